//
// Generated by NVIDIA NVVM Compiler
//
// Compiler Build ID: CL-36424714
// Cuda compilation tools, release 13.0, V13.0.88
// Based on NVVM 20.0.0
//

.version 9.0
.target sm_100
.address_size 64

	// .globl	_Z22calc_benchmark_func_f1PdS_
.func  (.param .b64 func_retval0) __internal_accurate_pow
(
	.param .b64 __internal_accurate_pow_param_0
)
;
.const .align 4 .u32 nreal;
.const .align 4 .u32 nfunc;
.global .align 8 .f64 C;
.global .align 8 .f64 global_bias;
.global .align 8 .u64 trans_x;
.global .align 8 .u64 temp_x1;
.global .align 8 .u64 temp_x2;
.global .align 8 .u64 temp_x3;
.global .align 8 .u64 temp_x4;
.global .align 8 .u64 norm_x;
.global .align 8 .u64 basic_f;
.global .align 8 .u64 weight;
.global .align 8 .u64 sigma;
.global .align 8 .u64 lambda;
.global .align 8 .u64 bias;
.global .align 8 .u64 norm_f;
.global .align 8 .u64 o;
.global .align 8 .u64 g;
.global .align 8 .u64 l;
.global .align 8 .u64 l_flat;

.visible .entry _Z22calc_benchmark_func_f1PdS_(
	.param .u64 .ptr .align 1 _Z22calc_benchmark_func_f1PdS__param_0,
	.param .u64 .ptr .align 1 _Z22calc_benchmark_func_f1PdS__param_1
)
{
	.reg .pred 	%p<35>;
	.reg .b32 	%r<135>;
	.reg .b64 	%rd<475>;
	.reg .b64 	%fd<236>;

	ld.param.u64 	%rd16, [_Z22calc_benchmark_func_f1PdS__param_0];
	ld.param.u64 	%rd15, [_Z22calc_benchmark_func_f1PdS__param_1];
	cvta.to.global.u64 	%rd1, %rd16;
	ld.const.u32 	%r1, [nreal];
	setp.lt.s32 	%p1, %r1, 1;
	@%p1 bra 	$L__BB0_39;
	and.b32  	%r2, %r1, 3;
	setp.lt.u32 	%p2, %r1, 4;
	mov.b32 	%r105, 0;
	@%p2 bra 	$L__BB0_4;
	and.b32  	%r105, %r1, 2147483644;
	mov.b32 	%r108, 0;
$L__BB0_3:
	mul.wide.u32 	%rd17, %r108, 8;
	add.s64 	%rd18, %rd1, %rd17;
	ld.global.f64 	%fd14, [%rd18];
	ld.global.u64 	%rd19, [o];
	cvta.to.global.u64 	%rd20, %rd19;
	ld.global.u64 	%rd21, [%rd20];
	cvta.to.global.u64 	%rd22, %rd21;
	add.s64 	%rd23, %rd22, %rd17;
	ld.global.f64 	%fd15, [%rd23];
	sub.f64 	%fd16, %fd14, %fd15;
	ld.global.u64 	%rd24, [temp_x1];
	cvta.to.global.u64 	%rd25, %rd24;
	add.s64 	%rd26, %rd25, %rd17;
	st.global.f64 	[%rd26], %fd16;
	ld.global.f64 	%fd17, [%rd18+8];
	ld.global.u64 	%rd27, [o];
	cvta.to.global.u64 	%rd28, %rd27;
	ld.global.u64 	%rd29, [%rd28];
	cvta.to.global.u64 	%rd30, %rd29;
	add.s64 	%rd31, %rd30, %rd17;
	ld.global.f64 	%fd18, [%rd31+8];
	sub.f64 	%fd19, %fd17, %fd18;
	ld.global.u64 	%rd32, [temp_x1];
	cvta.to.global.u64 	%rd33, %rd32;
	add.s64 	%rd34, %rd33, %rd17;
	st.global.f64 	[%rd34+8], %fd19;
	ld.global.f64 	%fd20, [%rd18+16];
	ld.global.u64 	%rd35, [o];
	cvta.to.global.u64 	%rd36, %rd35;
	ld.global.u64 	%rd37, [%rd36];
	cvta.to.global.u64 	%rd38, %rd37;
	add.s64 	%rd39, %rd38, %rd17;
	ld.global.f64 	%fd21, [%rd39+16];
	sub.f64 	%fd22, %fd20, %fd21;
	ld.global.u64 	%rd40, [temp_x1];
	cvta.to.global.u64 	%rd41, %rd40;
	add.s64 	%rd42, %rd41, %rd17;
	st.global.f64 	[%rd42+16], %fd22;
	ld.global.f64 	%fd23, [%rd18+24];
	ld.global.u64 	%rd43, [o];
	cvta.to.global.u64 	%rd44, %rd43;
	ld.global.u64 	%rd45, [%rd44];
	cvta.to.global.u64 	%rd46, %rd45;
	add.s64 	%rd47, %rd46, %rd17;
	ld.global.f64 	%fd24, [%rd47+24];
	sub.f64 	%fd25, %fd23, %fd24;
	ld.global.u64 	%rd48, [temp_x1];
	cvta.to.global.u64 	%rd49, %rd48;
	add.s64 	%rd50, %rd49, %rd17;
	st.global.f64 	[%rd50+24], %fd25;
	add.s32 	%r108, %r108, 4;
	setp.eq.s32 	%p3, %r108, %r105;
	@%p3 bra 	$L__BB0_4;
	bra.uni 	$L__BB0_3;
$L__BB0_4:
	setp.eq.s32 	%p4, %r2, 0;
	@%p4 bra 	$L__BB0_7;
	mov.b32 	%r107, 0;
$L__BB0_6:
	.pragma "nounroll";
	mul.wide.u32 	%rd51, %r105, 8;
	add.s64 	%rd52, %rd1, %rd51;
	ld.global.f64 	%fd26, [%rd52];
	ld.global.u64 	%rd53, [o];
	cvta.to.global.u64 	%rd54, %rd53;
	ld.global.u64 	%rd55, [%rd54];
	cvta.to.global.u64 	%rd56, %rd55;
	add.s64 	%rd57, %rd56, %rd51;
	ld.global.f64 	%fd27, [%rd57];
	sub.f64 	%fd28, %fd26, %fd27;
	ld.global.u64 	%rd58, [temp_x1];
	cvta.to.global.u64 	%rd59, %rd58;
	add.s64 	%rd60, %rd59, %rd51;
	st.global.f64 	[%rd60], %fd28;
	add.s32 	%r105, %r105, 1;
	add.s32 	%r107, %r107, 1;
	setp.ne.s32 	%p5, %r107, %r2;
	@%p5 bra 	$L__BB0_6;
$L__BB0_7:
	setp.lt.u32 	%p6, %r1, 4;
	mov.b32 	%r109, 0;
	@%p6 bra 	$L__BB0_10;
	and.b32  	%r109, %r1, 2147483644;
	mov.b32 	%r117, 0;
$L__BB0_9:
	ld.global.u64 	%rd61, [temp_x1];
	cvta.to.global.u64 	%rd62, %rd61;
	mul.wide.u32 	%rd63, %r117, 8;
	add.s64 	%rd64, %rd62, %rd63;
	ld.global.f64 	%fd29, [%rd64];
	ld.global.u64 	%rd65, [lambda];
	cvta.to.global.u64 	%rd66, %rd65;
	ld.global.f64 	%fd30, [%rd66];
	div.rn.f64 	%fd31, %fd29, %fd30;
	ld.global.u64 	%rd67, [temp_x2];
	cvta.to.global.u64 	%rd68, %rd67;
	add.s64 	%rd69, %rd68, %rd63;
	st.global.f64 	[%rd69], %fd31;
	ld.global.u64 	%rd70, [temp_x1];
	cvta.to.global.u64 	%rd71, %rd70;
	add.s64 	%rd72, %rd71, %rd63;
	ld.global.f64 	%fd32, [%rd72+8];
	ld.global.u64 	%rd73, [lambda];
	cvta.to.global.u64 	%rd74, %rd73;
	ld.global.f64 	%fd33, [%rd74];
	div.rn.f64 	%fd34, %fd32, %fd33;
	ld.global.u64 	%rd75, [temp_x2];
	cvta.to.global.u64 	%rd76, %rd75;
	add.s64 	%rd77, %rd76, %rd63;
	st.global.f64 	[%rd77+8], %fd34;
	ld.global.u64 	%rd78, [temp_x1];
	cvta.to.global.u64 	%rd79, %rd78;
	add.s64 	%rd80, %rd79, %rd63;
	ld.global.f64 	%fd35, [%rd80+16];
	ld.global.u64 	%rd81, [lambda];
	cvta.to.global.u64 	%rd82, %rd81;
	ld.global.f64 	%fd36, [%rd82];
	div.rn.f64 	%fd37, %fd35, %fd36;
	ld.global.u64 	%rd83, [temp_x2];
	cvta.to.global.u64 	%rd84, %rd83;
	add.s64 	%rd85, %rd84, %rd63;
	st.global.f64 	[%rd85+16], %fd37;
	ld.global.u64 	%rd86, [temp_x1];
	cvta.to.global.u64 	%rd87, %rd86;
	add.s64 	%rd88, %rd87, %rd63;
	ld.global.f64 	%fd38, [%rd88+24];
	ld.global.u64 	%rd89, [lambda];
	cvta.to.global.u64 	%rd90, %rd89;
	ld.global.f64 	%fd39, [%rd90];
	div.rn.f64 	%fd40, %fd38, %fd39;
	ld.global.u64 	%rd91, [temp_x2];
	cvta.to.global.u64 	%rd92, %rd91;
	add.s64 	%rd93, %rd92, %rd63;
	st.global.f64 	[%rd93+24], %fd40;
	add.s32 	%r117, %r117, 4;
	setp.eq.s32 	%p7, %r117, %r109;
	@%p7 bra 	$L__BB0_10;
	bra.uni 	$L__BB0_9;
$L__BB0_10:
	setp.eq.s32 	%p8, %r2, 0;
	@%p8 bra 	$L__BB0_13;
	mov.b32 	%r111, 0;
$L__BB0_12:
	.pragma "nounroll";
	ld.global.u64 	%rd94, [temp_x1];
	cvta.to.global.u64 	%rd95, %rd94;
	mul.wide.u32 	%rd96, %r109, 8;
	add.s64 	%rd97, %rd95, %rd96;
	ld.global.f64 	%fd41, [%rd97];
	ld.global.u64 	%rd98, [lambda];
	cvta.to.global.u64 	%rd99, %rd98;
	ld.global.f64 	%fd42, [%rd99];
	div.rn.f64 	%fd43, %fd41, %fd42;
	ld.global.u64 	%rd100, [temp_x2];
	cvta.to.global.u64 	%rd101, %rd100;
	add.s64 	%rd102, %rd101, %rd96;
	st.global.f64 	[%rd102], %fd43;
	add.s32 	%r109, %r109, 1;
	add.s32 	%r111, %r111, 1;
	setp.ne.s32 	%p9, %r111, %r2;
	@%p9 bra 	$L__BB0_12;
$L__BB0_13:
	and.b32  	%r17, %r1, 7;
	add.s32 	%r18, %r17, -1;
	and.b32  	%r19, %r1, 2147483640;
	and.b32  	%r20, %r1, 1;
	mov.b32 	%r112, 0;
$L__BB0_14:
	setp.lt.u32 	%p10, %r1, 8;
	ld.global.u64 	%rd103, [temp_x3];
	cvta.to.global.u64 	%rd104, %rd103;
	mul.wide.u32 	%rd105, %r112, 8;
	add.s64 	%rd106, %rd104, %rd105;
	mov.b64 	%rd107, 0;
	st.global.u64 	[%rd106], %rd107;
	mov.b32 	%r115, 0;
	@%p10 bra 	$L__BB0_17;
	mov.b32 	%r113, 0;
$L__BB0_16:
	.pragma "nounroll";
	ld.global.u64 	%rd108, [g];
	cvta.to.global.u64 	%rd109, %rd108;
	mul.wide.u32 	%rd110, %r113, 8;
	add.s64 	%rd111, %rd109, %rd110;
	ld.global.u64 	%rd112, [%rd111];
	cvta.to.global.u64 	%rd113, %rd112;
	add.s64 	%rd115, %rd113, %rd105;
	ld.global.f64 	%fd44, [%rd115];
	ld.global.u64 	%rd116, [temp_x2];
	cvta.to.global.u64 	%rd117, %rd116;
	add.s64 	%rd118, %rd117, %rd110;
	ld.global.f64 	%fd45, [%rd118];
	ld.global.u64 	%rd119, [temp_x3];
	cvta.to.global.u64 	%rd120, %rd119;
	add.s64 	%rd121, %rd120, %rd105;
	ld.global.f64 	%fd46, [%rd121];
	fma.rn.f64 	%fd47, %fd44, %fd45, %fd46;
	st.global.f64 	[%rd121], %fd47;
	ld.global.u64 	%rd122, [g];
	cvta.to.global.u64 	%rd123, %rd122;
	add.s64 	%rd124, %rd123, %rd110;
	ld.global.u64 	%rd125, [%rd124+8];
	cvta.to.global.u64 	%rd126, %rd125;
	add.s64 	%rd127, %rd126, %rd105;
	ld.global.f64 	%fd48, [%rd127];
	ld.global.u64 	%rd128, [temp_x2];
	cvta.to.global.u64 	%rd129, %rd128;
	add.s64 	%rd130, %rd129, %rd110;
	ld.global.f64 	%fd49, [%rd130+8];
	ld.global.u64 	%rd131, [temp_x3];
	cvta.to.global.u64 	%rd132, %rd131;
	add.s64 	%rd133, %rd132, %rd105;
	ld.global.f64 	%fd50, [%rd133];
	fma.rn.f64 	%fd51, %fd48, %fd49, %fd50;
	st.global.f64 	[%rd133], %fd51;
	ld.global.u64 	%rd134, [g];
	cvta.to.global.u64 	%rd135, %rd134;
	add.s64 	%rd136, %rd135, %rd110;
	ld.global.u64 	%rd137, [%rd136+16];
	cvta.to.global.u64 	%rd138, %rd137;
	add.s64 	%rd139, %rd138, %rd105;
	ld.global.f64 	%fd52, [%rd139];
	ld.global.u64 	%rd140, [temp_x2];
	cvta.to.global.u64 	%rd141, %rd140;
	add.s64 	%rd142, %rd141, %rd110;
	ld.global.f64 	%fd53, [%rd142+16];
	ld.global.u64 	%rd143, [temp_x3];
	cvta.to.global.u64 	%rd144, %rd143;
	add.s64 	%rd145, %rd144, %rd105;
	ld.global.f64 	%fd54, [%rd145];
	fma.rn.f64 	%fd55, %fd52, %fd53, %fd54;
	st.global.f64 	[%rd145], %fd55;
	ld.global.u64 	%rd146, [g];
	cvta.to.global.u64 	%rd147, %rd146;
	add.s64 	%rd148, %rd147, %rd110;
	ld.global.u64 	%rd149, [%rd148+24];
	cvta.to.global.u64 	%rd150, %rd149;
	add.s64 	%rd151, %rd150, %rd105;
	ld.global.f64 	%fd56, [%rd151];
	ld.global.u64 	%rd152, [temp_x2];
	cvta.to.global.u64 	%rd153, %rd152;
	add.s64 	%rd154, %rd153, %rd110;
	ld.global.f64 	%fd57, [%rd154+24];
	ld.global.u64 	%rd155, [temp_x3];
	cvta.to.global.u64 	%rd156, %rd155;
	add.s64 	%rd157, %rd156, %rd105;
	ld.global.f64 	%fd58, [%rd157];
	fma.rn.f64 	%fd59, %fd56, %fd57, %fd58;
	st.global.f64 	[%rd157], %fd59;
	ld.global.u64 	%rd158, [g];
	cvta.to.global.u64 	%rd159, %rd158;
	add.s64 	%rd160, %rd159, %rd110;
	ld.global.u64 	%rd161, [%rd160+32];
	cvta.to.global.u64 	%rd162, %rd161;
	add.s64 	%rd163, %rd162, %rd105;
	ld.global.f64 	%fd60, [%rd163];
	ld.global.u64 	%rd164, [temp_x2];
	cvta.to.global.u64 	%rd165, %rd164;
	add.s64 	%rd166, %rd165, %rd110;
	ld.global.f64 	%fd61, [%rd166+32];
	ld.global.u64 	%rd167, [temp_x3];
	cvta.to.global.u64 	%rd168, %rd167;
	add.s64 	%rd169, %rd168, %rd105;
	ld.global.f64 	%fd62, [%rd169];
	fma.rn.f64 	%fd63, %fd60, %fd61, %fd62;
	st.global.f64 	[%rd169], %fd63;
	ld.global.u64 	%rd170, [g];
	cvta.to.global.u64 	%rd171, %rd170;
	add.s64 	%rd172, %rd171, %rd110;
	ld.global.u64 	%rd173, [%rd172+40];
	cvta.to.global.u64 	%rd174, %rd173;
	add.s64 	%rd175, %rd174, %rd105;
	ld.global.f64 	%fd64, [%rd175];
	ld.global.u64 	%rd176, [temp_x2];
	cvta.to.global.u64 	%rd177, %rd176;
	add.s64 	%rd178, %rd177, %rd110;
	ld.global.f64 	%fd65, [%rd178+40];
	ld.global.u64 	%rd179, [temp_x3];
	cvta.to.global.u64 	%rd180, %rd179;
	add.s64 	%rd181, %rd180, %rd105;
	ld.global.f64 	%fd66, [%rd181];
	fma.rn.f64 	%fd67, %fd64, %fd65, %fd66;
	st.global.f64 	[%rd181], %fd67;
	ld.global.u64 	%rd182, [g];
	cvta.to.global.u64 	%rd183, %rd182;
	add.s64 	%rd184, %rd183, %rd110;
	ld.global.u64 	%rd185, [%rd184+48];
	cvta.to.global.u64 	%rd186, %rd185;
	add.s64 	%rd187, %rd186, %rd105;
	ld.global.f64 	%fd68, [%rd187];
	ld.global.u64 	%rd188, [temp_x2];
	cvta.to.global.u64 	%rd189, %rd188;
	add.s64 	%rd190, %rd189, %rd110;
	ld.global.f64 	%fd69, [%rd190+48];
	ld.global.u64 	%rd191, [temp_x3];
	cvta.to.global.u64 	%rd192, %rd191;
	add.s64 	%rd193, %rd192, %rd105;
	ld.global.f64 	%fd70, [%rd193];
	fma.rn.f64 	%fd71, %fd68, %fd69, %fd70;
	st.global.f64 	[%rd193], %fd71;
	ld.global.u64 	%rd194, [g];
	cvta.to.global.u64 	%rd195, %rd194;
	add.s64 	%rd196, %rd195, %rd110;
	ld.global.u64 	%rd197, [%rd196+56];
	cvta.to.global.u64 	%rd198, %rd197;
	add.s64 	%rd199, %rd198, %rd105;
	ld.global.f64 	%fd72, [%rd199];
	ld.global.u64 	%rd200, [temp_x2];
	cvta.to.global.u64 	%rd201, %rd200;
	add.s64 	%rd202, %rd201, %rd110;
	ld.global.f64 	%fd73, [%rd202+56];
	ld.global.u64 	%rd203, [temp_x3];
	cvta.to.global.u64 	%rd204, %rd203;
	add.s64 	%rd205, %rd204, %rd105;
	ld.global.f64 	%fd74, [%rd205];
	fma.rn.f64 	%fd75, %fd72, %fd73, %fd74;
	st.global.f64 	[%rd205], %fd75;
	add.s32 	%r113, %r113, 8;
	setp.ne.s32 	%p11, %r113, %r19;
	mov.u32 	%r115, %r19;
	@%p11 bra 	$L__BB0_16;
$L__BB0_17:
	setp.eq.s32 	%p12, %r17, 0;
	@%p12 bra 	$L__BB0_25;
	setp.lt.u32 	%p13, %r18, 3;
	@%p13 bra 	$L__BB0_20;
	ld.global.u64 	%rd206, [g];
	cvta.to.global.u64 	%rd207, %rd206;
	mul.wide.u32 	%rd208, %r115, 8;
	add.s64 	%rd209, %rd207, %rd208;
	ld.global.u64 	%rd210, [%rd209];
	cvta.to.global.u64 	%rd211, %rd210;
	add.s64 	%rd213, %rd211, %rd105;
	ld.global.f64 	%fd76, [%rd213];
	ld.global.u64 	%rd214, [temp_x2];
	cvta.to.global.u64 	%rd215, %rd214;
	add.s64 	%rd216, %rd215, %rd208;
	ld.global.f64 	%fd77, [%rd216];
	ld.global.u64 	%rd217, [temp_x3];
	cvta.to.global.u64 	%rd218, %rd217;
	add.s64 	%rd219, %rd218, %rd105;
	ld.global.f64 	%fd78, [%rd219];
	fma.rn.f64 	%fd79, %fd76, %fd77, %fd78;
	st.global.f64 	[%rd219], %fd79;
	ld.global.u64 	%rd220, [g];
	cvta.to.global.u64 	%rd221, %rd220;
	add.s64 	%rd222, %rd221, %rd208;
	ld.global.u64 	%rd223, [%rd222+8];
	cvta.to.global.u64 	%rd224, %rd223;
	add.s64 	%rd225, %rd224, %rd105;
	ld.global.f64 	%fd80, [%rd225];
	ld.global.u64 	%rd226, [temp_x2];
	cvta.to.global.u64 	%rd227, %rd226;
	add.s64 	%rd228, %rd227, %rd208;
	ld.global.f64 	%fd81, [%rd228+8];
	ld.global.u64 	%rd229, [temp_x3];
	cvta.to.global.u64 	%rd230, %rd229;
	add.s64 	%rd231, %rd230, %rd105;
	ld.global.f64 	%fd82, [%rd231];
	fma.rn.f64 	%fd83, %fd80, %fd81, %fd82;
	st.global.f64 	[%rd231], %fd83;
	ld.global.u64 	%rd232, [g];
	cvta.to.global.u64 	%rd233, %rd232;
	add.s64 	%rd234, %rd233, %rd208;
	ld.global.u64 	%rd235, [%rd234+16];
	cvta.to.global.u64 	%rd236, %rd235;
	add.s64 	%rd237, %rd236, %rd105;
	ld.global.f64 	%fd84, [%rd237];
	ld.global.u64 	%rd238, [temp_x2];
	cvta.to.global.u64 	%rd239, %rd238;
	add.s64 	%rd240, %rd239, %rd208;
	ld.global.f64 	%fd85, [%rd240+16];
	ld.global.u64 	%rd241, [temp_x3];
	cvta.to.global.u64 	%rd242, %rd241;
	add.s64 	%rd243, %rd242, %rd105;
	ld.global.f64 	%fd86, [%rd243];
	fma.rn.f64 	%fd87, %fd84, %fd85, %fd86;
	st.global.f64 	[%rd243], %fd87;
	ld.global.u64 	%rd244, [g];
	cvta.to.global.u64 	%rd245, %rd244;
	add.s64 	%rd246, %rd245, %rd208;
	ld.global.u64 	%rd247, [%rd246+24];
	cvta.to.global.u64 	%rd248, %rd247;
	add.s64 	%rd249, %rd248, %rd105;
	ld.global.f64 	%fd88, [%rd249];
	ld.global.u64 	%rd250, [temp_x2];
	cvta.to.global.u64 	%rd251, %rd250;
	add.s64 	%rd252, %rd251, %rd208;
	ld.global.f64 	%fd89, [%rd252+24];
	ld.global.u64 	%rd253, [temp_x3];
	cvta.to.global.u64 	%rd254, %rd253;
	add.s64 	%rd255, %rd254, %rd105;
	ld.global.f64 	%fd90, [%rd255];
	fma.rn.f64 	%fd91, %fd88, %fd89, %fd90;
	st.global.f64 	[%rd255], %fd91;
	add.s32 	%r115, %r115, 4;
$L__BB0_20:
	setp.eq.s32 	%p14, %r2, 0;
	@%p14 bra 	$L__BB0_25;
	setp.eq.s32 	%p15, %r2, 1;
	@%p15 bra 	$L__BB0_23;
	ld.global.u64 	%rd256, [g];
	cvta.to.global.u64 	%rd257, %rd256;
	mul.wide.u32 	%rd258, %r115, 8;
	add.s64 	%rd259, %rd257, %rd258;
	ld.global.u64 	%rd260, [%rd259];
	cvta.to.global.u64 	%rd261, %rd260;
	add.s64 	%rd263, %rd261, %rd105;
	ld.global.f64 	%fd92, [%rd263];
	ld.global.u64 	%rd264, [temp_x2];
	cvta.to.global.u64 	%rd265, %rd264;
	add.s64 	%rd266, %rd265, %rd258;
	ld.global.f64 	%fd93, [%rd266];
	ld.global.u64 	%rd267, [temp_x3];
	cvta.to.global.u64 	%rd268, %rd267;
	add.s64 	%rd269, %rd268, %rd105;
	ld.global.f64 	%fd94, [%rd269];
	fma.rn.f64 	%fd95, %fd92, %fd93, %fd94;
	st.global.f64 	[%rd269], %fd95;
	ld.global.u64 	%rd270, [g];
	cvta.to.global.u64 	%rd271, %rd270;
	add.s64 	%rd272, %rd271, %rd258;
	ld.global.u64 	%rd273, [%rd272+8];
	cvta.to.global.u64 	%rd274, %rd273;
	add.s64 	%rd275, %rd274, %rd105;
	ld.global.f64 	%fd96, [%rd275];
	ld.global.u64 	%rd276, [temp_x2];
	cvta.to.global.u64 	%rd277, %rd276;
	add.s64 	%rd278, %rd277, %rd258;
	ld.global.f64 	%fd97, [%rd278+8];
	ld.global.u64 	%rd279, [temp_x3];
	cvta.to.global.u64 	%rd280, %rd279;
	add.s64 	%rd281, %rd280, %rd105;
	ld.global.f64 	%fd98, [%rd281];
	fma.rn.f64 	%fd99, %fd96, %fd97, %fd98;
	st.global.f64 	[%rd281], %fd99;
	add.s32 	%r115, %r115, 2;
$L__BB0_23:
	setp.eq.s32 	%p16, %r20, 0;
	@%p16 bra 	$L__BB0_25;
	ld.global.u64 	%rd282, [g];
	cvta.to.global.u64 	%rd283, %rd282;
	mul.wide.u32 	%rd284, %r115, 8;
	add.s64 	%rd285, %rd283, %rd284;
	ld.global.u64 	%rd286, [%rd285];
	cvta.to.global.u64 	%rd287, %rd286;
	add.s64 	%rd289, %rd287, %rd105;
	ld.global.f64 	%fd100, [%rd289];
	ld.global.u64 	%rd290, [temp_x2];
	cvta.to.global.u64 	%rd291, %rd290;
	add.s64 	%rd292, %rd291, %rd284;
	ld.global.f64 	%fd101, [%rd292];
	ld.global.u64 	%rd293, [temp_x3];
	cvta.to.global.u64 	%rd294, %rd293;
	add.s64 	%rd295, %rd294, %rd105;
	ld.global.f64 	%fd102, [%rd295];
	fma.rn.f64 	%fd103, %fd100, %fd101, %fd102;
	st.global.f64 	[%rd295], %fd103;
$L__BB0_25:
	add.s32 	%r112, %r112, 1;
	setp.eq.s32 	%p17, %r112, %r1;
	@%p17 bra 	$L__BB0_26;
	bra.uni 	$L__BB0_14;
$L__BB0_26:
	and.b32  	%r94, %r1, 2147483640;
	neg.s32 	%r32, %r94;
	shl.b32 	%r33, %r1, 3;
	shl.b32 	%r34, %r1, 1;
	mul.lo.s32 	%r35, %r1, 3;
	shl.b32 	%r36, %r1, 2;
	mul.lo.s32 	%r37, %r1, 6;
	mul.lo.s32 	%r38, %r1, 7;
	mul.wide.u32 	%rd2, %r33, 8;
	mov.b32 	%r118, 0;
$L__BB0_27:
	add.s32 	%r96, %r1, -1;
	setp.lt.u32 	%p18, %r96, 7;
	ld.global.u64 	%rd296, [trans_x];
	cvta.to.global.u64 	%rd297, %rd296;
	mul.wide.u32 	%rd471, %r118, 8;
	add.s64 	%rd299, %rd297, %rd471;
	mov.b64 	%rd300, 0;
	st.global.u64 	[%rd299], %rd300;
	mov.b32 	%r128, 0;
	@%p18 bra 	$L__BB0_30;
	add.s32 	%r125, %r1, %r118;
	add.s32 	%r124, %r34, %r118;
	add.s32 	%r123, %r35, %r118;
	add.s32 	%r122, %r36, %r118;
	mad.lo.s32 	%r121, %r1, 5, %r118;
	add.s32 	%r120, %r37, %r118;
	add.s32 	%r119, %r38, %r118;
	mov.b64 	%rd472, 0;
	mov.u32 	%r126, %r32;
$L__BB0_29:
	.pragma "nounroll";
	ld.global.u64 	%rd302, [l_flat];
	cvta.to.global.u64 	%rd303, %rd302;
	add.s64 	%rd304, %rd303, %rd471;
	ld.global.f64 	%fd104, [%rd304];
	ld.global.u64 	%rd305, [temp_x3];
	cvta.to.global.u64 	%rd306, %rd305;
	add.s64 	%rd307, %rd306, %rd472;
	ld.global.f64 	%fd105, [%rd307];
	ld.global.u64 	%rd308, [trans_x];
	cvta.to.global.u64 	%rd309, %rd308;
	mul.wide.u32 	%rd310, %r118, 8;
	add.s64 	%rd311, %rd309, %rd310;
	ld.global.f64 	%fd106, [%rd311];
	fma.rn.f64 	%fd107, %fd104, %fd105, %fd106;
	st.global.f64 	[%rd311], %fd107;
	ld.global.u64 	%rd312, [l_flat];
	cvta.to.global.u64 	%rd313, %rd312;
	mul.wide.u32 	%rd314, %r125, 8;
	add.s64 	%rd315, %rd313, %rd314;
	ld.global.f64 	%fd108, [%rd315];
	ld.global.u64 	%rd316, [temp_x3];
	cvta.to.global.u64 	%rd317, %rd316;
	add.s64 	%rd318, %rd317, %rd472;
	ld.global.f64 	%fd109, [%rd318+8];
	ld.global.u64 	%rd319, [trans_x];
	cvta.to.global.u64 	%rd320, %rd319;
	add.s64 	%rd321, %rd320, %rd310;
	ld.global.f64 	%fd110, [%rd321];
	fma.rn.f64 	%fd111, %fd108, %fd109, %fd110;
	st.global.f64 	[%rd321], %fd111;
	ld.global.u64 	%rd322, [l_flat];
	cvta.to.global.u64 	%rd323, %rd322;
	mul.wide.u32 	%rd324, %r124, 8;
	add.s64 	%rd325, %rd323, %rd324;
	ld.global.f64 	%fd112, [%rd325];
	ld.global.u64 	%rd326, [temp_x3];
	cvta.to.global.u64 	%rd327, %rd326;
	add.s64 	%rd328, %rd327, %rd472;
	ld.global.f64 	%fd113, [%rd328+16];
	ld.global.u64 	%rd329, [trans_x];
	cvta.to.global.u64 	%rd330, %rd329;
	add.s64 	%rd331, %rd330, %rd310;
	ld.global.f64 	%fd114, [%rd331];
	fma.rn.f64 	%fd115, %fd112, %fd113, %fd114;
	st.global.f64 	[%rd331], %fd115;
	ld.global.u64 	%rd332, [l_flat];
	cvta.to.global.u64 	%rd333, %rd332;
	mul.wide.u32 	%rd334, %r123, 8;
	add.s64 	%rd335, %rd333, %rd334;
	ld.global.f64 	%fd116, [%rd335];
	ld.global.u64 	%rd336, [temp_x3];
	cvta.to.global.u64 	%rd337, %rd336;
	add.s64 	%rd338, %rd337, %rd472;
	ld.global.f64 	%fd117, [%rd338+24];
	ld.global.u64 	%rd339, [trans_x];
	cvta.to.global.u64 	%rd340, %rd339;
	add.s64 	%rd341, %rd340, %rd310;
	ld.global.f64 	%fd118, [%rd341];
	fma.rn.f64 	%fd119, %fd116, %fd117, %fd118;
	st.global.f64 	[%rd341], %fd119;
	ld.global.u64 	%rd342, [l_flat];
	cvta.to.global.u64 	%rd343, %rd342;
	mul.wide.u32 	%rd344, %r122, 8;
	add.s64 	%rd345, %rd343, %rd344;
	ld.global.f64 	%fd120, [%rd345];
	ld.global.u64 	%rd346, [temp_x3];
	cvta.to.global.u64 	%rd347, %rd346;
	add.s64 	%rd348, %rd347, %rd472;
	ld.global.f64 	%fd121, [%rd348+32];
	ld.global.u64 	%rd349, [trans_x];
	cvta.to.global.u64 	%rd350, %rd349;
	add.s64 	%rd351, %rd350, %rd310;
	ld.global.f64 	%fd122, [%rd351];
	fma.rn.f64 	%fd123, %fd120, %fd121, %fd122;
	st.global.f64 	[%rd351], %fd123;
	ld.global.u64 	%rd352, [l_flat];
	cvta.to.global.u64 	%rd353, %rd352;
	mul.wide.u32 	%rd354, %r121, 8;
	add.s64 	%rd355, %rd353, %rd354;
	ld.global.f64 	%fd124, [%rd355];
	ld.global.u64 	%rd356, [temp_x3];
	cvta.to.global.u64 	%rd357, %rd356;
	add.s64 	%rd358, %rd357, %rd472;
	ld.global.f64 	%fd125, [%rd358+40];
	ld.global.u64 	%rd359, [trans_x];
	cvta.to.global.u64 	%rd360, %rd359;
	add.s64 	%rd361, %rd360, %rd310;
	ld.global.f64 	%fd126, [%rd361];
	fma.rn.f64 	%fd127, %fd124, %fd125, %fd126;
	st.global.f64 	[%rd361], %fd127;
	ld.global.u64 	%rd362, [l_flat];
	cvta.to.global.u64 	%rd363, %rd362;
	mul.wide.u32 	%rd364, %r120, 8;
	add.s64 	%rd365, %rd363, %rd364;
	ld.global.f64 	%fd128, [%rd365];
	ld.global.u64 	%rd366, [temp_x3];
	cvta.to.global.u64 	%rd367, %rd366;
	add.s64 	%rd368, %rd367, %rd472;
	ld.global.f64 	%fd129, [%rd368+48];
	ld.global.u64 	%rd369, [trans_x];
	cvta.to.global.u64 	%rd370, %rd369;
	add.s64 	%rd371, %rd370, %rd310;
	ld.global.f64 	%fd130, [%rd371];
	fma.rn.f64 	%fd131, %fd128, %fd129, %fd130;
	st.global.f64 	[%rd371], %fd131;
	ld.global.u64 	%rd372, [l_flat];
	cvta.to.global.u64 	%rd373, %rd372;
	mul.wide.u32 	%rd374, %r119, 8;
	add.s64 	%rd375, %rd373, %rd374;
	ld.global.f64 	%fd132, [%rd375];
	ld.global.u64 	%rd376, [temp_x3];
	cvta.to.global.u64 	%rd377, %rd376;
	add.s64 	%rd378, %rd377, %rd472;
	ld.global.f64 	%fd133, [%rd378+56];
	ld.global.u64 	%rd379, [trans_x];
	cvta.to.global.u64 	%rd380, %rd379;
	add.s64 	%rd381, %rd380, %rd310;
	ld.global.f64 	%fd134, [%rd381];
	fma.rn.f64 	%fd135, %fd132, %fd133, %fd134;
	st.global.f64 	[%rd381], %fd135;
	add.s32 	%r126, %r126, 8;
	add.s64 	%rd472, %rd472, 64;
	add.s32 	%r125, %r125, %r33;
	add.s32 	%r124, %r124, %r33;
	add.s32 	%r123, %r123, %r33;
	add.s32 	%r122, %r122, %r33;
	add.s32 	%r121, %r121, %r33;
	add.s32 	%r120, %r120, %r33;
	add.s32 	%r119, %r119, %r33;
	add.s64 	%rd471, %rd471, %rd2;
	setp.ne.s32 	%p19, %r126, 0;
	mov.u32 	%r128, %r19;
	@%p19 bra 	$L__BB0_29;
$L__BB0_30:
	setp.eq.s32 	%p20, %r17, 0;
	@%p20 bra 	$L__BB0_38;
	setp.lt.u32 	%p21, %r18, 3;
	@%p21 bra 	$L__BB0_33;
	ld.global.u64 	%rd382, [l_flat];
	cvta.to.global.u64 	%rd383, %rd382;
	mad.lo.s32 	%r97, %r1, %r128, %r118;
	mul.wide.u32 	%rd384, %r97, 8;
	add.s64 	%rd385, %rd383, %rd384;
	ld.global.f64 	%fd136, [%rd385];
	ld.global.u64 	%rd386, [temp_x3];
	cvta.to.global.u64 	%rd387, %rd386;
	mul.wide.u32 	%rd388, %r128, 8;
	add.s64 	%rd389, %rd387, %rd388;
	ld.global.f64 	%fd137, [%rd389];
	ld.global.u64 	%rd390, [trans_x];
	cvta.to.global.u64 	%rd391, %rd390;
	mul.wide.u32 	%rd392, %r118, 8;
	add.s64 	%rd393, %rd391, %rd392;
	ld.global.f64 	%fd138, [%rd393];
	fma.rn.f64 	%fd139, %fd136, %fd137, %fd138;
	st.global.f64 	[%rd393], %fd139;
	ld.global.u64 	%rd394, [l_flat];
	cvta.to.global.u64 	%rd395, %rd394;
	add.s32 	%r98, %r97, %r1;
	mul.wide.u32 	%rd396, %r98, 8;
	add.s64 	%rd397, %rd395, %rd396;
	ld.global.f64 	%fd140, [%rd397];
	ld.global.u64 	%rd398, [temp_x3];
	cvta.to.global.u64 	%rd399, %rd398;
	add.s64 	%rd400, %rd399, %rd388;
	ld.global.f64 	%fd141, [%rd400+8];
	ld.global.u64 	%rd401, [trans_x];
	cvta.to.global.u64 	%rd402, %rd401;
	add.s64 	%rd403, %rd402, %rd392;
	ld.global.f64 	%fd142, [%rd403];
	fma.rn.f64 	%fd143, %fd140, %fd141, %fd142;
	st.global.f64 	[%rd403], %fd143;
	ld.global.u64 	%rd404, [l_flat];
	cvta.to.global.u64 	%rd405, %rd404;
	add.s32 	%r99, %r98, %r1;
	mul.wide.u32 	%rd406, %r99, 8;
	add.s64 	%rd407, %rd405, %rd406;
	ld.global.f64 	%fd144, [%rd407];
	ld.global.u64 	%rd408, [temp_x3];
	cvta.to.global.u64 	%rd409, %rd408;
	add.s64 	%rd410, %rd409, %rd388;
	ld.global.f64 	%fd145, [%rd410+16];
	ld.global.u64 	%rd411, [trans_x];
	cvta.to.global.u64 	%rd412, %rd411;
	add.s64 	%rd413, %rd412, %rd392;
	ld.global.f64 	%fd146, [%rd413];
	fma.rn.f64 	%fd147, %fd144, %fd145, %fd146;
	st.global.f64 	[%rd413], %fd147;
	ld.global.u64 	%rd414, [l_flat];
	cvta.to.global.u64 	%rd415, %rd414;
	add.s32 	%r100, %r99, %r1;
	mul.wide.u32 	%rd416, %r100, 8;
	add.s64 	%rd417, %rd415, %rd416;
	ld.global.f64 	%fd148, [%rd417];
	ld.global.u64 	%rd418, [temp_x3];
	cvta.to.global.u64 	%rd419, %rd418;
	add.s64 	%rd420, %rd419, %rd388;
	ld.global.f64 	%fd149, [%rd420+24];
	ld.global.u64 	%rd421, [trans_x];
	cvta.to.global.u64 	%rd422, %rd421;
	add.s64 	%rd423, %rd422, %rd392;
	ld.global.f64 	%fd150, [%rd423];
	fma.rn.f64 	%fd151, %fd148, %fd149, %fd150;
	st.global.f64 	[%rd423], %fd151;
	add.s32 	%r128, %r128, 4;
$L__BB0_33:
	setp.eq.s32 	%p22, %r2, 0;
	@%p22 bra 	$L__BB0_38;
	setp.eq.s32 	%p23, %r2, 1;
	@%p23 bra 	$L__BB0_36;
	ld.global.u64 	%rd424, [l_flat];
	cvta.to.global.u64 	%rd425, %rd424;
	mad.lo.s32 	%r101, %r1, %r128, %r118;
	mul.wide.u32 	%rd426, %r101, 8;
	add.s64 	%rd427, %rd425, %rd426;
	ld.global.f64 	%fd152, [%rd427];
	ld.global.u64 	%rd428, [temp_x3];
	cvta.to.global.u64 	%rd429, %rd428;
	mul.wide.u32 	%rd430, %r128, 8;
	add.s64 	%rd431, %rd429, %rd430;
	ld.global.f64 	%fd153, [%rd431];
	ld.global.u64 	%rd432, [trans_x];
	cvta.to.global.u64 	%rd433, %rd432;
	mul.wide.u32 	%rd434, %r118, 8;
	add.s64 	%rd435, %rd433, %rd434;
	ld.global.f64 	%fd154, [%rd435];
	fma.rn.f64 	%fd155, %fd152, %fd153, %fd154;
	st.global.f64 	[%rd435], %fd155;
	ld.global.u64 	%rd436, [l_flat];
	cvta.to.global.u64 	%rd437, %rd436;
	add.s32 	%r102, %r101, %r1;
	mul.wide.u32 	%rd438, %r102, 8;
	add.s64 	%rd439, %rd437, %rd438;
	ld.global.f64 	%fd156, [%rd439];
	ld.global.u64 	%rd440, [temp_x3];
	cvta.to.global.u64 	%rd441, %rd440;
	add.s64 	%rd442, %rd441, %rd430;
	ld.global.f64 	%fd157, [%rd442+8];
	ld.global.u64 	%rd443, [trans_x];
	cvta.to.global.u64 	%rd444, %rd443;
	add.s64 	%rd445, %rd444, %rd434;
	ld.global.f64 	%fd158, [%rd445];
	fma.rn.f64 	%fd159, %fd156, %fd157, %fd158;
	st.global.f64 	[%rd445], %fd159;
	add.s32 	%r128, %r128, 2;
$L__BB0_36:
	setp.eq.s32 	%p24, %r20, 0;
	@%p24 bra 	$L__BB0_38;
	ld.global.u64 	%rd446, [l_flat];
	cvta.to.global.u64 	%rd447, %rd446;
	mad.lo.s32 	%r103, %r1, %r128, %r118;
	mul.wide.u32 	%rd448, %r103, 8;
	add.s64 	%rd449, %rd447, %rd448;
	ld.global.f64 	%fd160, [%rd449];
	ld.global.u64 	%rd450, [temp_x3];
	cvta.to.global.u64 	%rd451, %rd450;
	mul.wide.u32 	%rd452, %r128, 8;
	add.s64 	%rd453, %rd451, %rd452;
	ld.global.f64 	%fd161, [%rd453];
	ld.global.u64 	%rd454, [trans_x];
	cvta.to.global.u64 	%rd455, %rd454;
	mul.wide.u32 	%rd456, %r118, 8;
	add.s64 	%rd457, %rd455, %rd456;
	ld.global.f64 	%fd162, [%rd457];
	fma.rn.f64 	%fd163, %fd160, %fd161, %fd162;
	st.global.f64 	[%rd457], %fd163;
$L__BB0_38:
	add.s32 	%r118, %r118, 1;
	setp.ne.s32 	%p25, %r118, %r1;
	@%p25 bra 	$L__BB0_27;
$L__BB0_39:
	setp.lt.s32 	%p26, %r1, 1;
	ld.global.u64 	%rd458, [trans_x];
	cvta.to.global.u64 	%rd8, %rd458;
	mov.f64 	%fd235, 0d0000000000000000;
	@%p26 bra 	$L__BB0_52;
	and.b32  	%r69, %r1, 15;
	setp.lt.u32 	%p27, %r1, 16;
	mov.b32 	%r132, 0;
	mov.f64 	%fd235, 0d0000000000000000;
	@%p27 bra 	$L__BB0_43;
	and.b32  	%r132, %r1, 2147483632;
	neg.s32 	%r130, %r132;
	add.s64 	%rd473, %rd8, 64;
	mov.f64 	%fd235, 0d0000000000000000;
$L__BB0_42:
	.pragma "nounroll";
	ld.global.f64 	%fd168, [%rd473+-64];
	fma.rn.f64 	%fd169, %fd168, %fd168, %fd235;
	ld.global.f64 	%fd170, [%rd473+-56];
	fma.rn.f64 	%fd171, %fd170, %fd170, %fd169;
	ld.global.f64 	%fd172, [%rd473+-48];
	fma.rn.f64 	%fd173, %fd172, %fd172, %fd171;
	ld.global.f64 	%fd174, [%rd473+-40];
	fma.rn.f64 	%fd175, %fd174, %fd174, %fd173;
	ld.global.f64 	%fd176, [%rd473+-32];
	fma.rn.f64 	%fd177, %fd176, %fd176, %fd175;
	ld.global.f64 	%fd178, [%rd473+-24];
	fma.rn.f64 	%fd179, %fd178, %fd178, %fd177;
	ld.global.f64 	%fd180, [%rd473+-16];
	fma.rn.f64 	%fd181, %fd180, %fd180, %fd179;
	ld.global.f64 	%fd182, [%rd473+-8];
	fma.rn.f64 	%fd183, %fd182, %fd182, %fd181;
	ld.global.f64 	%fd184, [%rd473];
	fma.rn.f64 	%fd185, %fd184, %fd184, %fd183;
	ld.global.f64 	%fd186, [%rd473+8];
	fma.rn.f64 	%fd187, %fd186, %fd186, %fd185;
	ld.global.f64 	%fd188, [%rd473+16];
	fma.rn.f64 	%fd189, %fd188, %fd188, %fd187;
	ld.global.f64 	%fd190, [%rd473+24];
	fma.rn.f64 	%fd191, %fd190, %fd190, %fd189;
	ld.global.f64 	%fd192, [%rd473+32];
	fma.rn.f64 	%fd193, %fd192, %fd192, %fd191;
	ld.global.f64 	%fd194, [%rd473+40];
	fma.rn.f64 	%fd195, %fd194, %fd194, %fd193;
	ld.global.f64 	%fd196, [%rd473+48];
	fma.rn.f64 	%fd197, %fd196, %fd196, %fd195;
	ld.global.f64 	%fd198, [%rd473+56];
	fma.rn.f64 	%fd235, %fd198, %fd198, %fd197;
	add.s32 	%r130, %r130, 16;
	add.s64 	%rd473, %rd473, 128;
	setp.ne.s32 	%p28, %r130, 0;
	@%p28 bra 	$L__BB0_42;
$L__BB0_43:
	setp.eq.s32 	%p29, %r69, 0;
	@%p29 bra 	$L__BB0_52;
	and.b32  	%r75, %r1, 7;
	setp.lt.u32 	%p30, %r69, 8;
	@%p30 bra 	$L__BB0_46;
	mul.wide.u32 	%rd459, %r132, 8;
	add.s64 	%rd460, %rd8, %rd459;
	ld.global.f64 	%fd200, [%rd460];
	fma.rn.f64 	%fd201, %fd200, %fd200, %fd235;
	ld.global.f64 	%fd202, [%rd460+8];
	fma.rn.f64 	%fd203, %fd202, %fd202, %fd201;
	ld.global.f64 	%fd204, [%rd460+16];
	fma.rn.f64 	%fd205, %fd204, %fd204, %fd203;
	ld.global.f64 	%fd206, [%rd460+24];
	fma.rn.f64 	%fd207, %fd206, %fd206, %fd205;
	ld.global.f64 	%fd208, [%rd460+32];
	fma.rn.f64 	%fd209, %fd208, %fd208, %fd207;
	ld.global.f64 	%fd210, [%rd460+40];
	fma.rn.f64 	%fd211, %fd210, %fd210, %fd209;
	ld.global.f64 	%fd212, [%rd460+48];
	fma.rn.f64 	%fd213, %fd212, %fd212, %fd211;
	ld.global.f64 	%fd214, [%rd460+56];
	fma.rn.f64 	%fd235, %fd214, %fd214, %fd213;
	add.s32 	%r132, %r132, 8;
$L__BB0_46:
	setp.eq.s32 	%p31, %r75, 0;
	@%p31 bra 	$L__BB0_52;
	and.b32  	%r78, %r1, 3;
	setp.lt.u32 	%p32, %r75, 4;
	@%p32 bra 	$L__BB0_49;
	mul.wide.u32 	%rd461, %r132, 8;
	add.s64 	%rd462, %rd8, %rd461;
	ld.global.f64 	%fd216, [%rd462];
	fma.rn.f64 	%fd217, %fd216, %fd216, %fd235;
	ld.global.f64 	%fd218, [%rd462+8];
	fma.rn.f64 	%fd219, %fd218, %fd218, %fd217;
	ld.global.f64 	%fd220, [%rd462+16];
	fma.rn.f64 	%fd221, %fd220, %fd220, %fd219;
	ld.global.f64 	%fd222, [%rd462+24];
	fma.rn.f64 	%fd235, %fd222, %fd222, %fd221;
	add.s32 	%r132, %r132, 4;
$L__BB0_49:
	setp.eq.s32 	%p33, %r78, 0;
	@%p33 bra 	$L__BB0_52;
	mul.wide.u32 	%rd463, %r132, 8;
	add.s64 	%rd474, %rd8, %rd463;
	neg.s32 	%r134, %r78;
$L__BB0_51:
	.pragma "nounroll";
	ld.global.f64 	%fd223, [%rd474];
	fma.rn.f64 	%fd235, %fd223, %fd223, %fd235;
	add.s64 	%rd474, %rd474, 8;
	add.s32 	%r134, %r134, 1;
	setp.ne.s32 	%p34, %r134, 0;
	@%p34 bra 	$L__BB0_51;
$L__BB0_52:
	cvta.to.global.u64 	%rd464, %rd15;
	ld.global.u64 	%rd465, [basic_f];
	cvta.to.global.u64 	%rd466, %rd465;
	st.global.f64 	[%rd466], %fd235;
	ld.global.u64 	%rd467, [basic_f];
	cvta.to.global.u64 	%rd468, %rd467;
	ld.global.f64 	%fd224, [%rd468];
	ld.global.u64 	%rd469, [bias];
	cvta.to.global.u64 	%rd470, %rd469;
	ld.global.f64 	%fd225, [%rd470];
	add.f64 	%fd226, %fd224, %fd225;
	st.global.f64 	[%rd464], %fd226;
	ret;

}
	// .globl	_Z22calc_benchmark_func_f2PdS_
.visible .entry _Z22calc_benchmark_func_f2PdS_(
	.param .u64 .ptr .align 1 _Z22calc_benchmark_func_f2PdS__param_0,
	.param .u64 .ptr .align 1 _Z22calc_benchmark_func_f2PdS__param_1
)
{
	.reg .pred 	%p<37>;
	.reg .b16 	%rs<9>;
	.reg .b32 	%r<117>;
	.reg .b64 	%rd<465>;
	.reg .b64 	%fd<244>;

	ld.param.u64 	%rd8, [_Z22calc_benchmark_func_f2PdS__param_0];
	ld.param.u64 	%rd7, [_Z22calc_benchmark_func_f2PdS__param_1];
	cvta.to.global.u64 	%rd1, %rd8;
	ld.const.u32 	%r1, [nreal];
	setp.lt.s32 	%p1, %r1, 1;
	@%p1 bra 	$L__BB1_39;
	and.b32  	%r2, %r1, 3;
	setp.lt.u32 	%p2, %r1, 4;
	mov.b32 	%r93, 0;
	@%p2 bra 	$L__BB1_4;
	and.b32  	%r93, %r1, 2147483644;
	mov.b32 	%r96, 0;
$L__BB1_3:
	mul.wide.u32 	%rd9, %r96, 8;
	add.s64 	%rd10, %rd1, %rd9;
	ld.global.f64 	%fd18, [%rd10];
	ld.global.u64 	%rd11, [o];
	cvta.to.global.u64 	%rd12, %rd11;
	ld.global.u64 	%rd13, [%rd12];
	cvta.to.global.u64 	%rd14, %rd13;
	add.s64 	%rd15, %rd14, %rd9;
	ld.global.f64 	%fd19, [%rd15];
	sub.f64 	%fd20, %fd18, %fd19;
	ld.global.u64 	%rd16, [temp_x1];
	cvta.to.global.u64 	%rd17, %rd16;
	add.s64 	%rd18, %rd17, %rd9;
	st.global.f64 	[%rd18], %fd20;
	ld.global.f64 	%fd21, [%rd10+8];
	ld.global.u64 	%rd19, [o];
	cvta.to.global.u64 	%rd20, %rd19;
	ld.global.u64 	%rd21, [%rd20];
	cvta.to.global.u64 	%rd22, %rd21;
	add.s64 	%rd23, %rd22, %rd9;
	ld.global.f64 	%fd22, [%rd23+8];
	sub.f64 	%fd23, %fd21, %fd22;
	ld.global.u64 	%rd24, [temp_x1];
	cvta.to.global.u64 	%rd25, %rd24;
	add.s64 	%rd26, %rd25, %rd9;
	st.global.f64 	[%rd26+8], %fd23;
	ld.global.f64 	%fd24, [%rd10+16];
	ld.global.u64 	%rd27, [o];
	cvta.to.global.u64 	%rd28, %rd27;
	ld.global.u64 	%rd29, [%rd28];
	cvta.to.global.u64 	%rd30, %rd29;
	add.s64 	%rd31, %rd30, %rd9;
	ld.global.f64 	%fd25, [%rd31+16];
	sub.f64 	%fd26, %fd24, %fd25;
	ld.global.u64 	%rd32, [temp_x1];
	cvta.to.global.u64 	%rd33, %rd32;
	add.s64 	%rd34, %rd33, %rd9;
	st.global.f64 	[%rd34+16], %fd26;
	ld.global.f64 	%fd27, [%rd10+24];
	ld.global.u64 	%rd35, [o];
	cvta.to.global.u64 	%rd36, %rd35;
	ld.global.u64 	%rd37, [%rd36];
	cvta.to.global.u64 	%rd38, %rd37;
	add.s64 	%rd39, %rd38, %rd9;
	ld.global.f64 	%fd28, [%rd39+24];
	sub.f64 	%fd29, %fd27, %fd28;
	ld.global.u64 	%rd40, [temp_x1];
	cvta.to.global.u64 	%rd41, %rd40;
	add.s64 	%rd42, %rd41, %rd9;
	st.global.f64 	[%rd42+24], %fd29;
	add.s32 	%r96, %r96, 4;
	setp.eq.s32 	%p3, %r96, %r93;
	@%p3 bra 	$L__BB1_4;
	bra.uni 	$L__BB1_3;
$L__BB1_4:
	setp.eq.s32 	%p4, %r2, 0;
	@%p4 bra 	$L__BB1_7;
	mov.b32 	%r95, 0;
$L__BB1_6:
	.pragma "nounroll";
	mul.wide.u32 	%rd43, %r93, 8;
	add.s64 	%rd44, %rd1, %rd43;
	ld.global.f64 	%fd30, [%rd44];
	ld.global.u64 	%rd45, [o];
	cvta.to.global.u64 	%rd46, %rd45;
	ld.global.u64 	%rd47, [%rd46];
	cvta.to.global.u64 	%rd48, %rd47;
	add.s64 	%rd49, %rd48, %rd43;
	ld.global.f64 	%fd31, [%rd49];
	sub.f64 	%fd32, %fd30, %fd31;
	ld.global.u64 	%rd50, [temp_x1];
	cvta.to.global.u64 	%rd51, %rd50;
	add.s64 	%rd52, %rd51, %rd43;
	st.global.f64 	[%rd52], %fd32;
	add.s32 	%r93, %r93, 1;
	add.s32 	%r95, %r95, 1;
	setp.ne.s32 	%p5, %r95, %r2;
	@%p5 bra 	$L__BB1_6;
$L__BB1_7:
	setp.lt.u32 	%p6, %r1, 4;
	mov.b32 	%r97, 0;
	@%p6 bra 	$L__BB1_10;
	and.b32  	%r97, %r1, 2147483644;
	mov.b32 	%r105, 0;
$L__BB1_9:
	ld.global.u64 	%rd53, [temp_x1];
	cvta.to.global.u64 	%rd54, %rd53;
	mul.wide.u32 	%rd55, %r105, 8;
	add.s64 	%rd56, %rd54, %rd55;
	ld.global.f64 	%fd33, [%rd56];
	ld.global.u64 	%rd57, [lambda];
	cvta.to.global.u64 	%rd58, %rd57;
	ld.global.f64 	%fd34, [%rd58];
	div.rn.f64 	%fd35, %fd33, %fd34;
	ld.global.u64 	%rd59, [temp_x2];
	cvta.to.global.u64 	%rd60, %rd59;
	add.s64 	%rd61, %rd60, %rd55;
	st.global.f64 	[%rd61], %fd35;
	ld.global.u64 	%rd62, [temp_x1];
	cvta.to.global.u64 	%rd63, %rd62;
	add.s64 	%rd64, %rd63, %rd55;
	ld.global.f64 	%fd36, [%rd64+8];
	ld.global.u64 	%rd65, [lambda];
	cvta.to.global.u64 	%rd66, %rd65;
	ld.global.f64 	%fd37, [%rd66];
	div.rn.f64 	%fd38, %fd36, %fd37;
	ld.global.u64 	%rd67, [temp_x2];
	cvta.to.global.u64 	%rd68, %rd67;
	add.s64 	%rd69, %rd68, %rd55;
	st.global.f64 	[%rd69+8], %fd38;
	ld.global.u64 	%rd70, [temp_x1];
	cvta.to.global.u64 	%rd71, %rd70;
	add.s64 	%rd72, %rd71, %rd55;
	ld.global.f64 	%fd39, [%rd72+16];
	ld.global.u64 	%rd73, [lambda];
	cvta.to.global.u64 	%rd74, %rd73;
	ld.global.f64 	%fd40, [%rd74];
	div.rn.f64 	%fd41, %fd39, %fd40;
	ld.global.u64 	%rd75, [temp_x2];
	cvta.to.global.u64 	%rd76, %rd75;
	add.s64 	%rd77, %rd76, %rd55;
	st.global.f64 	[%rd77+16], %fd41;
	ld.global.u64 	%rd78, [temp_x1];
	cvta.to.global.u64 	%rd79, %rd78;
	add.s64 	%rd80, %rd79, %rd55;
	ld.global.f64 	%fd42, [%rd80+24];
	ld.global.u64 	%rd81, [lambda];
	cvta.to.global.u64 	%rd82, %rd81;
	ld.global.f64 	%fd43, [%rd82];
	div.rn.f64 	%fd44, %fd42, %fd43;
	ld.global.u64 	%rd83, [temp_x2];
	cvta.to.global.u64 	%rd84, %rd83;
	add.s64 	%rd85, %rd84, %rd55;
	st.global.f64 	[%rd85+24], %fd44;
	add.s32 	%r105, %r105, 4;
	setp.eq.s32 	%p7, %r105, %r97;
	@%p7 bra 	$L__BB1_10;
	bra.uni 	$L__BB1_9;
$L__BB1_10:
	setp.eq.s32 	%p8, %r2, 0;
	@%p8 bra 	$L__BB1_13;
	mov.b32 	%r99, 0;
$L__BB1_12:
	.pragma "nounroll";
	ld.global.u64 	%rd86, [temp_x1];
	cvta.to.global.u64 	%rd87, %rd86;
	mul.wide.u32 	%rd88, %r97, 8;
	add.s64 	%rd89, %rd87, %rd88;
	ld.global.f64 	%fd45, [%rd89];
	ld.global.u64 	%rd90, [lambda];
	cvta.to.global.u64 	%rd91, %rd90;
	ld.global.f64 	%fd46, [%rd91];
	div.rn.f64 	%fd47, %fd45, %fd46;
	ld.global.u64 	%rd92, [temp_x2];
	cvta.to.global.u64 	%rd93, %rd92;
	add.s64 	%rd94, %rd93, %rd88;
	st.global.f64 	[%rd94], %fd47;
	add.s32 	%r97, %r97, 1;
	add.s32 	%r99, %r99, 1;
	setp.ne.s32 	%p9, %r99, %r2;
	@%p9 bra 	$L__BB1_12;
$L__BB1_13:
	and.b32  	%r17, %r1, 7;
	add.s32 	%r18, %r17, -1;
	and.b32  	%r19, %r1, 2147483640;
	and.b32  	%r20, %r1, 1;
	mov.b32 	%r100, 0;
$L__BB1_14:
	setp.lt.u32 	%p10, %r1, 8;
	ld.global.u64 	%rd95, [temp_x3];
	cvta.to.global.u64 	%rd96, %rd95;
	mul.wide.u32 	%rd97, %r100, 8;
	add.s64 	%rd98, %rd96, %rd97;
	mov.b64 	%rd99, 0;
	st.global.u64 	[%rd98], %rd99;
	mov.b32 	%r103, 0;
	@%p10 bra 	$L__BB1_17;
	mov.b32 	%r101, 0;
$L__BB1_16:
	.pragma "nounroll";
	ld.global.u64 	%rd100, [g];
	cvta.to.global.u64 	%rd101, %rd100;
	mul.wide.u32 	%rd102, %r101, 8;
	add.s64 	%rd103, %rd101, %rd102;
	ld.global.u64 	%rd104, [%rd103];
	cvta.to.global.u64 	%rd105, %rd104;
	add.s64 	%rd107, %rd105, %rd97;
	ld.global.f64 	%fd48, [%rd107];
	ld.global.u64 	%rd108, [temp_x2];
	cvta.to.global.u64 	%rd109, %rd108;
	add.s64 	%rd110, %rd109, %rd102;
	ld.global.f64 	%fd49, [%rd110];
	ld.global.u64 	%rd111, [temp_x3];
	cvta.to.global.u64 	%rd112, %rd111;
	add.s64 	%rd113, %rd112, %rd97;
	ld.global.f64 	%fd50, [%rd113];
	fma.rn.f64 	%fd51, %fd48, %fd49, %fd50;
	st.global.f64 	[%rd113], %fd51;
	ld.global.u64 	%rd114, [g];
	cvta.to.global.u64 	%rd115, %rd114;
	add.s64 	%rd116, %rd115, %rd102;
	ld.global.u64 	%rd117, [%rd116+8];
	cvta.to.global.u64 	%rd118, %rd117;
	add.s64 	%rd119, %rd118, %rd97;
	ld.global.f64 	%fd52, [%rd119];
	ld.global.u64 	%rd120, [temp_x2];
	cvta.to.global.u64 	%rd121, %rd120;
	add.s64 	%rd122, %rd121, %rd102;
	ld.global.f64 	%fd53, [%rd122+8];
	ld.global.u64 	%rd123, [temp_x3];
	cvta.to.global.u64 	%rd124, %rd123;
	add.s64 	%rd125, %rd124, %rd97;
	ld.global.f64 	%fd54, [%rd125];
	fma.rn.f64 	%fd55, %fd52, %fd53, %fd54;
	st.global.f64 	[%rd125], %fd55;
	ld.global.u64 	%rd126, [g];
	cvta.to.global.u64 	%rd127, %rd126;
	add.s64 	%rd128, %rd127, %rd102;
	ld.global.u64 	%rd129, [%rd128+16];
	cvta.to.global.u64 	%rd130, %rd129;
	add.s64 	%rd131, %rd130, %rd97;
	ld.global.f64 	%fd56, [%rd131];
	ld.global.u64 	%rd132, [temp_x2];
	cvta.to.global.u64 	%rd133, %rd132;
	add.s64 	%rd134, %rd133, %rd102;
	ld.global.f64 	%fd57, [%rd134+16];
	ld.global.u64 	%rd135, [temp_x3];
	cvta.to.global.u64 	%rd136, %rd135;
	add.s64 	%rd137, %rd136, %rd97;
	ld.global.f64 	%fd58, [%rd137];
	fma.rn.f64 	%fd59, %fd56, %fd57, %fd58;
	st.global.f64 	[%rd137], %fd59;
	ld.global.u64 	%rd138, [g];
	cvta.to.global.u64 	%rd139, %rd138;
	add.s64 	%rd140, %rd139, %rd102;
	ld.global.u64 	%rd141, [%rd140+24];
	cvta.to.global.u64 	%rd142, %rd141;
	add.s64 	%rd143, %rd142, %rd97;
	ld.global.f64 	%fd60, [%rd143];
	ld.global.u64 	%rd144, [temp_x2];
	cvta.to.global.u64 	%rd145, %rd144;
	add.s64 	%rd146, %rd145, %rd102;
	ld.global.f64 	%fd61, [%rd146+24];
	ld.global.u64 	%rd147, [temp_x3];
	cvta.to.global.u64 	%rd148, %rd147;
	add.s64 	%rd149, %rd148, %rd97;
	ld.global.f64 	%fd62, [%rd149];
	fma.rn.f64 	%fd63, %fd60, %fd61, %fd62;
	st.global.f64 	[%rd149], %fd63;
	ld.global.u64 	%rd150, [g];
	cvta.to.global.u64 	%rd151, %rd150;
	add.s64 	%rd152, %rd151, %rd102;
	ld.global.u64 	%rd153, [%rd152+32];
	cvta.to.global.u64 	%rd154, %rd153;
	add.s64 	%rd155, %rd154, %rd97;
	ld.global.f64 	%fd64, [%rd155];
	ld.global.u64 	%rd156, [temp_x2];
	cvta.to.global.u64 	%rd157, %rd156;
	add.s64 	%rd158, %rd157, %rd102;
	ld.global.f64 	%fd65, [%rd158+32];
	ld.global.u64 	%rd159, [temp_x3];
	cvta.to.global.u64 	%rd160, %rd159;
	add.s64 	%rd161, %rd160, %rd97;
	ld.global.f64 	%fd66, [%rd161];
	fma.rn.f64 	%fd67, %fd64, %fd65, %fd66;
	st.global.f64 	[%rd161], %fd67;
	ld.global.u64 	%rd162, [g];
	cvta.to.global.u64 	%rd163, %rd162;
	add.s64 	%rd164, %rd163, %rd102;
	ld.global.u64 	%rd165, [%rd164+40];
	cvta.to.global.u64 	%rd166, %rd165;
	add.s64 	%rd167, %rd166, %rd97;
	ld.global.f64 	%fd68, [%rd167];
	ld.global.u64 	%rd168, [temp_x2];
	cvta.to.global.u64 	%rd169, %rd168;
	add.s64 	%rd170, %rd169, %rd102;
	ld.global.f64 	%fd69, [%rd170+40];
	ld.global.u64 	%rd171, [temp_x3];
	cvta.to.global.u64 	%rd172, %rd171;
	add.s64 	%rd173, %rd172, %rd97;
	ld.global.f64 	%fd70, [%rd173];
	fma.rn.f64 	%fd71, %fd68, %fd69, %fd70;
	st.global.f64 	[%rd173], %fd71;
	ld.global.u64 	%rd174, [g];
	cvta.to.global.u64 	%rd175, %rd174;
	add.s64 	%rd176, %rd175, %rd102;
	ld.global.u64 	%rd177, [%rd176+48];
	cvta.to.global.u64 	%rd178, %rd177;
	add.s64 	%rd179, %rd178, %rd97;
	ld.global.f64 	%fd72, [%rd179];
	ld.global.u64 	%rd180, [temp_x2];
	cvta.to.global.u64 	%rd181, %rd180;
	add.s64 	%rd182, %rd181, %rd102;
	ld.global.f64 	%fd73, [%rd182+48];
	ld.global.u64 	%rd183, [temp_x3];
	cvta.to.global.u64 	%rd184, %rd183;
	add.s64 	%rd185, %rd184, %rd97;
	ld.global.f64 	%fd74, [%rd185];
	fma.rn.f64 	%fd75, %fd72, %fd73, %fd74;
	st.global.f64 	[%rd185], %fd75;
	ld.global.u64 	%rd186, [g];
	cvta.to.global.u64 	%rd187, %rd186;
	add.s64 	%rd188, %rd187, %rd102;
	ld.global.u64 	%rd189, [%rd188+56];
	cvta.to.global.u64 	%rd190, %rd189;
	add.s64 	%rd191, %rd190, %rd97;
	ld.global.f64 	%fd76, [%rd191];
	ld.global.u64 	%rd192, [temp_x2];
	cvta.to.global.u64 	%rd193, %rd192;
	add.s64 	%rd194, %rd193, %rd102;
	ld.global.f64 	%fd77, [%rd194+56];
	ld.global.u64 	%rd195, [temp_x3];
	cvta.to.global.u64 	%rd196, %rd195;
	add.s64 	%rd197, %rd196, %rd97;
	ld.global.f64 	%fd78, [%rd197];
	fma.rn.f64 	%fd79, %fd76, %fd77, %fd78;
	st.global.f64 	[%rd197], %fd79;
	add.s32 	%r101, %r101, 8;
	setp.ne.s32 	%p11, %r101, %r19;
	mov.u32 	%r103, %r19;
	@%p11 bra 	$L__BB1_16;
$L__BB1_17:
	setp.eq.s32 	%p12, %r17, 0;
	@%p12 bra 	$L__BB1_25;
	setp.lt.u32 	%p13, %r18, 3;
	@%p13 bra 	$L__BB1_20;
	ld.global.u64 	%rd198, [g];
	cvta.to.global.u64 	%rd199, %rd198;
	mul.wide.u32 	%rd200, %r103, 8;
	add.s64 	%rd201, %rd199, %rd200;
	ld.global.u64 	%rd202, [%rd201];
	cvta.to.global.u64 	%rd203, %rd202;
	add.s64 	%rd205, %rd203, %rd97;
	ld.global.f64 	%fd80, [%rd205];
	ld.global.u64 	%rd206, [temp_x2];
	cvta.to.global.u64 	%rd207, %rd206;
	add.s64 	%rd208, %rd207, %rd200;
	ld.global.f64 	%fd81, [%rd208];
	ld.global.u64 	%rd209, [temp_x3];
	cvta.to.global.u64 	%rd210, %rd209;
	add.s64 	%rd211, %rd210, %rd97;
	ld.global.f64 	%fd82, [%rd211];
	fma.rn.f64 	%fd83, %fd80, %fd81, %fd82;
	st.global.f64 	[%rd211], %fd83;
	ld.global.u64 	%rd212, [g];
	cvta.to.global.u64 	%rd213, %rd212;
	add.s64 	%rd214, %rd213, %rd200;
	ld.global.u64 	%rd215, [%rd214+8];
	cvta.to.global.u64 	%rd216, %rd215;
	add.s64 	%rd217, %rd216, %rd97;
	ld.global.f64 	%fd84, [%rd217];
	ld.global.u64 	%rd218, [temp_x2];
	cvta.to.global.u64 	%rd219, %rd218;
	add.s64 	%rd220, %rd219, %rd200;
	ld.global.f64 	%fd85, [%rd220+8];
	ld.global.u64 	%rd221, [temp_x3];
	cvta.to.global.u64 	%rd222, %rd221;
	add.s64 	%rd223, %rd222, %rd97;
	ld.global.f64 	%fd86, [%rd223];
	fma.rn.f64 	%fd87, %fd84, %fd85, %fd86;
	st.global.f64 	[%rd223], %fd87;
	ld.global.u64 	%rd224, [g];
	cvta.to.global.u64 	%rd225, %rd224;
	add.s64 	%rd226, %rd225, %rd200;
	ld.global.u64 	%rd227, [%rd226+16];
	cvta.to.global.u64 	%rd228, %rd227;
	add.s64 	%rd229, %rd228, %rd97;
	ld.global.f64 	%fd88, [%rd229];
	ld.global.u64 	%rd230, [temp_x2];
	cvta.to.global.u64 	%rd231, %rd230;
	add.s64 	%rd232, %rd231, %rd200;
	ld.global.f64 	%fd89, [%rd232+16];
	ld.global.u64 	%rd233, [temp_x3];
	cvta.to.global.u64 	%rd234, %rd233;
	add.s64 	%rd235, %rd234, %rd97;
	ld.global.f64 	%fd90, [%rd235];
	fma.rn.f64 	%fd91, %fd88, %fd89, %fd90;
	st.global.f64 	[%rd235], %fd91;
	ld.global.u64 	%rd236, [g];
	cvta.to.global.u64 	%rd237, %rd236;
	add.s64 	%rd238, %rd237, %rd200;
	ld.global.u64 	%rd239, [%rd238+24];
	cvta.to.global.u64 	%rd240, %rd239;
	add.s64 	%rd241, %rd240, %rd97;
	ld.global.f64 	%fd92, [%rd241];
	ld.global.u64 	%rd242, [temp_x2];
	cvta.to.global.u64 	%rd243, %rd242;
	add.s64 	%rd244, %rd243, %rd200;
	ld.global.f64 	%fd93, [%rd244+24];
	ld.global.u64 	%rd245, [temp_x3];
	cvta.to.global.u64 	%rd246, %rd245;
	add.s64 	%rd247, %rd246, %rd97;
	ld.global.f64 	%fd94, [%rd247];
	fma.rn.f64 	%fd95, %fd92, %fd93, %fd94;
	st.global.f64 	[%rd247], %fd95;
	add.s32 	%r103, %r103, 4;
$L__BB1_20:
	setp.eq.s32 	%p14, %r2, 0;
	@%p14 bra 	$L__BB1_25;
	setp.eq.s32 	%p15, %r2, 1;
	@%p15 bra 	$L__BB1_23;
	ld.global.u64 	%rd248, [g];
	cvta.to.global.u64 	%rd249, %rd248;
	mul.wide.u32 	%rd250, %r103, 8;
	add.s64 	%rd251, %rd249, %rd250;
	ld.global.u64 	%rd252, [%rd251];
	cvta.to.global.u64 	%rd253, %rd252;
	add.s64 	%rd255, %rd253, %rd97;
	ld.global.f64 	%fd96, [%rd255];
	ld.global.u64 	%rd256, [temp_x2];
	cvta.to.global.u64 	%rd257, %rd256;
	add.s64 	%rd258, %rd257, %rd250;
	ld.global.f64 	%fd97, [%rd258];
	ld.global.u64 	%rd259, [temp_x3];
	cvta.to.global.u64 	%rd260, %rd259;
	add.s64 	%rd261, %rd260, %rd97;
	ld.global.f64 	%fd98, [%rd261];
	fma.rn.f64 	%fd99, %fd96, %fd97, %fd98;
	st.global.f64 	[%rd261], %fd99;
	ld.global.u64 	%rd262, [g];
	cvta.to.global.u64 	%rd263, %rd262;
	add.s64 	%rd264, %rd263, %rd250;
	ld.global.u64 	%rd265, [%rd264+8];
	cvta.to.global.u64 	%rd266, %rd265;
	add.s64 	%rd267, %rd266, %rd97;
	ld.global.f64 	%fd100, [%rd267];
	ld.global.u64 	%rd268, [temp_x2];
	cvta.to.global.u64 	%rd269, %rd268;
	add.s64 	%rd270, %rd269, %rd250;
	ld.global.f64 	%fd101, [%rd270+8];
	ld.global.u64 	%rd271, [temp_x3];
	cvta.to.global.u64 	%rd272, %rd271;
	add.s64 	%rd273, %rd272, %rd97;
	ld.global.f64 	%fd102, [%rd273];
	fma.rn.f64 	%fd103, %fd100, %fd101, %fd102;
	st.global.f64 	[%rd273], %fd103;
	add.s32 	%r103, %r103, 2;
$L__BB1_23:
	setp.eq.s32 	%p16, %r20, 0;
	@%p16 bra 	$L__BB1_25;
	ld.global.u64 	%rd274, [g];
	cvta.to.global.u64 	%rd275, %rd274;
	mul.wide.u32 	%rd276, %r103, 8;
	add.s64 	%rd277, %rd275, %rd276;
	ld.global.u64 	%rd278, [%rd277];
	cvta.to.global.u64 	%rd279, %rd278;
	add.s64 	%rd281, %rd279, %rd97;
	ld.global.f64 	%fd104, [%rd281];
	ld.global.u64 	%rd282, [temp_x2];
	cvta.to.global.u64 	%rd283, %rd282;
	add.s64 	%rd284, %rd283, %rd276;
	ld.global.f64 	%fd105, [%rd284];
	ld.global.u64 	%rd285, [temp_x3];
	cvta.to.global.u64 	%rd286, %rd285;
	add.s64 	%rd287, %rd286, %rd97;
	ld.global.f64 	%fd106, [%rd287];
	fma.rn.f64 	%fd107, %fd104, %fd105, %fd106;
	st.global.f64 	[%rd287], %fd107;
$L__BB1_25:
	add.s32 	%r100, %r100, 1;
	setp.eq.s32 	%p17, %r100, %r1;
	@%p17 bra 	$L__BB1_26;
	bra.uni 	$L__BB1_14;
$L__BB1_26:
	add.s32 	%r32, %r1, -1;
	mov.b32 	%r106, 0;
$L__BB1_27:
	setp.lt.u32 	%p18, %r32, 7;
	ld.global.u64 	%rd288, [trans_x];
	cvta.to.global.u64 	%rd289, %rd288;
	mul.wide.u32 	%rd290, %r106, 8;
	add.s64 	%rd291, %rd289, %rd290;
	mov.b64 	%rd292, 0;
	st.global.u64 	[%rd291], %rd292;
	mov.b32 	%r109, 0;
	@%p18 bra 	$L__BB1_30;
	mov.b32 	%r107, 0;
$L__BB1_29:
	.pragma "nounroll";
	ld.global.u64 	%rd293, [l_flat];
	cvta.to.global.u64 	%rd294, %rd293;
	mad.lo.s32 	%r68, %r1, %r107, %r106;
	mul.wide.u32 	%rd295, %r68, 8;
	add.s64 	%rd296, %rd294, %rd295;
	ld.global.f64 	%fd108, [%rd296];
	ld.global.u64 	%rd297, [temp_x3];
	cvta.to.global.u64 	%rd298, %rd297;
	mul.wide.u32 	%rd299, %r107, 8;
	add.s64 	%rd300, %rd298, %rd299;
	ld.global.f64 	%fd109, [%rd300];
	ld.global.u64 	%rd301, [trans_x];
	cvta.to.global.u64 	%rd302, %rd301;
	add.s64 	%rd304, %rd302, %rd290;
	ld.global.f64 	%fd110, [%rd304];
	fma.rn.f64 	%fd111, %fd108, %fd109, %fd110;
	st.global.f64 	[%rd304], %fd111;
	ld.global.u64 	%rd305, [l_flat];
	cvta.to.global.u64 	%rd306, %rd305;
	add.s32 	%r69, %r68, %r1;
	mul.wide.u32 	%rd307, %r69, 8;
	add.s64 	%rd308, %rd306, %rd307;
	ld.global.f64 	%fd112, [%rd308];
	ld.global.u64 	%rd309, [temp_x3];
	cvta.to.global.u64 	%rd310, %rd309;
	add.s64 	%rd311, %rd310, %rd299;
	ld.global.f64 	%fd113, [%rd311+8];
	ld.global.u64 	%rd312, [trans_x];
	cvta.to.global.u64 	%rd313, %rd312;
	add.s64 	%rd314, %rd313, %rd290;
	ld.global.f64 	%fd114, [%rd314];
	fma.rn.f64 	%fd115, %fd112, %fd113, %fd114;
	st.global.f64 	[%rd314], %fd115;
	ld.global.u64 	%rd315, [l_flat];
	cvta.to.global.u64 	%rd316, %rd315;
	add.s32 	%r70, %r69, %r1;
	mul.wide.u32 	%rd317, %r70, 8;
	add.s64 	%rd318, %rd316, %rd317;
	ld.global.f64 	%fd116, [%rd318];
	ld.global.u64 	%rd319, [temp_x3];
	cvta.to.global.u64 	%rd320, %rd319;
	add.s64 	%rd321, %rd320, %rd299;
	ld.global.f64 	%fd117, [%rd321+16];
	ld.global.u64 	%rd322, [trans_x];
	cvta.to.global.u64 	%rd323, %rd322;
	add.s64 	%rd324, %rd323, %rd290;
	ld.global.f64 	%fd118, [%rd324];
	fma.rn.f64 	%fd119, %fd116, %fd117, %fd118;
	st.global.f64 	[%rd324], %fd119;
	ld.global.u64 	%rd325, [l_flat];
	cvta.to.global.u64 	%rd326, %rd325;
	add.s32 	%r71, %r70, %r1;
	mul.wide.u32 	%rd327, %r71, 8;
	add.s64 	%rd328, %rd326, %rd327;
	ld.global.f64 	%fd120, [%rd328];
	ld.global.u64 	%rd329, [temp_x3];
	cvta.to.global.u64 	%rd330, %rd329;
	add.s64 	%rd331, %rd330, %rd299;
	ld.global.f64 	%fd121, [%rd331+24];
	ld.global.u64 	%rd332, [trans_x];
	cvta.to.global.u64 	%rd333, %rd332;
	add.s64 	%rd334, %rd333, %rd290;
	ld.global.f64 	%fd122, [%rd334];
	fma.rn.f64 	%fd123, %fd120, %fd121, %fd122;
	st.global.f64 	[%rd334], %fd123;
	ld.global.u64 	%rd335, [l_flat];
	cvta.to.global.u64 	%rd336, %rd335;
	add.s32 	%r72, %r71, %r1;
	mul.wide.u32 	%rd337, %r72, 8;
	add.s64 	%rd338, %rd336, %rd337;
	ld.global.f64 	%fd124, [%rd338];
	ld.global.u64 	%rd339, [temp_x3];
	cvta.to.global.u64 	%rd340, %rd339;
	add.s64 	%rd341, %rd340, %rd299;
	ld.global.f64 	%fd125, [%rd341+32];
	ld.global.u64 	%rd342, [trans_x];
	cvta.to.global.u64 	%rd343, %rd342;
	add.s64 	%rd344, %rd343, %rd290;
	ld.global.f64 	%fd126, [%rd344];
	fma.rn.f64 	%fd127, %fd124, %fd125, %fd126;
	st.global.f64 	[%rd344], %fd127;
	ld.global.u64 	%rd345, [l_flat];
	cvta.to.global.u64 	%rd346, %rd345;
	add.s32 	%r73, %r72, %r1;
	mul.wide.u32 	%rd347, %r73, 8;
	add.s64 	%rd348, %rd346, %rd347;
	ld.global.f64 	%fd128, [%rd348];
	ld.global.u64 	%rd349, [temp_x3];
	cvta.to.global.u64 	%rd350, %rd349;
	add.s64 	%rd351, %rd350, %rd299;
	ld.global.f64 	%fd129, [%rd351+40];
	ld.global.u64 	%rd352, [trans_x];
	cvta.to.global.u64 	%rd353, %rd352;
	add.s64 	%rd354, %rd353, %rd290;
	ld.global.f64 	%fd130, [%rd354];
	fma.rn.f64 	%fd131, %fd128, %fd129, %fd130;
	st.global.f64 	[%rd354], %fd131;
	ld.global.u64 	%rd355, [l_flat];
	cvta.to.global.u64 	%rd356, %rd355;
	add.s32 	%r74, %r73, %r1;
	mul.wide.u32 	%rd357, %r74, 8;
	add.s64 	%rd358, %rd356, %rd357;
	ld.global.f64 	%fd132, [%rd358];
	ld.global.u64 	%rd359, [temp_x3];
	cvta.to.global.u64 	%rd360, %rd359;
	add.s64 	%rd361, %rd360, %rd299;
	ld.global.f64 	%fd133, [%rd361+48];
	ld.global.u64 	%rd362, [trans_x];
	cvta.to.global.u64 	%rd363, %rd362;
	add.s64 	%rd364, %rd363, %rd290;
	ld.global.f64 	%fd134, [%rd364];
	fma.rn.f64 	%fd135, %fd132, %fd133, %fd134;
	st.global.f64 	[%rd364], %fd135;
	ld.global.u64 	%rd365, [l_flat];
	cvta.to.global.u64 	%rd366, %rd365;
	add.s32 	%r75, %r74, %r1;
	mul.wide.u32 	%rd367, %r75, 8;
	add.s64 	%rd368, %rd366, %rd367;
	ld.global.f64 	%fd136, [%rd368];
	ld.global.u64 	%rd369, [temp_x3];
	cvta.to.global.u64 	%rd370, %rd369;
	add.s64 	%rd371, %rd370, %rd299;
	ld.global.f64 	%fd137, [%rd371+56];
	ld.global.u64 	%rd372, [trans_x];
	cvta.to.global.u64 	%rd373, %rd372;
	add.s64 	%rd374, %rd373, %rd290;
	ld.global.f64 	%fd138, [%rd374];
	fma.rn.f64 	%fd139, %fd136, %fd137, %fd138;
	st.global.f64 	[%rd374], %fd139;
	add.s32 	%r107, %r107, 8;
	setp.ne.s32 	%p19, %r107, %r19;
	mov.u32 	%r109, %r19;
	@%p19 bra 	$L__BB1_29;
$L__BB1_30:
	setp.eq.s32 	%p20, %r17, 0;
	@%p20 bra 	$L__BB1_38;
	setp.lt.u32 	%p21, %r18, 3;
	@%p21 bra 	$L__BB1_33;
	ld.global.u64 	%rd375, [l_flat];
	cvta.to.global.u64 	%rd376, %rd375;
	mad.lo.s32 	%r76, %r1, %r109, %r106;
	mul.wide.u32 	%rd377, %r76, 8;
	add.s64 	%rd378, %rd376, %rd377;
	ld.global.f64 	%fd140, [%rd378];
	ld.global.u64 	%rd379, [temp_x3];
	cvta.to.global.u64 	%rd380, %rd379;
	mul.wide.u32 	%rd381, %r109, 8;
	add.s64 	%rd382, %rd380, %rd381;
	ld.global.f64 	%fd141, [%rd382];
	ld.global.u64 	%rd383, [trans_x];
	cvta.to.global.u64 	%rd384, %rd383;
	add.s64 	%rd386, %rd384, %rd290;
	ld.global.f64 	%fd142, [%rd386];
	fma.rn.f64 	%fd143, %fd140, %fd141, %fd142;
	st.global.f64 	[%rd386], %fd143;
	ld.global.u64 	%rd387, [l_flat];
	cvta.to.global.u64 	%rd388, %rd387;
	add.s32 	%r77, %r76, %r1;
	mul.wide.u32 	%rd389, %r77, 8;
	add.s64 	%rd390, %rd388, %rd389;
	ld.global.f64 	%fd144, [%rd390];
	ld.global.u64 	%rd391, [temp_x3];
	cvta.to.global.u64 	%rd392, %rd391;
	add.s64 	%rd393, %rd392, %rd381;
	ld.global.f64 	%fd145, [%rd393+8];
	ld.global.u64 	%rd394, [trans_x];
	cvta.to.global.u64 	%rd395, %rd394;
	add.s64 	%rd396, %rd395, %rd290;
	ld.global.f64 	%fd146, [%rd396];
	fma.rn.f64 	%fd147, %fd144, %fd145, %fd146;
	st.global.f64 	[%rd396], %fd147;
	ld.global.u64 	%rd397, [l_flat];
	cvta.to.global.u64 	%rd398, %rd397;
	add.s32 	%r78, %r77, %r1;
	mul.wide.u32 	%rd399, %r78, 8;
	add.s64 	%rd400, %rd398, %rd399;
	ld.global.f64 	%fd148, [%rd400];
	ld.global.u64 	%rd401, [temp_x3];
	cvta.to.global.u64 	%rd402, %rd401;
	add.s64 	%rd403, %rd402, %rd381;
	ld.global.f64 	%fd149, [%rd403+16];
	ld.global.u64 	%rd404, [trans_x];
	cvta.to.global.u64 	%rd405, %rd404;
	add.s64 	%rd406, %rd405, %rd290;
	ld.global.f64 	%fd150, [%rd406];
	fma.rn.f64 	%fd151, %fd148, %fd149, %fd150;
	st.global.f64 	[%rd406], %fd151;
	ld.global.u64 	%rd407, [l_flat];
	cvta.to.global.u64 	%rd408, %rd407;
	add.s32 	%r79, %r78, %r1;
	mul.wide.u32 	%rd409, %r79, 8;
	add.s64 	%rd410, %rd408, %rd409;
	ld.global.f64 	%fd152, [%rd410];
	ld.global.u64 	%rd411, [temp_x3];
	cvta.to.global.u64 	%rd412, %rd411;
	add.s64 	%rd413, %rd412, %rd381;
	ld.global.f64 	%fd153, [%rd413+24];
	ld.global.u64 	%rd414, [trans_x];
	cvta.to.global.u64 	%rd415, %rd414;
	add.s64 	%rd416, %rd415, %rd290;
	ld.global.f64 	%fd154, [%rd416];
	fma.rn.f64 	%fd155, %fd152, %fd153, %fd154;
	st.global.f64 	[%rd416], %fd155;
	add.s32 	%r109, %r109, 4;
$L__BB1_33:
	setp.eq.s32 	%p22, %r2, 0;
	@%p22 bra 	$L__BB1_38;
	setp.eq.s32 	%p23, %r2, 1;
	@%p23 bra 	$L__BB1_36;
	ld.global.u64 	%rd417, [l_flat];
	cvta.to.global.u64 	%rd418, %rd417;
	mad.lo.s32 	%r80, %r1, %r109, %r106;
	mul.wide.u32 	%rd419, %r80, 8;
	add.s64 	%rd420, %rd418, %rd419;
	ld.global.f64 	%fd156, [%rd420];
	ld.global.u64 	%rd421, [temp_x3];
	cvta.to.global.u64 	%rd422, %rd421;
	mul.wide.u32 	%rd423, %r109, 8;
	add.s64 	%rd424, %rd422, %rd423;
	ld.global.f64 	%fd157, [%rd424];
	ld.global.u64 	%rd425, [trans_x];
	cvta.to.global.u64 	%rd426, %rd425;
	add.s64 	%rd428, %rd426, %rd290;
	ld.global.f64 	%fd158, [%rd428];
	fma.rn.f64 	%fd159, %fd156, %fd157, %fd158;
	st.global.f64 	[%rd428], %fd159;
	ld.global.u64 	%rd429, [l_flat];
	cvta.to.global.u64 	%rd430, %rd429;
	add.s32 	%r81, %r80, %r1;
	mul.wide.u32 	%rd431, %r81, 8;
	add.s64 	%rd432, %rd430, %rd431;
	ld.global.f64 	%fd160, [%rd432];
	ld.global.u64 	%rd433, [temp_x3];
	cvta.to.global.u64 	%rd434, %rd433;
	add.s64 	%rd435, %rd434, %rd423;
	ld.global.f64 	%fd161, [%rd435+8];
	ld.global.u64 	%rd436, [trans_x];
	cvta.to.global.u64 	%rd437, %rd436;
	add.s64 	%rd438, %rd437, %rd290;
	ld.global.f64 	%fd162, [%rd438];
	fma.rn.f64 	%fd163, %fd160, %fd161, %fd162;
	st.global.f64 	[%rd438], %fd163;
	add.s32 	%r109, %r109, 2;
$L__BB1_36:
	setp.eq.s32 	%p24, %r20, 0;
	@%p24 bra 	$L__BB1_38;
	ld.global.u64 	%rd439, [l_flat];
	cvta.to.global.u64 	%rd440, %rd439;
	mad.lo.s32 	%r82, %r1, %r109, %r106;
	mul.wide.u32 	%rd441, %r82, 8;
	add.s64 	%rd442, %rd440, %rd441;
	ld.global.f64 	%fd164, [%rd442];
	ld.global.u64 	%rd443, [temp_x3];
	cvta.to.global.u64 	%rd444, %rd443;
	mul.wide.u32 	%rd445, %r109, 8;
	add.s64 	%rd446, %rd444, %rd445;
	ld.global.f64 	%fd165, [%rd446];
	ld.global.u64 	%rd447, [trans_x];
	cvta.to.global.u64 	%rd448, %rd447;
	add.s64 	%rd450, %rd448, %rd290;
	ld.global.f64 	%fd166, [%rd450];
	fma.rn.f64 	%fd167, %fd164, %fd165, %fd166;
	st.global.f64 	[%rd450], %fd167;
$L__BB1_38:
	add.s32 	%r106, %r106, 1;
	setp.ne.s32 	%p25, %r106, %r1;
	@%p25 bra 	$L__BB1_27;
$L__BB1_39:
	setp.lt.s32 	%p26, %r1, 1;
	ld.global.u64 	%rd451, [trans_x];
	cvta.to.global.u64 	%rd2, %rd451;
	mov.f64 	%fd243, 0d0000000000000000;
	@%p26 bra 	$L__BB1_55;
	add.s64 	%rd3, %rd2, 64;
	mov.f64 	%fd243, 0d0000000000000000;
	mov.b32 	%r111, 1;
	mov.b32 	%r112, 0;
	mov.b16 	%rs7, 0;
	mov.u16 	%rs8, %rs7;
$L__BB1_41:
	mov.u32 	%r42, %r112;
	mov.u32 	%r112, %r111;
	add.s16 	%rs7, %rs7, 1;
	add.s16 	%rs8, %rs8, 1;
	setp.lt.u32 	%p27, %r42, 15;
	mov.b32 	%r115, 0;
	mov.f64 	%fd242, 0d0000000000000000;
	@%p27 bra 	$L__BB1_44;
	and.b32  	%r115, %r112, -16;
	neg.s32 	%r113, %r115;
	mov.f64 	%fd242, 0d0000000000000000;
	mov.u64 	%rd464, %rd3;
$L__BB1_43:
	.pragma "nounroll";
	ld.global.f64 	%fd173, [%rd464+-64];
	add.f64 	%fd174, %fd242, %fd173;
	ld.global.f64 	%fd175, [%rd464+-56];
	add.f64 	%fd176, %fd174, %fd175;
	ld.global.f64 	%fd177, [%rd464+-48];
	add.f64 	%fd178, %fd176, %fd177;
	ld.global.f64 	%fd179, [%rd464+-40];
	add.f64 	%fd180, %fd178, %fd179;
	ld.global.f64 	%fd181, [%rd464+-32];
	add.f64 	%fd182, %fd180, %fd181;
	ld.global.f64 	%fd183, [%rd464+-24];
	add.f64 	%fd184, %fd182, %fd183;
	ld.global.f64 	%fd185, [%rd464+-16];
	add.f64 	%fd186, %fd184, %fd185;
	ld.global.f64 	%fd187, [%rd464+-8];
	add.f64 	%fd188, %fd186, %fd187;
	ld.global.f64 	%fd189, [%rd464];
	add.f64 	%fd190, %fd188, %fd189;
	ld.global.f64 	%fd191, [%rd464+8];
	add.f64 	%fd192, %fd190, %fd191;
	ld.global.f64 	%fd193, [%rd464+16];
	add.f64 	%fd194, %fd192, %fd193;
	ld.global.f64 	%fd195, [%rd464+24];
	add.f64 	%fd196, %fd194, %fd195;
	ld.global.f64 	%fd197, [%rd464+32];
	add.f64 	%fd198, %fd196, %fd197;
	ld.global.f64 	%fd199, [%rd464+40];
	add.f64 	%fd200, %fd198, %fd199;
	ld.global.f64 	%fd201, [%rd464+48];
	add.f64 	%fd202, %fd200, %fd201;
	ld.global.f64 	%fd203, [%rd464+56];
	add.f64 	%fd242, %fd202, %fd203;
	add.s32 	%r113, %r113, 16;
	add.s64 	%rd464, %rd464, 128;
	setp.ne.s32 	%p28, %r113, 0;
	@%p28 bra 	$L__BB1_43;
$L__BB1_44:
	and.b32  	%r86, %r112, 15;
	setp.eq.s32 	%p29, %r86, 0;
	@%p29 bra 	$L__BB1_54;
	cvt.u32.u16 	%r87, %rs8;
	and.b32  	%r49, %r87, 15;
	add.s32 	%r88, %r49, -1;
	setp.lt.u32 	%p30, %r88, 7;
	@%p30 bra 	$L__BB1_47;
	mul.wide.u32 	%rd452, %r115, 8;
	add.s64 	%rd453, %rd2, %rd452;
	ld.global.f64 	%fd205, [%rd453];
	add.f64 	%fd206, %fd242, %fd205;
	ld.global.f64 	%fd207, [%rd453+8];
	add.f64 	%fd208, %fd206, %fd207;
	ld.global.f64 	%fd209, [%rd453+16];
	add.f64 	%fd210, %fd208, %fd209;
	ld.global.f64 	%fd211, [%rd453+24];
	add.f64 	%fd212, %fd210, %fd211;
	ld.global.f64 	%fd213, [%rd453+32];
	add.f64 	%fd214, %fd212, %fd213;
	ld.global.f64 	%fd215, [%rd453+40];
	add.f64 	%fd216, %fd214, %fd215;
	ld.global.f64 	%fd217, [%rd453+48];
	add.f64 	%fd218, %fd216, %fd217;
	ld.global.f64 	%fd219, [%rd453+56];
	add.f64 	%fd242, %fd218, %fd219;
	add.s32 	%r115, %r115, 8;
$L__BB1_47:
	and.b32  	%r89, %r49, 7;
	setp.eq.s32 	%p31, %r89, 0;
	@%p31 bra 	$L__BB1_54;
	cvt.u32.u16 	%r90, %rs7;
	and.b32  	%r91, %r90, 7;
	and.b32  	%r52, %r90, 3;
	add.s32 	%r92, %r91, -1;
	setp.lt.u32 	%p32, %r92, 3;
	@%p32 bra 	$L__BB1_50;
	mul.wide.u32 	%rd454, %r115, 8;
	add.s64 	%rd455, %rd2, %rd454;
	ld.global.f64 	%fd221, [%rd455];
	add.f64 	%fd222, %fd242, %fd221;
	ld.global.f64 	%fd223, [%rd455+8];
	add.f64 	%fd224, %fd222, %fd223;
	ld.global.f64 	%fd225, [%rd455+16];
	add.f64 	%fd226, %fd224, %fd225;
	ld.global.f64 	%fd227, [%rd455+24];
	add.f64 	%fd242, %fd226, %fd227;
	add.s32 	%r115, %r115, 4;
$L__BB1_50:
	setp.eq.s32 	%p33, %r52, 0;
	@%p33 bra 	$L__BB1_54;
	mul.wide.u32 	%rd456, %r115, 8;
	add.s64 	%rd6, %rd2, %rd456;
	ld.global.f64 	%fd228, [%rd6];
	add.f64 	%fd242, %fd242, %fd228;
	setp.eq.s32 	%p34, %r52, 1;
	@%p34 bra 	$L__BB1_54;
	ld.global.f64 	%fd229, [%rd6+8];
	add.f64 	%fd242, %fd242, %fd229;
	setp.eq.s32 	%p35, %r52, 2;
	@%p35 bra 	$L__BB1_54;
	ld.global.f64 	%fd230, [%rd6+16];
	add.f64 	%fd242, %fd242, %fd230;
$L__BB1_54:
	fma.rn.f64 	%fd243, %fd242, %fd242, %fd243;
	add.s32 	%r111, %r112, 1;
	setp.ne.s32 	%p36, %r112, %r1;
	@%p36 bra 	$L__BB1_41;
$L__BB1_55:
	cvta.to.global.u64 	%rd457, %rd7;
	ld.global.u64 	%rd458, [basic_f];
	cvta.to.global.u64 	%rd459, %rd458;
	st.global.f64 	[%rd459], %fd243;
	ld.global.u64 	%rd460, [basic_f];
	cvta.to.global.u64 	%rd461, %rd460;
	ld.global.f64 	%fd231, [%rd461];
	ld.global.u64 	%rd462, [bias];
	cvta.to.global.u64 	%rd463, %rd462;
	ld.global.f64 	%fd232, [%rd463];
	add.f64 	%fd233, %fd231, %fd232;
	st.global.f64 	[%rd457], %fd233;
	ret;

}
	// .globl	_Z22calc_benchmark_func_f3PdS_
.visible .entry _Z22calc_benchmark_func_f3PdS_(
	.param .u64 .ptr .align 1 _Z22calc_benchmark_func_f3PdS__param_0,
	.param .u64 .ptr .align 1 _Z22calc_benchmark_func_f3PdS__param_1
)
{
	.reg .pred 	%p<70>;
	.reg .b32 	%r<176>;
	.reg .b64 	%rd<361>;
	.reg .b64 	%fd<274>;

	ld.param.u64 	%rd14, [_Z22calc_benchmark_func_f3PdS__param_0];
	ld.param.u64 	%rd13, [_Z22calc_benchmark_func_f3PdS__param_1];
	cvta.to.global.u64 	%rd1, %rd14;
	ld.const.u32 	%r1, [nreal];
	setp.lt.s32 	%p1, %r1, 1;
	@%p1 bra 	$L__BB2_70;
	and.b32  	%r2, %r1, 3;
	setp.lt.u32 	%p2, %r1, 4;
	mov.b32 	%r146, 0;
	@%p2 bra 	$L__BB2_4;
	and.b32  	%r146, %r1, 2147483644;
	mov.b32 	%r149, 0;
$L__BB2_3:
	mul.wide.u32 	%rd17, %r149, 8;
	add.s64 	%rd18, %rd1, %rd17;
	ld.global.f64 	%fd34, [%rd18];
	ld.global.u64 	%rd19, [o];
	ld.u64 	%rd20, [%rd19];
	add.s64 	%rd21, %rd20, %rd17;
	ld.f64 	%fd35, [%rd21];
	sub.f64 	%fd36, %fd34, %fd35;
	ld.global.u64 	%rd22, [temp_x1];
	add.s64 	%rd23, %rd22, %rd17;
	st.f64 	[%rd23], %fd36;
	ld.global.f64 	%fd37, [%rd18+8];
	ld.global.u64 	%rd24, [o];
	ld.u64 	%rd25, [%rd24];
	add.s64 	%rd26, %rd25, %rd17;
	ld.f64 	%fd38, [%rd26+8];
	sub.f64 	%fd39, %fd37, %fd38;
	ld.global.u64 	%rd27, [temp_x1];
	add.s64 	%rd28, %rd27, %rd17;
	st.f64 	[%rd28+8], %fd39;
	ld.global.f64 	%fd40, [%rd18+16];
	ld.global.u64 	%rd29, [o];
	ld.u64 	%rd30, [%rd29];
	add.s64 	%rd31, %rd30, %rd17;
	ld.f64 	%fd41, [%rd31+16];
	sub.f64 	%fd42, %fd40, %fd41;
	ld.global.u64 	%rd32, [temp_x1];
	add.s64 	%rd33, %rd32, %rd17;
	st.f64 	[%rd33+16], %fd42;
	ld.global.f64 	%fd43, [%rd18+24];
	ld.global.u64 	%rd34, [o];
	ld.u64 	%rd35, [%rd34];
	add.s64 	%rd36, %rd35, %rd17;
	ld.f64 	%fd44, [%rd36+24];
	sub.f64 	%fd45, %fd43, %fd44;
	ld.global.u64 	%rd37, [temp_x1];
	add.s64 	%rd38, %rd37, %rd17;
	st.f64 	[%rd38+24], %fd45;
	add.s32 	%r149, %r149, 4;
	setp.eq.s32 	%p3, %r149, %r146;
	@%p3 bra 	$L__BB2_4;
	bra.uni 	$L__BB2_3;
$L__BB2_4:
	setp.eq.s32 	%p4, %r2, 0;
	@%p4 bra 	$L__BB2_7;
	mov.b32 	%r148, 0;
$L__BB2_6:
	.pragma "nounroll";
	mul.wide.u32 	%rd39, %r146, 8;
	add.s64 	%rd40, %rd1, %rd39;
	ld.global.f64 	%fd46, [%rd40];
	ld.global.u64 	%rd41, [o];
	ld.u64 	%rd42, [%rd41];
	add.s64 	%rd43, %rd42, %rd39;
	ld.f64 	%fd47, [%rd43];
	sub.f64 	%fd48, %fd46, %fd47;
	ld.global.u64 	%rd44, [temp_x1];
	add.s64 	%rd45, %rd44, %rd39;
	st.f64 	[%rd45], %fd48;
	add.s32 	%r146, %r146, 1;
	add.s32 	%r148, %r148, 1;
	setp.ne.s32 	%p5, %r148, %r2;
	@%p5 bra 	$L__BB2_6;
$L__BB2_7:
	setp.lt.u32 	%p6, %r1, 4;
	mov.b32 	%r150, 0;
	@%p6 bra 	$L__BB2_10;
	and.b32  	%r150, %r1, 2147483644;
	mov.b32 	%r158, 0;
$L__BB2_9:
	ld.global.u64 	%rd46, [temp_x1];
	mul.wide.u32 	%rd47, %r158, 8;
	add.s64 	%rd48, %rd46, %rd47;
	ld.f64 	%fd49, [%rd48];
	ld.global.u64 	%rd49, [lambda];
	ld.f64 	%fd50, [%rd49];
	div.rn.f64 	%fd51, %fd49, %fd50;
	ld.global.u64 	%rd50, [temp_x2];
	add.s64 	%rd51, %rd50, %rd47;
	st.f64 	[%rd51], %fd51;
	ld.global.u64 	%rd52, [temp_x1];
	add.s64 	%rd53, %rd52, %rd47;
	ld.f64 	%fd52, [%rd53+8];
	ld.global.u64 	%rd54, [lambda];
	ld.f64 	%fd53, [%rd54];
	div.rn.f64 	%fd54, %fd52, %fd53;
	ld.global.u64 	%rd55, [temp_x2];
	add.s64 	%rd56, %rd55, %rd47;
	st.f64 	[%rd56+8], %fd54;
	ld.global.u64 	%rd57, [temp_x1];
	add.s64 	%rd58, %rd57, %rd47;
	ld.f64 	%fd55, [%rd58+16];
	ld.global.u64 	%rd59, [lambda];
	ld.f64 	%fd56, [%rd59];
	div.rn.f64 	%fd57, %fd55, %fd56;
	ld.global.u64 	%rd60, [temp_x2];
	add.s64 	%rd61, %rd60, %rd47;
	st.f64 	[%rd61+16], %fd57;
	ld.global.u64 	%rd62, [temp_x1];
	add.s64 	%rd63, %rd62, %rd47;
	ld.f64 	%fd58, [%rd63+24];
	ld.global.u64 	%rd64, [lambda];
	ld.f64 	%fd59, [%rd64];
	div.rn.f64 	%fd60, %fd58, %fd59;
	ld.global.u64 	%rd65, [temp_x2];
	add.s64 	%rd66, %rd65, %rd47;
	st.f64 	[%rd66+24], %fd60;
	add.s32 	%r158, %r158, 4;
	setp.eq.s32 	%p7, %r158, %r150;
	@%p7 bra 	$L__BB2_10;
	bra.uni 	$L__BB2_9;
$L__BB2_10:
	setp.eq.s32 	%p8, %r2, 0;
	@%p8 bra 	$L__BB2_13;
	mov.b32 	%r152, 0;
$L__BB2_12:
	.pragma "nounroll";
	ld.global.u64 	%rd67, [temp_x1];
	mul.wide.u32 	%rd68, %r150, 8;
	add.s64 	%rd69, %rd67, %rd68;
	ld.f64 	%fd61, [%rd69];
	ld.global.u64 	%rd70, [lambda];
	ld.f64 	%fd62, [%rd70];
	div.rn.f64 	%fd63, %fd61, %fd62;
	ld.global.u64 	%rd71, [temp_x2];
	add.s64 	%rd72, %rd71, %rd68;
	st.f64 	[%rd72], %fd63;
	add.s32 	%r150, %r150, 1;
	add.s32 	%r152, %r152, 1;
	setp.ne.s32 	%p9, %r152, %r2;
	@%p9 bra 	$L__BB2_12;
$L__BB2_13:
	and.b32  	%r17, %r1, 7;
	add.s32 	%r18, %r17, -1;
	and.b32  	%r19, %r1, 2147483640;
	and.b32  	%r20, %r1, 1;
	mov.b32 	%r153, 0;
$L__BB2_14:
	setp.lt.u32 	%p10, %r1, 8;
	ld.global.u64 	%rd73, [temp_x3];
	mul.wide.u32 	%rd74, %r153, 8;
	add.s64 	%rd75, %rd73, %rd74;
	mov.b64 	%rd76, 0;
	st.u64 	[%rd75], %rd76;
	mov.b32 	%r156, 0;
	@%p10 bra 	$L__BB2_17;
	mov.b32 	%r154, 0;
$L__BB2_16:
	.pragma "nounroll";
	ld.global.u64 	%rd77, [g];
	mul.wide.u32 	%rd78, %r154, 8;
	add.s64 	%rd79, %rd77, %rd78;
	ld.u64 	%rd80, [%rd79];
	add.s64 	%rd82, %rd80, %rd74;
	ld.f64 	%fd64, [%rd82];
	ld.global.u64 	%rd83, [temp_x2];
	add.s64 	%rd84, %rd83, %rd78;
	ld.f64 	%fd65, [%rd84];
	ld.global.u64 	%rd85, [temp_x3];
	add.s64 	%rd86, %rd85, %rd74;
	ld.f64 	%fd66, [%rd86];
	fma.rn.f64 	%fd67, %fd64, %fd65, %fd66;
	st.f64 	[%rd86], %fd67;
	ld.global.u64 	%rd87, [g];
	add.s64 	%rd88, %rd87, %rd78;
	ld.u64 	%rd89, [%rd88+8];
	add.s64 	%rd90, %rd89, %rd74;
	ld.f64 	%fd68, [%rd90];
	ld.global.u64 	%rd91, [temp_x2];
	add.s64 	%rd92, %rd91, %rd78;
	ld.f64 	%fd69, [%rd92+8];
	ld.global.u64 	%rd93, [temp_x3];
	add.s64 	%rd94, %rd93, %rd74;
	ld.f64 	%fd70, [%rd94];
	fma.rn.f64 	%fd71, %fd68, %fd69, %fd70;
	st.f64 	[%rd94], %fd71;
	ld.global.u64 	%rd95, [g];
	add.s64 	%rd96, %rd95, %rd78;
	ld.u64 	%rd97, [%rd96+16];
	add.s64 	%rd98, %rd97, %rd74;
	ld.f64 	%fd72, [%rd98];
	ld.global.u64 	%rd99, [temp_x2];
	add.s64 	%rd100, %rd99, %rd78;
	ld.f64 	%fd73, [%rd100+16];
	ld.global.u64 	%rd101, [temp_x3];
	add.s64 	%rd102, %rd101, %rd74;
	ld.f64 	%fd74, [%rd102];
	fma.rn.f64 	%fd75, %fd72, %fd73, %fd74;
	st.f64 	[%rd102], %fd75;
	ld.global.u64 	%rd103, [g];
	add.s64 	%rd104, %rd103, %rd78;
	ld.u64 	%rd105, [%rd104+24];
	add.s64 	%rd106, %rd105, %rd74;
	ld.f64 	%fd76, [%rd106];
	ld.global.u64 	%rd107, [temp_x2];
	add.s64 	%rd108, %rd107, %rd78;
	ld.f64 	%fd77, [%rd108+24];
	ld.global.u64 	%rd109, [temp_x3];
	add.s64 	%rd110, %rd109, %rd74;
	ld.f64 	%fd78, [%rd110];
	fma.rn.f64 	%fd79, %fd76, %fd77, %fd78;
	st.f64 	[%rd110], %fd79;
	ld.global.u64 	%rd111, [g];
	add.s64 	%rd112, %rd111, %rd78;
	ld.u64 	%rd113, [%rd112+32];
	add.s64 	%rd114, %rd113, %rd74;
	ld.f64 	%fd80, [%rd114];
	ld.global.u64 	%rd115, [temp_x2];
	add.s64 	%rd116, %rd115, %rd78;
	ld.f64 	%fd81, [%rd116+32];
	ld.global.u64 	%rd117, [temp_x3];
	add.s64 	%rd118, %rd117, %rd74;
	ld.f64 	%fd82, [%rd118];
	fma.rn.f64 	%fd83, %fd80, %fd81, %fd82;
	st.f64 	[%rd118], %fd83;
	ld.global.u64 	%rd119, [g];
	add.s64 	%rd120, %rd119, %rd78;
	ld.u64 	%rd121, [%rd120+40];
	add.s64 	%rd122, %rd121, %rd74;
	ld.f64 	%fd84, [%rd122];
	ld.global.u64 	%rd123, [temp_x2];
	add.s64 	%rd124, %rd123, %rd78;
	ld.f64 	%fd85, [%rd124+40];
	ld.global.u64 	%rd125, [temp_x3];
	add.s64 	%rd126, %rd125, %rd74;
	ld.f64 	%fd86, [%rd126];
	fma.rn.f64 	%fd87, %fd84, %fd85, %fd86;
	st.f64 	[%rd126], %fd87;
	ld.global.u64 	%rd127, [g];
	add.s64 	%rd128, %rd127, %rd78;
	ld.u64 	%rd129, [%rd128+48];
	add.s64 	%rd130, %rd129, %rd74;
	ld.f64 	%fd88, [%rd130];
	ld.global.u64 	%rd131, [temp_x2];
	add.s64 	%rd132, %rd131, %rd78;
	ld.f64 	%fd89, [%rd132+48];
	ld.global.u64 	%rd133, [temp_x3];
	add.s64 	%rd134, %rd133, %rd74;
	ld.f64 	%fd90, [%rd134];
	fma.rn.f64 	%fd91, %fd88, %fd89, %fd90;
	st.f64 	[%rd134], %fd91;
	ld.global.u64 	%rd135, [g];
	add.s64 	%rd136, %rd135, %rd78;
	ld.u64 	%rd137, [%rd136+56];
	add.s64 	%rd138, %rd137, %rd74;
	ld.f64 	%fd92, [%rd138];
	ld.global.u64 	%rd139, [temp_x2];
	add.s64 	%rd140, %rd139, %rd78;
	ld.f64 	%fd93, [%rd140+56];
	ld.global.u64 	%rd141, [temp_x3];
	add.s64 	%rd142, %rd141, %rd74;
	ld.f64 	%fd94, [%rd142];
	fma.rn.f64 	%fd95, %fd92, %fd93, %fd94;
	st.f64 	[%rd142], %fd95;
	add.s32 	%r154, %r154, 8;
	setp.ne.s32 	%p11, %r154, %r19;
	mov.u32 	%r156, %r19;
	@%p11 bra 	$L__BB2_16;
$L__BB2_17:
	setp.eq.s32 	%p12, %r17, 0;
	@%p12 bra 	$L__BB2_25;
	setp.lt.u32 	%p13, %r18, 3;
	@%p13 bra 	$L__BB2_20;
	ld.global.u64 	%rd143, [g];
	mul.wide.u32 	%rd144, %r156, 8;
	add.s64 	%rd145, %rd143, %rd144;
	ld.u64 	%rd146, [%rd145];
	add.s64 	%rd148, %rd146, %rd74;
	ld.f64 	%fd96, [%rd148];
	ld.global.u64 	%rd149, [temp_x2];
	add.s64 	%rd150, %rd149, %rd144;
	ld.f64 	%fd97, [%rd150];
	ld.global.u64 	%rd151, [temp_x3];
	add.s64 	%rd152, %rd151, %rd74;
	ld.f64 	%fd98, [%rd152];
	fma.rn.f64 	%fd99, %fd96, %fd97, %fd98;
	st.f64 	[%rd152], %fd99;
	ld.global.u64 	%rd153, [g];
	add.s64 	%rd154, %rd153, %rd144;
	ld.u64 	%rd155, [%rd154+8];
	add.s64 	%rd156, %rd155, %rd74;
	ld.f64 	%fd100, [%rd156];
	ld.global.u64 	%rd157, [temp_x2];
	add.s64 	%rd158, %rd157, %rd144;
	ld.f64 	%fd101, [%rd158+8];
	ld.global.u64 	%rd159, [temp_x3];
	add.s64 	%rd160, %rd159, %rd74;
	ld.f64 	%fd102, [%rd160];
	fma.rn.f64 	%fd103, %fd100, %fd101, %fd102;
	st.f64 	[%rd160], %fd103;
	ld.global.u64 	%rd161, [g];
	add.s64 	%rd162, %rd161, %rd144;
	ld.u64 	%rd163, [%rd162+16];
	add.s64 	%rd164, %rd163, %rd74;
	ld.f64 	%fd104, [%rd164];
	ld.global.u64 	%rd165, [temp_x2];
	add.s64 	%rd166, %rd165, %rd144;
	ld.f64 	%fd105, [%rd166+16];
	ld.global.u64 	%rd167, [temp_x3];
	add.s64 	%rd168, %rd167, %rd74;
	ld.f64 	%fd106, [%rd168];
	fma.rn.f64 	%fd107, %fd104, %fd105, %fd106;
	st.f64 	[%rd168], %fd107;
	ld.global.u64 	%rd169, [g];
	add.s64 	%rd170, %rd169, %rd144;
	ld.u64 	%rd171, [%rd170+24];
	add.s64 	%rd172, %rd171, %rd74;
	ld.f64 	%fd108, [%rd172];
	ld.global.u64 	%rd173, [temp_x2];
	add.s64 	%rd174, %rd173, %rd144;
	ld.f64 	%fd109, [%rd174+24];
	ld.global.u64 	%rd175, [temp_x3];
	add.s64 	%rd176, %rd175, %rd74;
	ld.f64 	%fd110, [%rd176];
	fma.rn.f64 	%fd111, %fd108, %fd109, %fd110;
	st.f64 	[%rd176], %fd111;
	add.s32 	%r156, %r156, 4;
$L__BB2_20:
	setp.eq.s32 	%p14, %r2, 0;
	@%p14 bra 	$L__BB2_25;
	setp.eq.s32 	%p15, %r2, 1;
	@%p15 bra 	$L__BB2_23;
	ld.global.u64 	%rd177, [g];
	mul.wide.u32 	%rd178, %r156, 8;
	add.s64 	%rd179, %rd177, %rd178;
	ld.u64 	%rd180, [%rd179];
	add.s64 	%rd182, %rd180, %rd74;
	ld.f64 	%fd112, [%rd182];
	ld.global.u64 	%rd183, [temp_x2];
	add.s64 	%rd184, %rd183, %rd178;
	ld.f64 	%fd113, [%rd184];
	ld.global.u64 	%rd185, [temp_x3];
	add.s64 	%rd186, %rd185, %rd74;
	ld.f64 	%fd114, [%rd186];
	fma.rn.f64 	%fd115, %fd112, %fd113, %fd114;
	st.f64 	[%rd186], %fd115;
	ld.global.u64 	%rd187, [g];
	add.s64 	%rd188, %rd187, %rd178;
	ld.u64 	%rd189, [%rd188+8];
	add.s64 	%rd190, %rd189, %rd74;
	ld.f64 	%fd116, [%rd190];
	ld.global.u64 	%rd191, [temp_x2];
	add.s64 	%rd192, %rd191, %rd178;
	ld.f64 	%fd117, [%rd192+8];
	ld.global.u64 	%rd193, [temp_x3];
	add.s64 	%rd194, %rd193, %rd74;
	ld.f64 	%fd118, [%rd194];
	fma.rn.f64 	%fd119, %fd116, %fd117, %fd118;
	st.f64 	[%rd194], %fd119;
	add.s32 	%r156, %r156, 2;
$L__BB2_23:
	setp.eq.s32 	%p16, %r20, 0;
	@%p16 bra 	$L__BB2_25;
	ld.global.u64 	%rd195, [g];
	mul.wide.u32 	%rd196, %r156, 8;
	add.s64 	%rd197, %rd195, %rd196;
	ld.u64 	%rd198, [%rd197];
	add.s64 	%rd200, %rd198, %rd74;
	ld.f64 	%fd120, [%rd200];
	ld.global.u64 	%rd201, [temp_x2];
	add.s64 	%rd202, %rd201, %rd196;
	ld.f64 	%fd121, [%rd202];
	ld.global.u64 	%rd203, [temp_x3];
	add.s64 	%rd204, %rd203, %rd74;
	ld.f64 	%fd122, [%rd204];
	fma.rn.f64 	%fd123, %fd120, %fd121, %fd122;
	st.f64 	[%rd204], %fd123;
$L__BB2_25:
	add.s32 	%r153, %r153, 1;
	setp.eq.s32 	%p17, %r153, %r1;
	@%p17 bra 	$L__BB2_26;
	bra.uni 	$L__BB2_14;
$L__BB2_26:
	add.s32 	%r32, %r1, -1;
	and.b32  	%r97, %r1, 2147483640;
	neg.s32 	%r33, %r97;
	shl.b32 	%r34, %r1, 3;
	mul.lo.s32 	%r35, %r1, 3;
	shl.b32 	%r36, %r1, 2;
	mul.lo.s32 	%r37, %r1, 6;
	mul.lo.s32 	%r38, %r1, 7;
	mul.wide.u32 	%rd2, %r34, 8;
	mov.b32 	%r159, 0;
$L__BB2_27:
	setp.lt.u32 	%p18, %r32, 7;
	ld.global.u64 	%rd205, [trans_x];
	mul.wide.u32 	%rd357, %r159, 8;
	add.s64 	%rd207, %rd205, %rd357;
	mov.b64 	%rd208, 0;
	st.u64 	[%rd207], %rd208;
	mov.b32 	%r169, 0;
	@%p18 bra 	$L__BB2_30;
	add.s32 	%r166, %r1, %r159;
	shl.b32 	%r99, %r1, 1;
	add.s32 	%r165, %r99, %r159;
	add.s32 	%r164, %r35, %r159;
	add.s32 	%r163, %r36, %r159;
	mad.lo.s32 	%r162, %r1, 5, %r159;
	add.s32 	%r161, %r37, %r159;
	add.s32 	%r160, %r38, %r159;
	mov.b64 	%rd358, 0;
	mov.u32 	%r167, %r33;
$L__BB2_29:
	.pragma "nounroll";
	ld.global.u64 	%rd210, [l_flat];
	add.s64 	%rd211, %rd210, %rd357;
	ld.f64 	%fd124, [%rd211];
	ld.global.u64 	%rd212, [temp_x3];
	add.s64 	%rd213, %rd212, %rd358;
	ld.f64 	%fd125, [%rd213];
	ld.global.u64 	%rd214, [trans_x];
	mul.wide.u32 	%rd215, %r159, 8;
	add.s64 	%rd216, %rd214, %rd215;
	ld.f64 	%fd126, [%rd216];
	fma.rn.f64 	%fd127, %fd124, %fd125, %fd126;
	st.f64 	[%rd216], %fd127;
	ld.global.u64 	%rd217, [l_flat];
	mul.wide.u32 	%rd218, %r166, 8;
	add.s64 	%rd219, %rd217, %rd218;
	ld.f64 	%fd128, [%rd219];
	ld.global.u64 	%rd220, [temp_x3];
	add.s64 	%rd221, %rd220, %rd358;
	ld.f64 	%fd129, [%rd221+8];
	ld.global.u64 	%rd222, [trans_x];
	add.s64 	%rd223, %rd222, %rd215;
	ld.f64 	%fd130, [%rd223];
	fma.rn.f64 	%fd131, %fd128, %fd129, %fd130;
	st.f64 	[%rd223], %fd131;
	ld.global.u64 	%rd224, [l_flat];
	mul.wide.u32 	%rd225, %r165, 8;
	add.s64 	%rd226, %rd224, %rd225;
	ld.f64 	%fd132, [%rd226];
	ld.global.u64 	%rd227, [temp_x3];
	add.s64 	%rd228, %rd227, %rd358;
	ld.f64 	%fd133, [%rd228+16];
	ld.global.u64 	%rd229, [trans_x];
	add.s64 	%rd230, %rd229, %rd215;
	ld.f64 	%fd134, [%rd230];
	fma.rn.f64 	%fd135, %fd132, %fd133, %fd134;
	st.f64 	[%rd230], %fd135;
	ld.global.u64 	%rd231, [l_flat];
	mul.wide.u32 	%rd232, %r164, 8;
	add.s64 	%rd233, %rd231, %rd232;
	ld.f64 	%fd136, [%rd233];
	ld.global.u64 	%rd234, [temp_x3];
	add.s64 	%rd235, %rd234, %rd358;
	ld.f64 	%fd137, [%rd235+24];
	ld.global.u64 	%rd236, [trans_x];
	add.s64 	%rd237, %rd236, %rd215;
	ld.f64 	%fd138, [%rd237];
	fma.rn.f64 	%fd139, %fd136, %fd137, %fd138;
	st.f64 	[%rd237], %fd139;
	ld.global.u64 	%rd238, [l_flat];
	mul.wide.u32 	%rd239, %r163, 8;
	add.s64 	%rd240, %rd238, %rd239;
	ld.f64 	%fd140, [%rd240];
	ld.global.u64 	%rd241, [temp_x3];
	add.s64 	%rd242, %rd241, %rd358;
	ld.f64 	%fd141, [%rd242+32];
	ld.global.u64 	%rd243, [trans_x];
	add.s64 	%rd244, %rd243, %rd215;
	ld.f64 	%fd142, [%rd244];
	fma.rn.f64 	%fd143, %fd140, %fd141, %fd142;
	st.f64 	[%rd244], %fd143;
	ld.global.u64 	%rd245, [l_flat];
	mul.wide.u32 	%rd246, %r162, 8;
	add.s64 	%rd247, %rd245, %rd246;
	ld.f64 	%fd144, [%rd247];
	ld.global.u64 	%rd248, [temp_x3];
	add.s64 	%rd249, %rd248, %rd358;
	ld.f64 	%fd145, [%rd249+40];
	ld.global.u64 	%rd250, [trans_x];
	add.s64 	%rd251, %rd250, %rd215;
	ld.f64 	%fd146, [%rd251];
	fma.rn.f64 	%fd147, %fd144, %fd145, %fd146;
	st.f64 	[%rd251], %fd147;
	ld.global.u64 	%rd252, [l_flat];
	mul.wide.u32 	%rd253, %r161, 8;
	add.s64 	%rd254, %rd252, %rd253;
	ld.f64 	%fd148, [%rd254];
	ld.global.u64 	%rd255, [temp_x3];
	add.s64 	%rd256, %rd255, %rd358;
	ld.f64 	%fd149, [%rd256+48];
	ld.global.u64 	%rd257, [trans_x];
	add.s64 	%rd258, %rd257, %rd215;
	ld.f64 	%fd150, [%rd258];
	fma.rn.f64 	%fd151, %fd148, %fd149, %fd150;
	st.f64 	[%rd258], %fd151;
	ld.global.u64 	%rd259, [l_flat];
	mul.wide.u32 	%rd260, %r160, 8;
	add.s64 	%rd261, %rd259, %rd260;
	ld.f64 	%fd152, [%rd261];
	ld.global.u64 	%rd262, [temp_x3];
	add.s64 	%rd263, %rd262, %rd358;
	ld.f64 	%fd153, [%rd263+56];
	ld.global.u64 	%rd264, [trans_x];
	add.s64 	%rd265, %rd264, %rd215;
	ld.f64 	%fd154, [%rd265];
	fma.rn.f64 	%fd155, %fd152, %fd153, %fd154;
	st.f64 	[%rd265], %fd155;
	add.s32 	%r167, %r167, 8;
	add.s64 	%rd358, %rd358, 64;
	add.s32 	%r166, %r166, %r34;
	add.s32 	%r165, %r165, %r34;
	add.s32 	%r164, %r164, %r34;
	add.s32 	%r163, %r163, %r34;
	add.s32 	%r162, %r162, %r34;
	add.s32 	%r161, %r161, %r34;
	add.s32 	%r160, %r160, %r34;
	add.s64 	%rd357, %rd357, %rd2;
	setp.ne.s32 	%p19, %r167, 0;
	mov.u32 	%r169, %r19;
	@%p19 bra 	$L__BB2_29;
$L__BB2_30:
	setp.eq.s32 	%p20, %r17, 0;
	@%p20 bra 	$L__BB2_38;
	setp.lt.u32 	%p21, %r18, 3;
	@%p21 bra 	$L__BB2_33;
	ld.global.u64 	%rd266, [l_flat];
	mad.lo.s32 	%r100, %r1, %r169, %r159;
	mul.wide.u32 	%rd267, %r100, 8;
	add.s64 	%rd268, %rd266, %rd267;
	ld.f64 	%fd156, [%rd268];
	ld.global.u64 	%rd269, [temp_x3];
	mul.wide.u32 	%rd270, %r169, 8;
	add.s64 	%rd271, %rd269, %rd270;
	ld.f64 	%fd157, [%rd271];
	ld.global.u64 	%rd272, [trans_x];
	mul.wide.u32 	%rd273, %r159, 8;
	add.s64 	%rd274, %rd272, %rd273;
	ld.f64 	%fd158, [%rd274];
	fma.rn.f64 	%fd159, %fd156, %fd157, %fd158;
	st.f64 	[%rd274], %fd159;
	ld.global.u64 	%rd275, [l_flat];
	add.s32 	%r101, %r100, %r1;
	mul.wide.u32 	%rd276, %r101, 8;
	add.s64 	%rd277, %rd275, %rd276;
	ld.f64 	%fd160, [%rd277];
	ld.global.u64 	%rd278, [temp_x3];
	add.s64 	%rd279, %rd278, %rd270;
	ld.f64 	%fd161, [%rd279+8];
	ld.global.u64 	%rd280, [trans_x];
	add.s64 	%rd281, %rd280, %rd273;
	ld.f64 	%fd162, [%rd281];
	fma.rn.f64 	%fd163, %fd160, %fd161, %fd162;
	st.f64 	[%rd281], %fd163;
	ld.global.u64 	%rd282, [l_flat];
	add.s32 	%r102, %r101, %r1;
	mul.wide.u32 	%rd283, %r102, 8;
	add.s64 	%rd284, %rd282, %rd283;
	ld.f64 	%fd164, [%rd284];
	ld.global.u64 	%rd285, [temp_x3];
	add.s64 	%rd286, %rd285, %rd270;
	ld.f64 	%fd165, [%rd286+16];
	ld.global.u64 	%rd287, [trans_x];
	add.s64 	%rd288, %rd287, %rd273;
	ld.f64 	%fd166, [%rd288];
	fma.rn.f64 	%fd167, %fd164, %fd165, %fd166;
	st.f64 	[%rd288], %fd167;
	ld.global.u64 	%rd289, [l_flat];
	add.s32 	%r103, %r102, %r1;
	mul.wide.u32 	%rd290, %r103, 8;
	add.s64 	%rd291, %rd289, %rd290;
	ld.f64 	%fd168, [%rd291];
	ld.global.u64 	%rd292, [temp_x3];
	add.s64 	%rd293, %rd292, %rd270;
	ld.f64 	%fd169, [%rd293+24];
	ld.global.u64 	%rd294, [trans_x];
	add.s64 	%rd295, %rd294, %rd273;
	ld.f64 	%fd170, [%rd295];
	fma.rn.f64 	%fd171, %fd168, %fd169, %fd170;
	st.f64 	[%rd295], %fd171;
	add.s32 	%r169, %r169, 4;
$L__BB2_33:
	setp.eq.s32 	%p22, %r2, 0;
	@%p22 bra 	$L__BB2_38;
	setp.eq.s32 	%p23, %r2, 1;
	@%p23 bra 	$L__BB2_36;
	ld.global.u64 	%rd296, [l_flat];
	mad.lo.s32 	%r104, %r1, %r169, %r159;
	mul.wide.u32 	%rd297, %r104, 8;
	add.s64 	%rd298, %rd296, %rd297;
	ld.f64 	%fd172, [%rd298];
	ld.global.u64 	%rd299, [temp_x3];
	mul.wide.u32 	%rd300, %r169, 8;
	add.s64 	%rd301, %rd299, %rd300;
	ld.f64 	%fd173, [%rd301];
	ld.global.u64 	%rd302, [trans_x];
	mul.wide.u32 	%rd303, %r159, 8;
	add.s64 	%rd304, %rd302, %rd303;
	ld.f64 	%fd174, [%rd304];
	fma.rn.f64 	%fd175, %fd172, %fd173, %fd174;
	st.f64 	[%rd304], %fd175;
	ld.global.u64 	%rd305, [l_flat];
	add.s32 	%r105, %r104, %r1;
	mul.wide.u32 	%rd306, %r105, 8;
	add.s64 	%rd307, %rd305, %rd306;
	ld.f64 	%fd176, [%rd307];
	ld.global.u64 	%rd308, [temp_x3];
	add.s64 	%rd309, %rd308, %rd300;
	ld.f64 	%fd177, [%rd309+8];
	ld.global.u64 	%rd310, [trans_x];
	add.s64 	%rd311, %rd310, %rd303;
	ld.f64 	%fd178, [%rd311];
	fma.rn.f64 	%fd179, %fd176, %fd177, %fd178;
	st.f64 	[%rd311], %fd179;
	add.s32 	%r169, %r169, 2;
$L__BB2_36:
	setp.eq.s32 	%p24, %r20, 0;
	@%p24 bra 	$L__BB2_38;
	ld.global.u64 	%rd312, [l_flat];
	mad.lo.s32 	%r106, %r1, %r169, %r159;
	mul.wide.u32 	%rd313, %r106, 8;
	add.s64 	%rd314, %rd312, %rd313;
	ld.f64 	%fd180, [%rd314];
	ld.global.u64 	%rd315, [temp_x3];
	mul.wide.u32 	%rd316, %r169, 8;
	add.s64 	%rd317, %rd315, %rd316;
	ld.f64 	%fd181, [%rd317];
	ld.global.u64 	%rd318, [trans_x];
	mul.wide.u32 	%rd319, %r159, 8;
	add.s64 	%rd320, %rd318, %rd319;
	ld.f64 	%fd182, [%rd320];
	fma.rn.f64 	%fd183, %fd180, %fd181, %fd182;
	st.f64 	[%rd320], %fd183;
$L__BB2_38:
	add.s32 	%r159, %r159, 1;
	setp.ne.s32 	%p25, %r159, %r1;
	@%p25 bra 	$L__BB2_27;
	setp.lt.u32 	%p26, %r1, 4;
	ld.global.u64 	%rd321, [basic_f];
	mov.b64 	%rd322, 0;
	st.u64 	[%rd321], %rd322;
	cvt.rn.f64.u32 	%fd1, %r32;
	mov.f64 	%fd184, 0d412E848000000000;
	{
	.reg .b32 %temp; 
	mov.b64 	{%temp, %r69}, %fd184;
	}
	mov.b32 	%r175, 0;
	@%p26 bra 	$L__BB2_62;
	and.b32  	%r175, %r1, 2147483644;
	neg.s32 	%r172, %r175;
	mov.f64 	%fd268, 0d0000000000000000;
	mov.b32 	%r171, 1;
	mov.b64 	%rd359, 0;
$L__BB2_41:
	setp.lt.s32 	%p27, %r69, 0;
	ld.global.u64 	%rd324, [trans_x];
	add.s64 	%rd325, %rd324, %rd359;
	ld.f64 	%fd3, [%rd325];
	div.rn.f64 	%fd186, %fd268, %fd1;
	{
	.reg .b32 %temp; 
	mov.b64 	{%temp, %r74}, %fd186;
	}
	shr.u32 	%r109, %r74, 20;
	and.b32  	%r110, %r109, 2047;
	add.s32 	%r111, %r110, -1012;
	mov.b64 	%rd326, %fd186;
	shl.b64 	%rd327, %rd326, %r111;
	setp.eq.s64 	%p28, %rd327, -9223372036854775808;
	{ // callseq 0, 0
	.param .b64 param0;
	st.param.f64 	[param0], %fd186;
	.param .b64 retval0;
	call.uni (retval0), 
	__internal_accurate_pow, 
	(
	param0
	);
	ld.param.f64 	%fd187, [retval0];
	} // callseq 0
	neg.f64 	%fd189, %fd187;
	selp.f64 	%fd190, %fd189, %fd187, %p28;
	selp.f64 	%fd191, %fd190, %fd187, %p27;
	cvt.rzi.f64.f64 	%fd192, %fd186;
	setp.neu.f64 	%p29, %fd186, %fd192;
	selp.f64 	%fd194, 0dFFF8000000000000, %fd191, %p29;
	selp.f64 	%fd269, %fd194, %fd191, %p27;
	add.f64 	%fd195, %fd186, 0d412E848000000000;
	{
	.reg .b32 %temp; 
	mov.b64 	{%temp, %r112}, %fd195;
	}
	and.b32  	%r113, %r112, 2146435072;
	setp.ne.s32 	%p30, %r113, 2146435072;
	@%p30 bra 	$L__BB2_46;
	setp.num.f64 	%p31, %fd186, %fd186;
	@%p31 bra 	$L__BB2_44;
	mov.f64 	%fd196, 0d412E848000000000;
	add.rn.f64 	%fd269, %fd196, %fd186;
	bra.uni 	$L__BB2_46;
$L__BB2_44:
	setp.neu.f64 	%p32, %fd186, 0d7FF0000000000000;
	@%p32 bra 	$L__BB2_46;
	setp.lt.s32 	%p33, %r74, 0;
	selp.b32 	%r114, 0, 2146435072, %p33;
	mov.b32 	%r115, 0;
	mov.b64 	%fd269, {%r115, %r114};
$L__BB2_46:
	setp.lt.s32 	%p34, %r69, 0;
	setp.eq.f64 	%p35, %fd186, 0d0000000000000000;
	selp.f64 	%fd197, 0d3FF0000000000000, %fd269, %p35;
	mul.f64 	%fd198, %fd3, %fd3;
	ld.global.u64 	%rd329, [basic_f];
	ld.f64 	%fd199, [%rd329];
	fma.rn.f64 	%fd200, %fd198, %fd197, %fd199;
	st.f64 	[%rd329], %fd200;
	ld.global.u64 	%rd330, [trans_x];
	add.s64 	%rd331, %rd330, %rd359;
	ld.f64 	%fd9, [%rd331+8];
	cvt.rn.f64.u32 	%fd201, %r171;
	div.rn.f64 	%fd202, %fd201, %fd1;
	{
	.reg .b32 %temp; 
	mov.b64 	{%temp, %r75}, %fd202;
	}
	shr.u32 	%r116, %r75, 20;
	and.b32  	%r117, %r116, 2047;
	add.s32 	%r118, %r117, -1012;
	mov.b64 	%rd332, %fd202;
	shl.b64 	%rd333, %rd332, %r118;
	setp.eq.s64 	%p36, %rd333, -9223372036854775808;
	{ // callseq 1, 0
	.param .b64 param0;
	st.param.f64 	[param0], %fd202;
	.param .b64 retval0;
	call.uni (retval0), 
	__internal_accurate_pow, 
	(
	param0
	);
	ld.param.f64 	%fd203, [retval0];
	} // callseq 1
	neg.f64 	%fd205, %fd203;
	selp.f64 	%fd206, %fd205, %fd203, %p36;
	selp.f64 	%fd207, %fd206, %fd203, %p34;
	cvt.rzi.f64.f64 	%fd208, %fd202;
	setp.neu.f64 	%p37, %fd202, %fd208;
	selp.f64 	%fd210, 0dFFF8000000000000, %fd207, %p37;
	selp.f64 	%fd270, %fd210, %fd207, %p34;
	add.f64 	%fd211, %fd202, 0d412E848000000000;
	{
	.reg .b32 %temp; 
	mov.b64 	{%temp, %r119}, %fd211;
	}
	and.b32  	%r120, %r119, 2146435072;
	setp.ne.s32 	%p38, %r120, 2146435072;
	@%p38 bra 	$L__BB2_51;
	setp.nan.f64 	%p39, %fd202, %fd202;
	@%p39 bra 	$L__BB2_50;
	setp.neu.f64 	%p40, %fd202, 0d7FF0000000000000;
	@%p40 bra 	$L__BB2_51;
	setp.lt.s32 	%p41, %r75, 0;
	selp.b32 	%r121, 0, 2146435072, %p41;
	mov.b32 	%r122, 0;
	mov.b64 	%fd270, {%r122, %r121};
	bra.uni 	$L__BB2_51;
$L__BB2_50:
	mov.f64 	%fd212, 0d412E848000000000;
	add.rn.f64 	%fd270, %fd212, %fd202;
$L__BB2_51:
	setp.lt.s32 	%p42, %r69, 0;
	setp.eq.f64 	%p43, %fd202, 0d0000000000000000;
	selp.f64 	%fd213, 0d3FF0000000000000, %fd270, %p43;
	mul.f64 	%fd214, %fd9, %fd9;
	ld.global.u64 	%rd335, [basic_f];
	ld.f64 	%fd215, [%rd335];
	fma.rn.f64 	%fd216, %fd214, %fd213, %fd215;
	st.f64 	[%rd335], %fd216;
	add.s32 	%r123, %r171, 1;
	ld.global.u64 	%rd336, [trans_x];
	add.s64 	%rd337, %rd336, %rd359;
	ld.f64 	%fd15, [%rd337+16];
	cvt.rn.f64.u32 	%fd217, %r123;
	div.rn.f64 	%fd218, %fd217, %fd1;
	{
	.reg .b32 %temp; 
	mov.b64 	{%temp, %r76}, %fd218;
	}
	shr.u32 	%r124, %r76, 20;
	and.b32  	%r125, %r124, 2047;
	add.s32 	%r126, %r125, -1012;
	mov.b64 	%rd338, %fd218;
	shl.b64 	%rd339, %rd338, %r126;
	setp.eq.s64 	%p44, %rd339, -9223372036854775808;
	{ // callseq 2, 0
	.param .b64 param0;
	st.param.f64 	[param0], %fd218;
	.param .b64 retval0;
	call.uni (retval0), 
	__internal_accurate_pow, 
	(
	param0
	);
	ld.param.f64 	%fd219, [retval0];
	} // callseq 2
	neg.f64 	%fd221, %fd219;
	selp.f64 	%fd222, %fd221, %fd219, %p44;
	selp.f64 	%fd223, %fd222, %fd219, %p42;
	cvt.rzi.f64.f64 	%fd224, %fd218;
	setp.neu.f64 	%p45, %fd218, %fd224;
	selp.f64 	%fd226, 0dFFF8000000000000, %fd223, %p45;
	selp.f64 	%fd271, %fd226, %fd223, %p42;
	add.f64 	%fd227, %fd218, 0d412E848000000000;
	{
	.reg .b32 %temp; 
	mov.b64 	{%temp, %r127}, %fd227;
	}
	and.b32  	%r128, %r127, 2146435072;
	setp.ne.s32 	%p46, %r128, 2146435072;
	@%p46 bra 	$L__BB2_56;
	setp.nan.f64 	%p47, %fd218, %fd218;
	@%p47 bra 	$L__BB2_55;
	setp.neu.f64 	%p48, %fd218, 0d7FF0000000000000;
	@%p48 bra 	$L__BB2_56;
	setp.lt.s32 	%p49, %r76, 0;
	selp.b32 	%r129, 0, 2146435072, %p49;
	mov.b32 	%r130, 0;
	mov.b64 	%fd271, {%r130, %r129};
	bra.uni 	$L__BB2_56;
$L__BB2_55:
	mov.f64 	%fd228, 0d412E848000000000;
	add.rn.f64 	%fd271, %fd228, %fd218;
$L__BB2_56:
	setp.lt.s32 	%p50, %r69, 0;
	setp.eq.f64 	%p51, %fd218, 0d0000000000000000;
	selp.f64 	%fd229, 0d3FF0000000000000, %fd271, %p51;
	mul.f64 	%fd230, %fd15, %fd15;
	ld.global.u64 	%rd341, [basic_f];
	ld.f64 	%fd231, [%rd341];
	fma.rn.f64 	%fd232, %fd230, %fd229, %fd231;
	st.f64 	[%rd341], %fd232;
	ld.global.u64 	%rd342, [trans_x];
	add.s64 	%rd343, %rd342, %rd359;
	ld.f64 	%fd21, [%rd343+24];
	add.s32 	%r131, %r171, 2;
	cvt.rn.f64.u32 	%fd233, %r131;
	div.rn.f64 	%fd234, %fd233, %fd1;
	{
	.reg .b32 %temp; 
	mov.b64 	{%temp, %r77}, %fd234;
	}
	shr.u32 	%r132, %r77, 20;
	and.b32  	%r133, %r132, 2047;
	add.s32 	%r134, %r133, -1012;
	mov.b64 	%rd344, %fd234;
	shl.b64 	%rd345, %rd344, %r134;
	setp.eq.s64 	%p52, %rd345, -9223372036854775808;
	{ // callseq 3, 0
	.param .b64 param0;
	st.param.f64 	[param0], %fd234;
	.param .b64 retval0;
	call.uni (retval0), 
	__internal_accurate_pow, 
	(
	param0
	);
	ld.param.f64 	%fd235, [retval0];
	} // callseq 3
	neg.f64 	%fd237, %fd235;
	selp.f64 	%fd238, %fd237, %fd235, %p52;
	selp.f64 	%fd239, %fd238, %fd235, %p50;
	cvt.rzi.f64.f64 	%fd240, %fd234;
	setp.neu.f64 	%p53, %fd234, %fd240;
	selp.f64 	%fd242, 0dFFF8000000000000, %fd239, %p53;
	selp.f64 	%fd272, %fd242, %fd239, %p50;
	add.f64 	%fd243, %fd234, 0d412E848000000000;
	{
	.reg .b32 %temp; 
	mov.b64 	{%temp, %r135}, %fd243;
	}
	and.b32  	%r136, %r135, 2146435072;
	setp.ne.s32 	%p54, %r136, 2146435072;
	@%p54 bra 	$L__BB2_61;
	setp.nan.f64 	%p55, %fd234, %fd234;
	@%p55 bra 	$L__BB2_60;
	setp.neu.f64 	%p56, %fd234, 0d7FF0000000000000;
	@%p56 bra 	$L__BB2_61;
	setp.lt.s32 	%p57, %r77, 0;
	selp.b32 	%r137, 0, 2146435072, %p57;
	mov.b32 	%r138, 0;
	mov.b64 	%fd272, {%r138, %r137};
	bra.uni 	$L__BB2_61;
$L__BB2_60:
	mov.f64 	%fd244, 0d412E848000000000;
	add.rn.f64 	%fd272, %fd244, %fd234;
$L__BB2_61:
	setp.eq.f64 	%p58, %fd234, 0d0000000000000000;
	selp.f64 	%fd245, 0d3FF0000000000000, %fd272, %p58;
	mul.f64 	%fd246, %fd21, %fd21;
	ld.global.u64 	%rd347, [basic_f];
	ld.f64 	%fd247, [%rd347];
	fma.rn.f64 	%fd248, %fd246, %fd245, %fd247;
	st.f64 	[%rd347], %fd248;
	add.f64 	%fd268, %fd268, 0d4010000000000000;
	add.s32 	%r172, %r172, 4;
	add.s32 	%r171, %r171, 4;
	add.s64 	%rd359, %rd359, 32;
	setp.ne.s32 	%p59, %r172, 0;
	@%p59 bra 	$L__BB2_41;
$L__BB2_62:
	setp.eq.s32 	%p60, %r2, 0;
	@%p60 bra 	$L__BB2_71;
	mul.wide.u32 	%rd360, %r175, 8;
	neg.s32 	%r174, %r2;
$L__BB2_64:
	.pragma "nounroll";
	setp.lt.s32 	%p61, %r69, 0;
	ld.global.u64 	%rd348, [trans_x];
	add.s64 	%rd349, %rd348, %rd360;
	ld.f64 	%fd28, [%rd349];
	cvt.rn.f64.u32 	%fd249, %r175;
	div.rn.f64 	%fd250, %fd249, %fd1;
	{
	.reg .b32 %temp; 
	mov.b64 	{%temp, %r84}, %fd250;
	}
	shr.u32 	%r139, %r84, 20;
	and.b32  	%r140, %r139, 2047;
	add.s32 	%r141, %r140, -1012;
	mov.b64 	%rd350, %fd250;
	shl.b64 	%rd351, %rd350, %r141;
	setp.eq.s64 	%p62, %rd351, -9223372036854775808;
	{ // callseq 4, 0
	.param .b64 param0;
	st.param.f64 	[param0], %fd250;
	.param .b64 retval0;
	call.uni (retval0), 
	__internal_accurate_pow, 
	(
	param0
	);
	ld.param.f64 	%fd251, [retval0];
	} // callseq 4
	neg.f64 	%fd253, %fd251;
	selp.f64 	%fd254, %fd253, %fd251, %p62;
	selp.f64 	%fd255, %fd254, %fd251, %p61;
	cvt.rzi.f64.f64 	%fd256, %fd250;
	setp.neu.f64 	%p63, %fd250, %fd256;
	selp.f64 	%fd258, 0dFFF8000000000000, %fd255, %p63;
	selp.f64 	%fd273, %fd258, %fd255, %p61;
	add.f64 	%fd259, %fd250, 0d412E848000000000;
	{
	.reg .b32 %temp; 
	mov.b64 	{%temp, %r142}, %fd259;
	}
	and.b32  	%r143, %r142, 2146435072;
	setp.ne.s32 	%p64, %r143, 2146435072;
	@%p64 bra 	$L__BB2_69;
	setp.nan.f64 	%p65, %fd250, %fd250;
	@%p65 bra 	$L__BB2_68;
	setp.neu.f64 	%p66, %fd250, 0d7FF0000000000000;
	@%p66 bra 	$L__BB2_69;
	setp.lt.s32 	%p67, %r84, 0;
	selp.b32 	%r144, 0, 2146435072, %p67;
	mov.b32 	%r145, 0;
	mov.b64 	%fd273, {%r145, %r144};
	bra.uni 	$L__BB2_69;
$L__BB2_68:
	mov.f64 	%fd260, 0d412E848000000000;
	add.rn.f64 	%fd273, %fd260, %fd250;
$L__BB2_69:
	setp.eq.f64 	%p68, %fd250, 0d0000000000000000;
	selp.f64 	%fd261, 0d3FF0000000000000, %fd273, %p68;
	mul.f64 	%fd262, %fd28, %fd28;
	ld.global.u64 	%rd353, [basic_f];
	ld.f64 	%fd263, [%rd353];
	fma.rn.f64 	%fd264, %fd262, %fd261, %fd263;
	st.f64 	[%rd353], %fd264;
	add.s32 	%r175, %r175, 1;
	add.s64 	%rd360, %rd360, 8;
	add.s32 	%r174, %r174, 1;
	setp.eq.s32 	%p69, %r174, 0;
	@%p69 bra 	$L__BB2_71;
	bra.uni 	$L__BB2_64;
$L__BB2_70:
	ld.global.u64 	%rd15, [basic_f];
	mov.b64 	%rd16, 0;
	st.u64 	[%rd15], %rd16;
$L__BB2_71:
	cvta.to.global.u64 	%rd354, %rd13;
	ld.global.u64 	%rd355, [basic_f];
	ld.f64 	%fd265, [%rd355];
	ld.global.u64 	%rd356, [bias];
	ld.f64 	%fd266, [%rd356];
	add.f64 	%fd267, %fd265, %fd266;
	st.global.f64 	[%rd354], %fd267;
	ret;

}
	// .globl	_Z1fPdS_
.visible .entry _Z1fPdS_(
	.param .u64 .ptr .align 1 _Z1fPdS__param_0,
	.param .u64 .ptr .align 1 _Z1fPdS__param_1
)
{
	.reg .pred 	%p<10>;
	.reg .b32 	%r<24>;
	.reg .b64 	%rd<20>;
	.reg .b64 	%fd<83>;

	ld.param.u64 	%rd9, [_Z1fPdS__param_0];
	ld.param.u64 	%rd8, [_Z1fPdS__param_1];
	cvta.to.global.u64 	%rd1, %rd9;
	ld.const.u32 	%r1, [nreal];
	setp.lt.s32 	%p1, %r1, 1;
	mov.f64 	%fd82, 0d0000000000000000;
	@%p1 bra 	$L__BB3_13;
	and.b32  	%r2, %r1, 15;
	setp.lt.u32 	%p2, %r1, 16;
	mov.b32 	%r21, 0;
	mov.f64 	%fd82, 0d0000000000000000;
	@%p2 bra 	$L__BB3_4;
	and.b32  	%r21, %r1, 2147483632;
	neg.s32 	%r19, %r21;
	add.s64 	%rd18, %rd1, 64;
	mov.f64 	%fd82, 0d0000000000000000;
$L__BB3_3:
	.pragma "nounroll";
	ld.global.f64 	%fd18, [%rd18+-64];
	fma.rn.f64 	%fd19, %fd18, %fd18, %fd82;
	ld.global.f64 	%fd20, [%rd18+-56];
	fma.rn.f64 	%fd21, %fd20, %fd20, %fd19;
	ld.global.f64 	%fd22, [%rd18+-48];
	fma.rn.f64 	%fd23, %fd22, %fd22, %fd21;
	ld.global.f64 	%fd24, [%rd18+-40];
	fma.rn.f64 	%fd25, %fd24, %fd24, %fd23;
	ld.global.f64 	%fd26, [%rd18+-32];
	fma.rn.f64 	%fd27, %fd26, %fd26, %fd25;
	ld.global.f64 	%fd28, [%rd18+-24];
	fma.rn.f64 	%fd29, %fd28, %fd28, %fd27;
	ld.global.f64 	%fd30, [%rd18+-16];
	fma.rn.f64 	%fd31, %fd30, %fd30, %fd29;
	ld.global.f64 	%fd32, [%rd18+-8];
	fma.rn.f64 	%fd33, %fd32, %fd32, %fd31;
	ld.global.f64 	%fd34, [%rd18];
	fma.rn.f64 	%fd35, %fd34, %fd34, %fd33;
	ld.global.f64 	%fd36, [%rd18+8];
	fma.rn.f64 	%fd37, %fd36, %fd36, %fd35;
	ld.global.f64 	%fd38, [%rd18+16];
	fma.rn.f64 	%fd39, %fd38, %fd38, %fd37;
	ld.global.f64 	%fd40, [%rd18+24];
	fma.rn.f64 	%fd41, %fd40, %fd40, %fd39;
	ld.global.f64 	%fd42, [%rd18+32];
	fma.rn.f64 	%fd43, %fd42, %fd42, %fd41;
	ld.global.f64 	%fd44, [%rd18+40];
	fma.rn.f64 	%fd45, %fd44, %fd44, %fd43;
	ld.global.f64 	%fd46, [%rd18+48];
	fma.rn.f64 	%fd47, %fd46, %fd46, %fd45;
	ld.global.f64 	%fd48, [%rd18+56];
	fma.rn.f64 	%fd82, %fd48, %fd48, %fd47;
	add.s32 	%r19, %r19, 16;
	add.s64 	%rd18, %rd18, 128;
	setp.ne.s32 	%p3, %r19, 0;
	@%p3 bra 	$L__BB3_3;
$L__BB3_4:
	setp.eq.s32 	%p4, %r2, 0;
	@%p4 bra 	$L__BB3_13;
	and.b32  	%r8, %r1, 7;
	setp.lt.u32 	%p5, %r2, 8;
	@%p5 bra 	$L__BB3_7;
	mul.wide.u32 	%rd10, %r21, 8;
	add.s64 	%rd11, %rd1, %rd10;
	ld.global.f64 	%fd50, [%rd11];
	fma.rn.f64 	%fd51, %fd50, %fd50, %fd82;
	ld.global.f64 	%fd52, [%rd11+8];
	fma.rn.f64 	%fd53, %fd52, %fd52, %fd51;
	ld.global.f64 	%fd54, [%rd11+16];
	fma.rn.f64 	%fd55, %fd54, %fd54, %fd53;
	ld.global.f64 	%fd56, [%rd11+24];
	fma.rn.f64 	%fd57, %fd56, %fd56, %fd55;
	ld.global.f64 	%fd58, [%rd11+32];
	fma.rn.f64 	%fd59, %fd58, %fd58, %fd57;
	ld.global.f64 	%fd60, [%rd11+40];
	fma.rn.f64 	%fd61, %fd60, %fd60, %fd59;
	ld.global.f64 	%fd62, [%rd11+48];
	fma.rn.f64 	%fd63, %fd62, %fd62, %fd61;
	ld.global.f64 	%fd64, [%rd11+56];
	fma.rn.f64 	%fd82, %fd64, %fd64, %fd63;
	add.s32 	%r21, %r21, 8;
$L__BB3_7:
	setp.eq.s32 	%p6, %r8, 0;
	@%p6 bra 	$L__BB3_13;
	and.b32  	%r11, %r1, 3;
	setp.lt.u32 	%p7, %r8, 4;
	@%p7 bra 	$L__BB3_10;
	mul.wide.u32 	%rd12, %r21, 8;
	add.s64 	%rd13, %rd1, %rd12;
	ld.global.f64 	%fd66, [%rd13];
	fma.rn.f64 	%fd67, %fd66, %fd66, %fd82;
	ld.global.f64 	%fd68, [%rd13+8];
	fma.rn.f64 	%fd69, %fd68, %fd68, %fd67;
	ld.global.f64 	%fd70, [%rd13+16];
	fma.rn.f64 	%fd71, %fd70, %fd70, %fd69;
	ld.global.f64 	%fd72, [%rd13+24];
	fma.rn.f64 	%fd82, %fd72, %fd72, %fd71;
	add.s32 	%r21, %r21, 4;
$L__BB3_10:
	setp.eq.s32 	%p8, %r11, 0;
	@%p8 bra 	$L__BB3_13;
	mul.wide.u32 	%rd14, %r21, 8;
	add.s64 	%rd19, %rd1, %rd14;
	neg.s32 	%r23, %r11;
$L__BB3_12:
	.pragma "nounroll";
	ld.global.f64 	%fd73, [%rd19];
	fma.rn.f64 	%fd82, %fd73, %fd73, %fd82;
	add.s64 	%rd19, %rd19, 8;
	add.s32 	%r23, %r23, 1;
	setp.ne.s32 	%p9, %r23, 0;
	@%p9 bra 	$L__BB3_12;
$L__BB3_13:
	cvta.to.global.u64 	%rd15, %rd8;
	mov.u32 	%r18, %tid.x;
	mul.wide.u32 	%rd16, %r18, 8;
	add.s64 	%rd17, %rd15, %rd16;
	st.global.f64 	[%rd17], %fd82;
	ret;

}
	// .globl	_Z4testPdS_S_S_
.visible .entry _Z4testPdS_S_S_(
	.param .u64 .ptr .align 1 _Z4testPdS_S_S__param_0,
	.param .u64 .ptr .align 1 _Z4testPdS_S_S__param_1,
	.param .u64 .ptr .align 1 _Z4testPdS_S_S__param_2,
	.param .u64 .ptr .align 1 _Z4testPdS_S_S__param_3
)
{
	.reg .pred 	%p<24>;
	.reg .b32 	%r<73>;
	.reg .b64 	%rd<288>;
	.reg .b64 	%fd<44>;

	ld.param.u64 	%rd13, [_Z4testPdS_S_S__param_0];
	ld.param.u64 	%rd14, [_Z4testPdS_S_S__param_1];
	ld.param.u64 	%rd15, [_Z4testPdS_S_S__param_2];
	ld.param.u64 	%rd16, [_Z4testPdS_S_S__param_3];
	cvta.to.global.u64 	%rd1, %rd14;
	cvta.to.global.u64 	%rd2, %rd15;
	cvta.to.global.u64 	%rd3, %rd16;
	cvta.to.global.u64 	%rd17, %rd13;
	ld.global.u64 	%rd18, [l_flat];
	cvta.to.global.u64 	%rd19, %rd18;
	ld.global.f64 	%fd1, [%rd19];
	st.global.f64 	[%rd17], %fd1;
	ld.global.f64 	%fd2, [C];
	st.global.f64 	[%rd17+8], %fd2;
	ld.global.u64 	%rd20, [trans_x];
	cvta.to.global.u64 	%rd21, %rd20;
	ld.global.f64 	%fd3, [%rd21];
	st.global.f64 	[%rd17+16], %fd3;
	ld.global.u64 	%rd22, [temp_x4];
	cvta.to.global.u64 	%rd23, %rd22;
	ld.global.f64 	%fd4, [%rd23+8];
	st.global.f64 	[%rd17+24], %fd4;
	ld.global.u64 	%rd24, [norm_x];
	cvta.to.global.u64 	%rd25, %rd24;
	ld.global.f64 	%fd5, [%rd25];
	st.global.f64 	[%rd17+32], %fd5;
	ld.global.u64 	%rd26, [norm_f];
	cvta.to.global.u64 	%rd27, %rd26;
	ld.global.f64 	%fd6, [%rd27];
	st.global.f64 	[%rd17+40], %fd6;
	ld.global.u64 	%rd28, [o];
	cvta.to.global.u64 	%rd29, %rd28;
	ld.global.u64 	%rd30, [%rd29+8];
	cvta.to.global.u64 	%rd31, %rd30;
	ld.global.f64 	%fd7, [%rd31];
	st.global.f64 	[%rd17+48], %fd7;
	ld.global.u64 	%rd32, [bias];
	cvta.to.global.u64 	%rd33, %rd32;
	ld.global.f64 	%fd8, [%rd33];
	st.global.f64 	[%rd17+56], %fd8;
	ld.const.u32 	%r1, [nfunc];
	ld.const.u32 	%r44, [nreal];
	min.s32 	%r45, %r1, %r44;
	setp.lt.s32 	%p1, %r45, 1;
	@%p1 bra 	$L__BB4_14;
	and.b32  	%r3, %r44, 7;
	add.s32 	%r4, %r3, -1;
	and.b32  	%r5, %r44, 3;
	and.b32  	%r6, %r44, 2147483640;
	and.b32  	%r7, %r44, 1;
	mov.b32 	%r60, 0;
$L__BB4_2:
	setp.lt.u32 	%p2, %r44, 8;
	mul.lo.s32 	%r9, %r44, %r60;
	mov.b32 	%r63, 0;
	@%p2 bra 	$L__BB4_5;
	mov.b32 	%r61, 0;
$L__BB4_4:
	.pragma "nounroll";
	ld.global.u64 	%rd34, [o];
	cvta.to.global.u64 	%rd35, %rd34;
	mul.wide.u32 	%rd36, %r60, 8;
	add.s64 	%rd37, %rd35, %rd36;
	ld.global.u64 	%rd38, [%rd37];
	cvta.to.global.u64 	%rd39, %rd38;
	mul.wide.u32 	%rd40, %r61, 8;
	add.s64 	%rd41, %rd39, %rd40;
	ld.global.f64 	%fd9, [%rd41];
	add.s32 	%r49, %r9, %r61;
	mul.wide.u32 	%rd42, %r49, 8;
	add.s64 	%rd43, %rd1, %rd42;
	st.global.f64 	[%rd43], %fd9;
	ld.global.u64 	%rd44, [o];
	cvta.to.global.u64 	%rd45, %rd44;
	add.s64 	%rd46, %rd45, %rd36;
	ld.global.u64 	%rd47, [%rd46];
	cvta.to.global.u64 	%rd48, %rd47;
	add.s64 	%rd49, %rd48, %rd40;
	ld.global.f64 	%fd10, [%rd49+8];
	st.global.f64 	[%rd43+8], %fd10;
	ld.global.u64 	%rd50, [o];
	cvta.to.global.u64 	%rd51, %rd50;
	add.s64 	%rd52, %rd51, %rd36;
	ld.global.u64 	%rd53, [%rd52];
	cvta.to.global.u64 	%rd54, %rd53;
	add.s64 	%rd55, %rd54, %rd40;
	ld.global.f64 	%fd11, [%rd55+16];
	st.global.f64 	[%rd43+16], %fd11;
	ld.global.u64 	%rd56, [o];
	cvta.to.global.u64 	%rd57, %rd56;
	add.s64 	%rd58, %rd57, %rd36;
	ld.global.u64 	%rd59, [%rd58];
	cvta.to.global.u64 	%rd60, %rd59;
	add.s64 	%rd61, %rd60, %rd40;
	ld.global.f64 	%fd12, [%rd61+24];
	st.global.f64 	[%rd43+24], %fd12;
	ld.global.u64 	%rd62, [o];
	cvta.to.global.u64 	%rd63, %rd62;
	add.s64 	%rd64, %rd63, %rd36;
	ld.global.u64 	%rd65, [%rd64];
	cvta.to.global.u64 	%rd66, %rd65;
	add.s64 	%rd67, %rd66, %rd40;
	ld.global.f64 	%fd13, [%rd67+32];
	st.global.f64 	[%rd43+32], %fd13;
	ld.global.u64 	%rd68, [o];
	cvta.to.global.u64 	%rd69, %rd68;
	add.s64 	%rd70, %rd69, %rd36;
	ld.global.u64 	%rd71, [%rd70];
	cvta.to.global.u64 	%rd72, %rd71;
	add.s64 	%rd73, %rd72, %rd40;
	ld.global.f64 	%fd14, [%rd73+40];
	st.global.f64 	[%rd43+40], %fd14;
	ld.global.u64 	%rd74, [o];
	cvta.to.global.u64 	%rd75, %rd74;
	add.s64 	%rd76, %rd75, %rd36;
	ld.global.u64 	%rd77, [%rd76];
	cvta.to.global.u64 	%rd78, %rd77;
	add.s64 	%rd79, %rd78, %rd40;
	ld.global.f64 	%fd15, [%rd79+48];
	st.global.f64 	[%rd43+48], %fd15;
	ld.global.u64 	%rd80, [o];
	cvta.to.global.u64 	%rd81, %rd80;
	add.s64 	%rd82, %rd81, %rd36;
	ld.global.u64 	%rd83, [%rd82];
	cvta.to.global.u64 	%rd84, %rd83;
	add.s64 	%rd85, %rd84, %rd40;
	ld.global.f64 	%fd16, [%rd85+56];
	st.global.f64 	[%rd43+56], %fd16;
	add.s32 	%r61, %r61, 8;
	setp.ne.s32 	%p3, %r61, %r6;
	mov.u32 	%r63, %r6;
	@%p3 bra 	$L__BB4_4;
$L__BB4_5:
	setp.eq.s32 	%p4, %r3, 0;
	@%p4 bra 	$L__BB4_13;
	setp.lt.u32 	%p5, %r4, 3;
	@%p5 bra 	$L__BB4_8;
	ld.global.u64 	%rd86, [o];
	cvta.to.global.u64 	%rd87, %rd86;
	mul.wide.u32 	%rd88, %r60, 8;
	add.s64 	%rd89, %rd87, %rd88;
	ld.global.u64 	%rd90, [%rd89];
	cvta.to.global.u64 	%rd91, %rd90;
	cvt.u64.u32 	%rd92, %r63;
	mul.wide.u32 	%rd93, %r63, 8;
	add.s64 	%rd94, %rd91, %rd93;
	ld.global.f64 	%fd17, [%rd94];
	add.s32 	%r50, %r9, %r63;
	mul.wide.u32 	%rd95, %r50, 8;
	add.s64 	%rd96, %rd1, %rd95;
	st.global.f64 	[%rd96], %fd17;
	ld.global.u64 	%rd97, [o];
	cvta.to.global.u64 	%rd98, %rd97;
	add.s64 	%rd99, %rd98, %rd88;
	ld.global.u64 	%rd100, [%rd99];
	cvta.to.global.u64 	%rd101, %rd100;
	add.s64 	%rd102, %rd101, %rd93;
	ld.global.f64 	%fd18, [%rd102+8];
	cvt.u64.u32 	%rd103, %r9;
	add.s64 	%rd104, %rd103, %rd92;
	shl.b64 	%rd105, %rd104, 3;
	add.s64 	%rd106, %rd1, %rd105;
	st.global.f64 	[%rd106+8], %fd18;
	ld.global.u64 	%rd107, [o];
	cvta.to.global.u64 	%rd108, %rd107;
	add.s64 	%rd109, %rd108, %rd88;
	ld.global.u64 	%rd110, [%rd109];
	cvta.to.global.u64 	%rd111, %rd110;
	add.s64 	%rd112, %rd111, %rd93;
	ld.global.f64 	%fd19, [%rd112+16];
	st.global.f64 	[%rd106+16], %fd19;
	ld.global.u64 	%rd113, [o];
	cvta.to.global.u64 	%rd114, %rd113;
	add.s64 	%rd115, %rd114, %rd88;
	ld.global.u64 	%rd116, [%rd115];
	cvta.to.global.u64 	%rd117, %rd116;
	add.s64 	%rd118, %rd117, %rd93;
	ld.global.f64 	%fd20, [%rd118+24];
	st.global.f64 	[%rd106+24], %fd20;
	add.s32 	%r63, %r63, 4;
$L__BB4_8:
	setp.eq.s32 	%p6, %r5, 0;
	@%p6 bra 	$L__BB4_13;
	setp.eq.s32 	%p7, %r5, 1;
	@%p7 bra 	$L__BB4_11;
	ld.global.u64 	%rd119, [o];
	cvta.to.global.u64 	%rd120, %rd119;
	mul.wide.u32 	%rd121, %r60, 8;
	add.s64 	%rd122, %rd120, %rd121;
	ld.global.u64 	%rd123, [%rd122];
	cvta.to.global.u64 	%rd124, %rd123;
	cvt.u64.u32 	%rd125, %r63;
	mul.wide.u32 	%rd126, %r63, 8;
	add.s64 	%rd127, %rd124, %rd126;
	ld.global.f64 	%fd21, [%rd127];
	add.s32 	%r51, %r9, %r63;
	mul.wide.u32 	%rd128, %r51, 8;
	add.s64 	%rd129, %rd1, %rd128;
	st.global.f64 	[%rd129], %fd21;
	ld.global.u64 	%rd130, [o];
	cvta.to.global.u64 	%rd131, %rd130;
	add.s64 	%rd132, %rd131, %rd121;
	ld.global.u64 	%rd133, [%rd132];
	cvta.to.global.u64 	%rd134, %rd133;
	add.s64 	%rd135, %rd134, %rd126;
	ld.global.f64 	%fd22, [%rd135+8];
	cvt.u64.u32 	%rd136, %r9;
	add.s64 	%rd137, %rd136, %rd125;
	shl.b64 	%rd138, %rd137, 3;
	add.s64 	%rd139, %rd1, %rd138;
	st.global.f64 	[%rd139+8], %fd22;
	add.s32 	%r63, %r63, 2;
$L__BB4_11:
	setp.eq.s32 	%p8, %r7, 0;
	@%p8 bra 	$L__BB4_13;
	ld.global.u64 	%rd140, [o];
	cvta.to.global.u64 	%rd141, %rd140;
	mul.wide.u32 	%rd142, %r60, 8;
	add.s64 	%rd143, %rd141, %rd142;
	ld.global.u64 	%rd144, [%rd143];
	cvta.to.global.u64 	%rd145, %rd144;
	mul.wide.u32 	%rd146, %r63, 8;
	add.s64 	%rd147, %rd145, %rd146;
	ld.global.f64 	%fd23, [%rd147];
	add.s32 	%r52, %r9, %r63;
	mul.wide.u32 	%rd148, %r52, 8;
	add.s64 	%rd149, %rd1, %rd148;
	st.global.f64 	[%rd149], %fd23;
$L__BB4_13:
	add.s32 	%r60, %r60, 1;
	setp.ne.s32 	%p9, %r60, %r1;
	@%p9 bra 	$L__BB4_2;
$L__BB4_14:
	setp.lt.s32 	%p10, %r44, 1;
	@%p10 bra 	$L__BB4_28;
	and.b32  	%r18, %r44, 7;
	add.s32 	%r19, %r18, -1;
	and.b32  	%r20, %r44, 3;
	and.b32  	%r21, %r44, 2147483640;
	and.b32  	%r22, %r44, 1;
	neg.s32 	%r23, %r21;
	mov.b32 	%r65, 0;
$L__BB4_16:
	setp.lt.u32 	%p11, %r44, 8;
	mul.lo.s32 	%r25, %r44, %r65;
	mov.b32 	%r68, 0;
	@%p11 bra 	$L__BB4_19;
	mul.wide.u32 	%rd151, %r25, 8;
	add.s64 	%rd4, %rd2, %rd151;
	mov.b64 	%rd285, 0;
	mov.u32 	%r66, %r23;
$L__BB4_18:
	.pragma "nounroll";
	ld.global.u64 	%rd152, [g];
	cvta.to.global.u64 	%rd153, %rd152;
	mul.wide.u32 	%rd154, %r65, 8;
	add.s64 	%rd155, %rd153, %rd154;
	ld.global.u64 	%rd156, [%rd155];
	cvta.to.global.u64 	%rd157, %rd156;
	add.s64 	%rd158, %rd157, %rd285;
	ld.global.f64 	%fd24, [%rd158];
	add.s64 	%rd159, %rd4, %rd285;
	st.global.f64 	[%rd159], %fd24;
	ld.global.u64 	%rd160, [g];
	cvta.to.global.u64 	%rd161, %rd160;
	add.s64 	%rd162, %rd161, %rd154;
	ld.global.u64 	%rd163, [%rd162];
	cvta.to.global.u64 	%rd164, %rd163;
	add.s64 	%rd165, %rd164, %rd285;
	ld.global.f64 	%fd25, [%rd165+8];
	st.global.f64 	[%rd159+8], %fd25;
	ld.global.u64 	%rd166, [g];
	cvta.to.global.u64 	%rd167, %rd166;
	add.s64 	%rd168, %rd167, %rd154;
	ld.global.u64 	%rd169, [%rd168];
	cvta.to.global.u64 	%rd170, %rd169;
	add.s64 	%rd171, %rd170, %rd285;
	ld.global.f64 	%fd26, [%rd171+16];
	st.global.f64 	[%rd159+16], %fd26;
	ld.global.u64 	%rd172, [g];
	cvta.to.global.u64 	%rd173, %rd172;
	add.s64 	%rd174, %rd173, %rd154;
	ld.global.u64 	%rd175, [%rd174];
	cvta.to.global.u64 	%rd176, %rd175;
	add.s64 	%rd177, %rd176, %rd285;
	ld.global.f64 	%fd27, [%rd177+24];
	st.global.f64 	[%rd159+24], %fd27;
	ld.global.u64 	%rd178, [g];
	cvta.to.global.u64 	%rd179, %rd178;
	add.s64 	%rd180, %rd179, %rd154;
	ld.global.u64 	%rd181, [%rd180];
	cvta.to.global.u64 	%rd182, %rd181;
	add.s64 	%rd183, %rd182, %rd285;
	ld.global.f64 	%fd28, [%rd183+32];
	st.global.f64 	[%rd159+32], %fd28;
	ld.global.u64 	%rd184, [g];
	cvta.to.global.u64 	%rd185, %rd184;
	add.s64 	%rd186, %rd185, %rd154;
	ld.global.u64 	%rd187, [%rd186];
	cvta.to.global.u64 	%rd188, %rd187;
	add.s64 	%rd189, %rd188, %rd285;
	ld.global.f64 	%fd29, [%rd189+40];
	st.global.f64 	[%rd159+40], %fd29;
	ld.global.u64 	%rd190, [g];
	cvta.to.global.u64 	%rd191, %rd190;
	add.s64 	%rd192, %rd191, %rd154;
	ld.global.u64 	%rd193, [%rd192];
	cvta.to.global.u64 	%rd194, %rd193;
	add.s64 	%rd195, %rd194, %rd285;
	ld.global.f64 	%fd30, [%rd195+48];
	st.global.f64 	[%rd159+48], %fd30;
	ld.global.u64 	%rd196, [g];
	cvta.to.global.u64 	%rd197, %rd196;
	add.s64 	%rd198, %rd197, %rd154;
	ld.global.u64 	%rd199, [%rd198];
	cvta.to.global.u64 	%rd200, %rd199;
	add.s64 	%rd201, %rd200, %rd285;
	ld.global.f64 	%fd31, [%rd201+56];
	st.global.f64 	[%rd159+56], %fd31;
	add.s32 	%r66, %r66, 8;
	add.s64 	%rd285, %rd285, 64;
	setp.ne.s32 	%p12, %r66, 0;
	mov.u32 	%r68, %r21;
	@%p12 bra 	$L__BB4_18;
$L__BB4_19:
	setp.eq.s32 	%p13, %r18, 0;
	@%p13 bra 	$L__BB4_27;
	setp.lt.u32 	%p14, %r19, 3;
	@%p14 bra 	$L__BB4_22;
	ld.global.u64 	%rd202, [g];
	cvta.to.global.u64 	%rd203, %rd202;
	mul.wide.u32 	%rd204, %r65, 8;
	add.s64 	%rd205, %rd203, %rd204;
	ld.global.u64 	%rd206, [%rd205];
	cvta.to.global.u64 	%rd207, %rd206;
	cvt.u64.u32 	%rd208, %r68;
	mul.wide.u32 	%rd209, %r68, 8;
	add.s64 	%rd210, %rd207, %rd209;
	ld.global.f64 	%fd32, [%rd210];
	add.s32 	%r55, %r25, %r68;
	mul.wide.u32 	%rd211, %r55, 8;
	add.s64 	%rd212, %rd2, %rd211;
	st.global.f64 	[%rd212], %fd32;
	ld.global.u64 	%rd213, [g];
	cvta.to.global.u64 	%rd214, %rd213;
	add.s64 	%rd215, %rd214, %rd204;
	ld.global.u64 	%rd216, [%rd215];
	cvta.to.global.u64 	%rd217, %rd216;
	add.s64 	%rd218, %rd217, %rd209;
	ld.global.f64 	%fd33, [%rd218+8];
	cvt.u64.u32 	%rd219, %r25;
	add.s64 	%rd220, %rd219, %rd208;
	shl.b64 	%rd221, %rd220, 3;
	add.s64 	%rd222, %rd2, %rd221;
	st.global.f64 	[%rd222+8], %fd33;
	ld.global.u64 	%rd223, [g];
	cvta.to.global.u64 	%rd224, %rd223;
	add.s64 	%rd225, %rd224, %rd204;
	ld.global.u64 	%rd226, [%rd225];
	cvta.to.global.u64 	%rd227, %rd226;
	add.s64 	%rd228, %rd227, %rd209;
	ld.global.f64 	%fd34, [%rd228+16];
	st.global.f64 	[%rd222+16], %fd34;
	ld.global.u64 	%rd229, [g];
	cvta.to.global.u64 	%rd230, %rd229;
	add.s64 	%rd231, %rd230, %rd204;
	ld.global.u64 	%rd232, [%rd231];
	cvta.to.global.u64 	%rd233, %rd232;
	add.s64 	%rd234, %rd233, %rd209;
	ld.global.f64 	%fd35, [%rd234+24];
	st.global.f64 	[%rd222+24], %fd35;
	add.s32 	%r68, %r68, 4;
$L__BB4_22:
	setp.eq.s32 	%p15, %r20, 0;
	@%p15 bra 	$L__BB4_27;
	setp.eq.s32 	%p16, %r20, 1;
	@%p16 bra 	$L__BB4_25;
	ld.global.u64 	%rd235, [g];
	cvta.to.global.u64 	%rd236, %rd235;
	mul.wide.u32 	%rd237, %r65, 8;
	add.s64 	%rd238, %rd236, %rd237;
	ld.global.u64 	%rd239, [%rd238];
	cvta.to.global.u64 	%rd240, %rd239;
	cvt.u64.u32 	%rd241, %r68;
	mul.wide.u32 	%rd242, %r68, 8;
	add.s64 	%rd243, %rd240, %rd242;
	ld.global.f64 	%fd36, [%rd243];
	add.s32 	%r56, %r25, %r68;
	mul.wide.u32 	%rd244, %r56, 8;
	add.s64 	%rd245, %rd2, %rd244;
	st.global.f64 	[%rd245], %fd36;
	ld.global.u64 	%rd246, [g];
	cvta.to.global.u64 	%rd247, %rd246;
	add.s64 	%rd248, %rd247, %rd237;
	ld.global.u64 	%rd249, [%rd248];
	cvta.to.global.u64 	%rd250, %rd249;
	add.s64 	%rd251, %rd250, %rd242;
	ld.global.f64 	%fd37, [%rd251+8];
	cvt.u64.u32 	%rd252, %r25;
	add.s64 	%rd253, %rd252, %rd241;
	shl.b64 	%rd254, %rd253, 3;
	add.s64 	%rd255, %rd2, %rd254;
	st.global.f64 	[%rd255+8], %fd37;
	add.s32 	%r68, %r68, 2;
$L__BB4_25:
	setp.eq.s32 	%p17, %r22, 0;
	@%p17 bra 	$L__BB4_27;
	ld.global.u64 	%rd256, [g];
	cvta.to.global.u64 	%rd257, %rd256;
	mul.wide.u32 	%rd258, %r65, 8;
	add.s64 	%rd259, %rd257, %rd258;
	ld.global.u64 	%rd260, [%rd259];
	cvta.to.global.u64 	%rd261, %rd260;
	mul.wide.u32 	%rd262, %r68, 8;
	add.s64 	%rd263, %rd261, %rd262;
	ld.global.f64 	%fd38, [%rd263];
	add.s32 	%r57, %r25, %r68;
	mul.wide.u32 	%rd264, %r57, 8;
	add.s64 	%rd265, %rd2, %rd264;
	st.global.f64 	[%rd265], %fd38;
$L__BB4_27:
	add.s32 	%r65, %r65, 1;
	setp.ne.s32 	%p18, %r65, %r44;
	@%p18 bra 	$L__BB4_16;
$L__BB4_28:
	mov.b64 	%rd266, 4623507967449235456;
	st.global.u64 	[%rd3], %rd266;
	mul.lo.s32 	%r58, %r44, %r1;
	mul.lo.s32 	%r34, %r58, %r44;
	setp.lt.s32 	%p19, %r34, 1;
	@%p19 bra 	$L__BB4_35;
	and.b32  	%r35, %r34, 3;
	setp.lt.u32 	%p20, %r34, 4;
	mov.b32 	%r71, 0;
	@%p20 bra 	$L__BB4_32;
	and.b32  	%r71, %r34, 2147483644;
	neg.s32 	%r70, %r71;
	add.s64 	%rd7, %rd3, 24;
	mov.b64 	%rd286, 0;
$L__BB4_31:
	ld.global.u64 	%rd268, [l_flat];
	cvta.to.global.u64 	%rd269, %rd268;
	add.s64 	%rd270, %rd269, %rd286;
	ld.global.f64 	%fd39, [%rd270];
	add.s64 	%rd271, %rd7, %rd286;
	st.global.f64 	[%rd271+-24], %fd39;
	ld.global.u64 	%rd272, [l_flat];
	cvta.to.global.u64 	%rd273, %rd272;
	add.s64 	%rd274, %rd273, %rd286;
	ld.global.f64 	%fd40, [%rd274+8];
	st.global.f64 	[%rd271+-16], %fd40;
	ld.global.u64 	%rd275, [l_flat];
	cvta.to.global.u64 	%rd276, %rd275;
	add.s64 	%rd277, %rd276, %rd286;
	ld.global.f64 	%fd41, [%rd277+16];
	st.global.f64 	[%rd271+-8], %fd41;
	ld.global.u64 	%rd278, [l_flat];
	cvta.to.global.u64 	%rd279, %rd278;
	add.s64 	%rd280, %rd279, %rd286;
	ld.global.f64 	%fd42, [%rd280+24];
	st.global.f64 	[%rd271], %fd42;
	add.s32 	%r70, %r70, 4;
	add.s64 	%rd286, %rd286, 32;
	setp.ne.s32 	%p21, %r70, 0;
	@%p21 bra 	$L__BB4_31;
$L__BB4_32:
	setp.eq.s32 	%p22, %r35, 0;
	@%p22 bra 	$L__BB4_35;
	mul.wide.u32 	%rd287, %r71, 8;
	neg.s32 	%r72, %r35;
$L__BB4_34:
	.pragma "nounroll";
	ld.global.u64 	%rd281, [l_flat];
	cvta.to.global.u64 	%rd282, %rd281;
	add.s64 	%rd283, %rd282, %rd287;
	ld.global.f64 	%fd43, [%rd283];
	add.s64 	%rd284, %rd3, %rd287;
	st.global.f64 	[%rd284], %fd43;
	add.s64 	%rd287, %rd287, 8;
	add.s32 	%r72, %r72, 1;
	setp.ne.s32 	%p23, %r72, 0;
	@%p23 bra 	$L__BB4_34;
$L__BB4_35:
	ret;

}
.func  (.param .b64 func_retval0) __internal_accurate_pow(
	.param .b64 __internal_accurate_pow_param_0
)
{
	.reg .pred 	%p<8>;
	.reg .b32 	%r<46>;
	.reg .b32 	%f<3>;
	.reg .b64 	%fd<109>;

	ld.param.f64 	%fd10, [__internal_accurate_pow_param_0];
	mov.f64 	%fd11, 0d412E848000000000;
	{
	.reg .b32 %temp; 
	mov.b64 	{%temp, %r8}, %fd11;
	}
	{
	.reg .b32 %temp; 
	mov.b64 	{%r9, %temp}, %fd11;
	}
	shr.u32 	%r10, %r8, 20;
	setp.lt.u32 	%p1, %r8, 1048576;
	mov.f64 	%fd12, 0d448E848000000000;
	{
	.reg .b32 %temp; 
	mov.b64 	{%temp, %r11}, %fd12;
	}
	{
	.reg .b32 %temp; 
	mov.b64 	{%r12, %temp}, %fd12;
	}
	shr.u32 	%r13, %r11, 20;
	add.s32 	%r14, %r13, -54;
	selp.b32 	%r15, %r12, %r9, %p1;
	selp.b32 	%r16, %r11, %r8, %p1;
	selp.b32 	%r1, %r14, %r10, %p1;
	add.s32 	%r45, %r1, -1023;
	and.b32  	%r17, %r16, -2146435073;
	or.b32  	%r18, %r17, 1072693248;
	mov.b64 	%fd107, {%r15, %r18};
	setp.lt.u32 	%p2, %r18, 1073127583;
	@%p2 bra 	$L__BB5_2;
	{
	.reg .b32 %temp; 
	mov.b64 	{%r19, %temp}, %fd107;
	}
	{
	.reg .b32 %temp; 
	mov.b64 	{%temp, %r20}, %fd107;
	}
	add.s32 	%r21, %r20, -1048576;
	mov.b64 	%fd107, {%r19, %r21};
	add.s32 	%r45, %r1, -1022;
$L__BB5_2:
	add.f64 	%fd13, %fd107, 0dBFF0000000000000;
	add.f64 	%fd14, %fd107, 0d3FF0000000000000;
	rcp.approx.ftz.f64 	%fd15, %fd14;
	neg.f64 	%fd16, %fd14;
	fma.rn.f64 	%fd17, %fd16, %fd15, 0d3FF0000000000000;
	fma.rn.f64 	%fd18, %fd17, %fd17, %fd17;
	fma.rn.f64 	%fd19, %fd18, %fd15, %fd15;
	mul.f64 	%fd20, %fd13, %fd19;
	fma.rn.f64 	%fd21, %fd13, %fd19, %fd20;
	mul.f64 	%fd22, %fd21, %fd21;
	fma.rn.f64 	%fd23, %fd22, 0d3EB0F5FF7D2CAFE2, 0d3ED0F5D241AD3B5A;
	fma.rn.f64 	%fd24, %fd23, %fd22, 0d3EF3B20A75488A3F;
	fma.rn.f64 	%fd25, %fd24, %fd22, 0d3F1745CDE4FAECD5;
	fma.rn.f64 	%fd26, %fd25, %fd22, 0d3F3C71C7258A578B;
	fma.rn.f64 	%fd27, %fd26, %fd22, 0d3F6249249242B910;
	fma.rn.f64 	%fd28, %fd27, %fd22, 0d3F89999999999DFB;
	sub.f64 	%fd29, %fd13, %fd21;
	add.f64 	%fd30, %fd29, %fd29;
	neg.f64 	%fd31, %fd21;
	fma.rn.f64 	%fd32, %fd31, %fd13, %fd30;
	mul.f64 	%fd33, %fd19, %fd32;
	fma.rn.f64 	%fd34, %fd22, %fd28, 0d3FB5555555555555;
	mov.f64 	%fd35, 0d3FB5555555555555;
	sub.f64 	%fd36, %fd35, %fd34;
	fma.rn.f64 	%fd37, %fd22, %fd28, %fd36;
	add.f64 	%fd38, %fd37, 0dBC46A4CB00B9E7B0;
	add.f64 	%fd39, %fd34, %fd38;
	sub.f64 	%fd40, %fd34, %fd39;
	add.f64 	%fd41, %fd38, %fd40;
	mul.rn.f64 	%fd42, %fd21, %fd21;
	neg.f64 	%fd43, %fd42;
	fma.rn.f64 	%fd44, %fd21, %fd21, %fd43;
	{
	.reg .b32 %temp; 
	mov.b64 	{%r22, %temp}, %fd33;
	}
	{
	.reg .b32 %temp; 
	mov.b64 	{%temp, %r23}, %fd33;
	}
	add.s32 	%r24, %r23, 1048576;
	mov.b64 	%fd45, {%r22, %r24};
	fma.rn.f64 	%fd46, %fd21, %fd45, %fd44;
	mul.rn.f64 	%fd47, %fd42, %fd21;
	neg.f64 	%fd48, %fd47;
	fma.rn.f64 	%fd49, %fd42, %fd21, %fd48;
	fma.rn.f64 	%fd50, %fd42, %fd33, %fd49;
	fma.rn.f64 	%fd51, %fd46, %fd21, %fd50;
	mul.rn.f64 	%fd52, %fd39, %fd47;
	neg.f64 	%fd53, %fd52;
	fma.rn.f64 	%fd54, %fd39, %fd47, %fd53;
	fma.rn.f64 	%fd55, %fd39, %fd51, %fd54;
	fma.rn.f64 	%fd56, %fd41, %fd47, %fd55;
	add.f64 	%fd57, %fd52, %fd56;
	sub.f64 	%fd58, %fd52, %fd57;
	add.f64 	%fd59, %fd56, %fd58;
	add.f64 	%fd60, %fd21, %fd57;
	sub.f64 	%fd61, %fd21, %fd60;
	add.f64 	%fd62, %fd57, %fd61;
	add.f64 	%fd63, %fd59, %fd62;
	add.f64 	%fd64, %fd33, %fd63;
	add.f64 	%fd65, %fd60, %fd64;
	sub.f64 	%fd66, %fd60, %fd65;
	add.f64 	%fd67, %fd64, %fd66;
	xor.b32  	%r25, %r45, -2147483648;
	mov.b32 	%r26, 1127219200;
	mov.b64 	%fd68, {%r25, %r26};
	mov.b32 	%r27, -2147483648;
	mov.b64 	%fd69, {%r27, %r26};
	sub.f64 	%fd70, %fd68, %fd69;
	fma.rn.f64 	%fd71, %fd70, 0d3FE62E42FEFA39EF, %fd65;
	fma.rn.f64 	%fd72, %fd70, 0dBFE62E42FEFA39EF, %fd71;
	sub.f64 	%fd73, %fd72, %fd65;
	sub.f64 	%fd74, %fd67, %fd73;
	fma.rn.f64 	%fd75, %fd70, 0d3C7ABC9E3B39803F, %fd74;
	add.f64 	%fd76, %fd71, %fd75;
	sub.f64 	%fd77, %fd71, %fd76;
	add.f64 	%fd78, %fd75, %fd77;
	{
	.reg .b32 %temp; 
	mov.b64 	{%temp, %r28}, %fd10;
	}
	{
	.reg .b32 %temp; 
	mov.b64 	{%r29, %temp}, %fd10;
	}
	shl.b32 	%r30, %r28, 1;
	setp.gt.u32 	%p3, %r30, -33554433;
	and.b32  	%r31, %r28, -15728641;
	selp.b32 	%r32, %r31, %r28, %p3;
	mov.b64 	%fd79, {%r29, %r32};
	mul.rn.f64 	%fd80, %fd76, %fd79;
	neg.f64 	%fd81, %fd80;
	fma.rn.f64 	%fd82, %fd76, %fd79, %fd81;
	fma.rn.f64 	%fd83, %fd78, %fd79, %fd82;
	add.f64 	%fd4, %fd80, %fd83;
	sub.f64 	%fd84, %fd80, %fd4;
	add.f64 	%fd5, %fd83, %fd84;
	fma.rn.f64 	%fd85, %fd4, 0d3FF71547652B82FE, 0d4338000000000000;
	{
	.reg .b32 %temp; 
	mov.b64 	{%r5, %temp}, %fd85;
	}
	mov.f64 	%fd86, 0dC338000000000000;
	add.rn.f64 	%fd87, %fd85, %fd86;
	fma.rn.f64 	%fd88, %fd87, 0dBFE62E42FEFA39EF, %fd4;
	fma.rn.f64 	%fd89, %fd87, 0dBC7ABC9E3B39803F, %fd88;
	fma.rn.f64 	%fd90, %fd89, 0d3E5ADE1569CE2BDF, 0d3E928AF3FCA213EA;
	fma.rn.f64 	%fd91, %fd90, %fd89, 0d3EC71DEE62401315;
	fma.rn.f64 	%fd92, %fd91, %fd89, 0d3EFA01997C89EB71;
	fma.rn.f64 	%fd93, %fd92, %fd89, 0d3F2A01A014761F65;
	fma.rn.f64 	%fd94, %fd93, %fd89, 0d3F56C16C1852B7AF;
	fma.rn.f64 	%fd95, %fd94, %fd89, 0d3F81111111122322;
	fma.rn.f64 	%fd96, %fd95, %fd89, 0d3FA55555555502A1;
	fma.rn.f64 	%fd97, %fd96, %fd89, 0d3FC5555555555511;
	fma.rn.f64 	%fd98, %fd97, %fd89, 0d3FE000000000000B;
	fma.rn.f64 	%fd99, %fd98, %fd89, 0d3FF0000000000000;
	fma.rn.f64 	%fd100, %fd99, %fd89, 0d3FF0000000000000;
	{
	.reg .b32 %temp; 
	mov.b64 	{%r6, %temp}, %fd100;
	}
	{
	.reg .b32 %temp; 
	mov.b64 	{%temp, %r7}, %fd100;
	}
	shl.b32 	%r33, %r5, 20;
	add.s32 	%r34, %r33, %r7;
	mov.b64 	%fd108, {%r6, %r34};
	{
	.reg .b32 %temp; 
	mov.b64 	{%temp, %r35}, %fd4;
	}
	mov.b32 	%f2, %r35;
	abs.f32 	%f1, %f2;
	setp.lt.f32 	%p4, %f1, 0f4086232B;
	@%p4 bra 	$L__BB5_5;
	setp.lt.f64 	%p5, %fd4, 0d0000000000000000;
	add.f64 	%fd101, %fd4, 0d7FF0000000000000;
	selp.f64 	%fd108, 0d0000000000000000, %fd101, %p5;
	setp.geu.f32 	%p6, %f1, 0f40874800;
	@%p6 bra 	$L__BB5_5;
	shr.u32 	%r36, %r5, 31;
	add.s32 	%r37, %r5, %r36;
	shr.s32 	%r38, %r37, 1;
	shl.b32 	%r39, %r38, 20;
	add.s32 	%r40, %r7, %r39;
	mov.b64 	%fd102, {%r6, %r40};
	sub.s32 	%r41, %r5, %r38;
	shl.b32 	%r42, %r41, 20;
	add.s32 	%r43, %r42, 1072693248;
	mov.b32 	%r44, 0;
	mov.b64 	%fd103, {%r44, %r43};
	mul.f64 	%fd108, %fd103, %fd102;
$L__BB5_5:
	abs.f64 	%fd104, %fd108;
	setp.eq.f64 	%p7, %fd104, 0d7FF0000000000000;
	fma.rn.f64 	%fd105, %fd108, %fd5, %fd108;
	selp.f64 	%fd106, %fd108, %fd105, %p7;
	st.param.f64 	[func_retval0], %fd106;
	ret;

}


// ===== COMPILED SASS (sm_100) =====

	.target	sm_100

	.elftype	@"ET_EXEC"


//--------------------- .note.nv.tkinfo           --------------------------
	.section	.note.nv.tkinfo,"",@"SHT_NOTE"
	.sectionflags	@"SHF_NOTE_NV_TKINFO"
	.tkinfo
        /*0018*/ 	.word	0x00000002
        /*0030*/ 	.string	""
        /*0030*/ 	.string	"ptxas"
        /*0030*/ 	.string	"Cuda compilation tools, release 13.0, V13.0.88"
        /*0030*/ 	.string	"Build cuda_13.0.r13.0/compiler.36424714_0"
        /*0030*/ 	.string	"-arch sm_100 -m 64 "



//--------------------- .note.nv.cuinfo           --------------------------
	.section	.note.nv.cuinfo,"",@"SHT_NOTE"
	.sectionflags	@"SHF_NOTE_NV_CUINFO"
        /*0018*/ 	.short	0x0002
        /*001a*/ 	.short	0x0064
        /*001c*/ 	.short	0x0082
	.zero		2


//--------------------- .nv.info                  --------------------------
	.section	.nv.info,"",@"SHT_CUDA_INFO"
	.align	4


	//----- nvinfo : EIATTR_REGCOUNT
	.align		4
        /*0000*/ 	.byte	0x04, 0x2f
        /*0002*/ 	.short	(.L_21 - .L_20)
	.align		4
.L_20:
        /*0004*/ 	.word	index@(_Z22calc_benchmark_func_f1PdS_)
        /*0008*/ 	.word	0x00000028


	//----- nvinfo : EIATTR_FRAME_SIZE
	.align		4
.L_21:
        /*000c*/ 	.byte	0x04, 0x11
        /*000e*/ 	.short	(.L_23 - .L_22)
	.align		4
.L_22:
        /*0010*/ 	.word	index@($__internal_2_$__cuda_sm20_div_rn_f64_full)
        /*0014*/ 	.word	0x00000000


	//----- nvinfo : EIATTR_FRAME_SIZE
	.align		4
.L_23:
        /*0018*/ 	.byte	0x04, 0x11
        /*001a*/ 	.short	(.L_25 - .L_24)
	.align		4
.L_24:
        /*001c*/ 	.word	index@(_Z22calc_benchmark_func_f1PdS_)
        /*0020*/ 	.word	0x00000000


	//----- nvinfo : EIATTR_REGCOUNT
	.align		4
.L_25:
        /*0024*/ 	.byte	0x04, 0x2f
        /*0026*/ 	.short	(.L_27 - .L_26)
	.align		4
.L_26:
        /*0028*/ 	.word	index@(_Z22calc_benchmark_func_f2PdS_)
        /*002c*/ 	.word	0x00000020


	//----- nvinfo : EIATTR_FRAME_SIZE
	.align		4
.L_27:
        /*0030*/ 	.byte	0x04, 0x11
        /*0032*/ 	.short	(.L_29 - .L_28)
	.align		4
.L_28:
        /*0034*/ 	.word	index@($__internal_1_$__cuda_sm20_div_rn_f64_full)
        /*0038*/ 	.word	0x00000000


	//----- nvinfo : EIATTR_FRAME_SIZE
	.align		4
.L_29:
        /*003c*/ 	.byte	0x04, 0x11
        /*003e*/ 	.short	(.L_31 - .L_30)
	.align		4
.L_30:
        /*0040*/ 	.word	index@(_Z22calc_benchmark_func_f2PdS_)
        /*0044*/ 	.word	0x00000000


	//----- nvinfo : EIATTR_REGCOUNT
	.align		4
.L_31:
        /*0048*/ 	.byte	0x04, 0x2f
        /*004a*/ 	.short	(.L_33 - .L_32)
	.align		4
.L_32:
        /*004c*/ 	.word	index@(_Z22calc_benchmark_func_f3PdS_)
        /*0050*/ 	.word	0x00000028


	//----- nvinfo : EIATTR_FRAME_SIZE
	.align		4
.L_33:
        /*0054*/ 	.byte	0x04, 0x11
        /*0056*/ 	.short	(.L_35 - .L_34)
	.align		4
.L_34:
        /*0058*/ 	.word	index@($_Z22calc_benchmark_func_f3PdS_$__internal_accurate_pow)
        /*005c*/ 	.word	0x00000000


	//----- nvinfo : EIATTR_FRAME_SIZE
	.align		4
.L_35:
        /*0060*/ 	.byte	0x04, 0x11
        /*0062*/ 	.short	(.L_37 - .L_36)
	.align		4
.L_36:
        /*0064*/ 	.word	index@($__internal_0_$__cuda_sm20_div_rn_f64_full)
        /*0068*/ 	.word	0x00000000


	//----- nvinfo : EIATTR_FRAME_SIZE
	.align		4
.L_37:
        /*006c*/ 	.byte	0x04, 0x11
        /*006e*/ 	.short	(.L_39 - .L_38)
	.align		4
.L_38:
        /*0070*/ 	.word	index@(_Z22calc_benchmark_func_f3PdS_)
        /*0074*/ 	.word	0x00000000


	//----- nvinfo : EIATTR_REGCOUNT
	.align		4
.L_39:
        /*0078*/ 	.byte	0x04, 0x2f
        /*007a*/ 	.short	(.L_41 - .L_40)
	.align		4
.L_40:
        /*007c*/ 	.word	index@(_Z1fPdS_)
        /*0080*/ 	.word	0x0000001c


	//----- nvinfo : EIATTR_FRAME_SIZE
	.align		4
.L_41:
        /*0084*/ 	.byte	0x04, 0x11
        /*0086*/ 	.short	(.L_43 - .L_42)
	.align		4
.L_42:
        /*0088*/ 	.word	index@(_Z1fPdS_)
        /*008c*/ 	.word	0x00000000


	//----- nvinfo : EIATTR_REGCOUNT
	.align		4
.L_43:
        /*0090*/ 	.byte	0x04, 0x2f
        /*0092*/ 	.short	(.L_45 - .L_44)
	.align		4
.L_44:
        /*0094*/ 	.word	index@(_Z4testPdS_S_S_)
        /*0098*/ 	.word	0x00000016


	//----- nvinfo : EIATTR_FRAME_SIZE
	.align		4
.L_45:
        /*009c*/ 	.byte	0x04, 0x11
        /*009e*/ 	.short	(.L_47 - .L_46)
	.align		4
.L_46:
        /*00a0*/ 	.word	index@(_Z4testPdS_S_S_)
        /*00a4*/ 	.word	0x00000000


	//----- nvinfo : EIATTR_MIN_STACK_SIZE
	.align		4
.L_47:
        /*00a8*/ 	.byte	0x04, 0x12
        /*00aa*/ 	.short	(.L_49 - .L_48)
	.align		4
.L_48:
        /*00ac*/ 	.word	index@(_Z4testPdS_S_S_)
        /*00b0*/ 	.word	0x00000000


	//----- nvinfo : EIATTR_MIN_STACK_SIZE
	.align		4
.L_49:
        /*00b4*/ 	.byte	0x04, 0x12
        /*00b6*/ 	.short	(.L_51 - .L_50)
	.align		4
.L_50:
        /*00b8*/ 	.word	index@(_Z1fPdS_)
        /*00bc*/ 	.word	0x00000000


	//----- nvinfo : EIATTR_MIN_STACK_SIZE
	.align		4
.L_51:
        /*00c0*/ 	.byte	0x04, 0x12
        /*00c2*/ 	.short	(.L_53 - .L_52)
	.align		4
.L_52:
        /*00c4*/ 	.word	index@(_Z22calc_benchmark_func_f3PdS_)
        /*00c8*/ 	.word	0x00000000


	//----- nvinfo : EIATTR_MIN_STACK_SIZE
	.align		4
.L_53:
        /*00cc*/ 	.byte	0x04, 0x12
        /*00ce*/ 	.short	(.L_55 - .L_54)
	.align		4
.L_54:
        /*00d0*/ 	.word	index@(_Z22calc_benchmark_func_f2PdS_)
        /*00d4*/ 	.word	0x00000000


	//----- nvinfo : EIATTR_MIN_STACK_SIZE
	.align		4
.L_55:
        /*00d8*/ 	.byte	0x04, 0x12
        /*00da*/ 	.short	(.L_57 - .L_56)
	.align		4
.L_56:
        /*00dc*/ 	.word	index@(_Z22calc_benchmark_func_f1PdS_)
        /*00e0*/ 	.word	0x00000000
.L_57:


//--------------------- .nv.compat                --------------------------
	.section	.nv.compat,"",@"SHT_CUDA_COMPAT_INFO"
	.align	4
        /*0000*/ 	.byte	0x02, 0x09, 0x00, 0x00, 0x02, 0x02, 0x01, 0x00, 0x02, 0x05, 0x05, 0x00, 0x03, 0x07, 0x01, 0x01
        /*0010*/ 	.byte	0x02, 0x03, 0x00, 0x00, 0x02, 0x06, 0x01, 0x00, 0x04, 0x0b, 0x08, 0x00, 0x01, 0x00, 0x00, 0x00
        /*0020*/ 	.byte	0x00, 0x00, 0x00, 0x00


//--------------------- .nv.info._Z4testPdS_S_S_  --------------------------
	.section	.nv.info._Z4testPdS_S_S_,"",@"SHT_CUDA_INFO"
	.sectionflags	@""
	.align	4


	//----- nvinfo : EIATTR_CUDA_API_VERSION
	.align		4
        /*0000*/ 	.byte	0x04, 0x37
        /*0002*/ 	.short	(.L_59 - .L_58)
.L_58:
        /*0004*/ 	.word	0x00000082


	//----- nvinfo : EIATTR_KPARAM_INFO
	.align		4
.L_59:
        /*0008*/ 	.byte	0x04, 0x17
        /*000a*/ 	.short	(.L_61 - .L_60)
.L_60:
        /*000c*/ 	.word	0x00000000
        /*0010*/ 	.short	0x0003
        /*0012*/ 	.short	0x0018
        /*0014*/ 	.byte	0x00, 0xf5, 0x21, 0x00


	//----- nvinfo : EIATTR_KPARAM_INFO
	.align		4
.L_61:
        /*0018*/ 	.byte	0x04, 0x17
        /*001a*/ 	.short	(.L_63 - .L_62)
.L_62:
        /*001c*/ 	.word	0x00000000
        /*0020*/ 	.short	0x0002
        /*0022*/ 	.short	0x0010
        /*0024*/ 	.byte	0x00, 0xf5, 0x21, 0x00


	//----- nvinfo : EIATTR_KPARAM_INFO
	.align		4
.L_63:
        /*0028*/ 	.byte	0x04, 0x17
        /*002a*/ 	.short	(.L_65 - .L_64)
.L_64:
        /*002c*/ 	.word	0x00000000
        /*0030*/ 	.short	0x0001
        /*0032*/ 	.short	0x0008
        /*0034*/ 	.byte	0x00, 0xf5, 0x21, 0x00


	//----- nvinfo : EIATTR_KPARAM_INFO
	.align		4
.L_65:
        /*0038*/ 	.byte	0x04, 0x17
        /*003a*/ 	.short	(.L_67 - .L_66)
.L_66:
        /*003c*/ 	.word	0x00000000
        /*0040*/ 	.short	0x0000
        /*0042*/ 	.short	0x0000
        /*0044*/ 	.byte	0x00, 0xf5, 0x21, 0x00


	//----- nvinfo : EIATTR_SPARSE_MMA_MASK
	.align		4
.L_67:
        /*0048*/ 	.byte	0x03, 0x50
        /*004a*/ 	.short	0x0000


	//----- nvinfo : EIATTR_MAXREG_COUNT
	.align		4
        /*004c*/ 	.byte	0x03, 0x1b
        /*004e*/ 	.short	0x00ff


	//----- nvinfo : EIATTR_MERCURY_ISA_VERSION
	.align		4
        /*0050*/ 	.byte	0x03, 0x5f
        /*0052*/ 	.short	0x0101


	//----- nvinfo : EIATTR_VRC_CTA_INIT_COUNT
	.align		4
        /*0054*/ 	.byte	0x02, 0x4a
	.zero		1
	.zero		1


	//----- nvinfo : EIATTR_EXIT_INSTR_OFFSETS
	.align		4
        /*0058*/ 	.byte	0x04, 0x1c
        /*005a*/ 	.short	(.L_69 - .L_68)


	//   ....[0]....
.L_68:
        /*005c*/ 	.word	0x00001650


	//   ....[1]....
        /*0060*/ 	.word	0x00002270


	//   ....[2]....
        /*0064*/ 	.word	0x000023a0


	//----- nvinfo : EIATTR_CBANK_PARAM_SIZE
	.align		4
.L_69:
        /*0068*/ 	.byte	0x03, 0x19
        /*006a*/ 	.short	0x0020


	//----- nvinfo : EIATTR_PARAM_CBANK
	.align		4
        /*006c*/ 	.byte	0x04, 0x0a
        /*006e*/ 	.short	(.L_71 - .L_70)
	.align		4
.L_70:
        /*0070*/ 	.word	index@(.nv.constant0._Z4testPdS_S_S_)
        /*0074*/ 	.short	0x0380
        /*0076*/ 	.short	0x0020


	//----- nvinfo : EIATTR_SW_WAR
	.align		4
.L_71:
        /*0078*/ 	.byte	0x04, 0x36
        /*007a*/ 	.short	(.L_73 - .L_72)
.L_72:
        /*007c*/ 	.word	0x00000008
.L_73:


//--------------------- .nv.info._Z1fPdS_         --------------------------
	.section	.nv.info._Z1fPdS_,"",@"SHT_CUDA_INFO"
	.sectionflags	@""
	.align	4


	//----- nvinfo : EIATTR_CUDA_API_VERSION
	.align		4
        /*0000*/ 	.byte	0x04, 0x37
        /*0002*/ 	.short	(.L_75 - .L_74)
.L_74:
        /*0004*/ 	.word	0x00000082


	//----- nvinfo : EIATTR_KPARAM_INFO
	.align		4
.L_75:
        /*0008*/ 	.byte	0x04, 0x17
        /*000a*/ 	.short	(.L_77 - .L_76)
.L_76:
        /*000c*/ 	.word	0x00000000
        /*0010*/ 	.short	0x0001
        /*0012*/ 	.short	0x0008
        /*0014*/ 	.byte	0x00, 0xf5, 0x21, 0x00


	//----- nvinfo : EIATTR_KPARAM_INFO
	.align		4
.L_77:
        /*0018*/ 	.byte	0x04, 0x17
        /*001a*/ 	.short	(.L_79 - .L_78)
.L_78:
        /*001c*/ 	.word	0x00000000
        /*0020*/ 	.short	0x0000
        /*0022*/ 	.short	0x0000
        /*0024*/ 	.byte	0x00, 0xf5, 0x21, 0x00


	//----- nvinfo : EIATTR_SPARSE_MMA_MASK
	.align		4
.L_79:
        /*0028*/ 	.byte	0x03, 0x50
        /*002a*/ 	.short	0x0000


	//----- nvinfo : EIATTR_MAXREG_COUNT
	.align		4
        /*002c*/ 	.byte	0x03, 0x1b
        /*002e*/ 	.short	0x00ff


	//----- nvinfo : EIATTR_MERCURY_ISA_VERSION
	.align		4
        /*0030*/ 	.byte	0x03, 0x5f
        /*0032*/ 	.short	0x0101


	//----- nvinfo : EIATTR_VRC_CTA_INIT_COUNT
	.align		4
        /*0034*/ 	.byte	0x02, 0x4a
	.zero		1
	.zero		1


	//----- nvinfo : EIATTR_EXIT_INSTR_OFFSETS
	.align		4
        /*0038*/ 	.byte	0x04, 0x1c
        /*003a*/ 	.short	(.L_81 - .L_80)


	//   ....[0]....
.L_80:
        /*003c*/ 	.word	0x00000750


	//----- nvinfo : EIATTR_CBANK_PARAM_SIZE
	.align		4
.L_81:
        /*0040*/ 	.byte	0x03, 0x19
        /*0042*/ 	.short	0x0010


	//----- nvinfo : EIATTR_PARAM_CBANK
	.align		4
        /*0044*/ 	.byte	0x04, 0x0a
        /*0046*/ 	.short	(.L_83 - .L_82)
	.align		4
.L_82:
        /*0048*/ 	.word	index@(.nv.constant0._Z1fPdS_)
        /*004c*/ 	.short	0x0380
        /*004e*/ 	.short	0x0010


	//----- nvinfo : EIATTR_SW_WAR
	.align		4
.L_83:
        /*0050*/ 	.byte	0x04, 0x36
        /*0052*/ 	.short	(.L_85 - .L_84)
.L_84:
        /*0054*/ 	.word	0x00000008
.L_85:


//--------------------- .nv.info._Z22calc_benchmark_func_f3PdS_ --------------------------
	.section	.nv.info._Z22calc_benchmark_func_f3PdS_,"",@"SHT_CUDA_INFO"
	.sectionflags	@""
	.align	4


	//----- nvinfo : EIATTR_CUDA_API_VERSION
	.align		4
        /*0000*/ 	.byte	0x04, 0x37
        /*0002*/ 	.short	(.L_87 - .L_86)
.L_86:
        /*0004*/ 	.word	0x00000082


	//----- nvinfo : EIATTR_KPARAM_INFO
	.align		4
.L_87:
        /*0008*/ 	.byte	0x04, 0x17
        /*000a*/ 	.short	(.L_89 - .L_88)
.L_88:
        /*000c*/ 	.word	0x00000000
        /*0010*/ 	.short	0x0001
        /*0012*/ 	.short	0x0008
        /*0014*/ 	.byte	0x00, 0xf5, 0x21, 0x00


	//----- nvinfo : EIATTR_KPARAM_INFO
	.align		4
.L_89:
        /*0018*/ 	.byte	0x04, 0x17
        /*001a*/ 	.short	(.L_91 - .L_90)
.L_90:
        /*001c*/ 	.word	0x00000000
        /*0020*/ 	.short	0x0000
        /*0022*/ 	.short	0x0000
        /*0024*/ 	.byte	0x00, 0xf5, 0x21, 0x00


	//----- nvinfo : EIATTR_SPARSE_MMA_MASK
	.align		4
.L_91:
        /*0028*/ 	.byte	0x03, 0x50
        /*002a*/ 	.short	0x0000


	//----- nvinfo : EIATTR_MAXREG_COUNT
	.align		4
        /*002c*/ 	.byte	0x03, 0x1b
        /*002e*/ 	.short	0x00ff


	//----- nvinfo : EIATTR_MERCURY_ISA_VERSION
	.align		4
        /*0030*/ 	.byte	0x03, 0x5f
        /*0032*/ 	.short	0x0101


	//----- nvinfo : EIATTR_VRC_CTA_INIT_COUNT
	.align		4
        /*0034*/ 	.byte	0x02, 0x4a
	.zero		1
	.zero		1


	//----- nvinfo : EIATTR_EXIT_INSTR_OFFSETS
	.align		4
        /*0038*/ 	.byte	0x04, 0x1c
        /*003a*/ 	.short	(.L_93 - .L_92)


	//   ....[0]....
.L_92:
        /*003c*/ 	.word	0x00004030


	//----- nvinfo : EIATTR_CRS_STACK_SIZE
	.align		4
.L_93:
        /*0040*/ 	.byte	0x04, 0x1e
        /*0042*/ 	.short	(.L_95 - .L_94)
.L_94:
        /*0044*/ 	.word	0x00000000


	//----- nvinfo : EIATTR_CBANK_PARAM_SIZE
	.align		4
.L_95:
        /*0048*/ 	.byte	0x03, 0x19
        /*004a*/ 	.short	0x0010


	//----- nvinfo : EIATTR_PARAM_CBANK
	.align		4
        /*004c*/ 	.byte	0x04, 0x0a
        /*004e*/ 	.short	(.L_97 - .L_96)
	.align		4
.L_96:
        /*0050*/ 	.word	index@(.nv.constant0._Z22calc_benchmark_func_f3PdS_)
        /*0054*/ 	.short	0x0380
        /*0056*/ 	.short	0x0010


	//----- nvinfo : EIATTR_SW_WAR
	.align		4
.L_97:
        /*0058*/ 	.byte	0x04, 0x36
        /*005a*/ 	.short	(.L_99 - .L_98)
.L_98:
        /*005c*/ 	.word	0x00000008
.L_99:


//--------------------- .nv.info._Z22calc_benchmark_func_f2PdS_ --------------------------
	.section	.nv.info._Z22calc_benchmark_func_f2PdS_,"",@"SHT_CUDA_INFO"
	.sectionflags	@""
	.align	4


	//----- nvinfo : EIATTR_CUDA_API_VERSION
	.align		4
        /*0000*/ 	.byte	0x04, 0x37
        /*0002*/ 	.short	(.L_101 - .L_100)
.L_100:
        /*0004*/ 	.word	0x00000082


	//----- nvinfo : EIATTR_KPARAM_INFO
	.align		4
.L_101:
        /*0008*/ 	.byte	0x04, 0x17
        /*000a*/ 	.short	(.L_103 - .L_102)
.L_102:
        /*000c*/ 	.word	0x00000000
        /*0010*/ 	.short	0x0001
        /*0012*/ 	.short	0x0008
        /*0014*/ 	.byte	0x00, 0xf5, 0x21, 0x00


	//----- nvinfo : EIATTR_KPARAM_INFO
	.align		4
.L_103:
        /*0018*/ 	.byte	0x04, 0x17
        /*001a*/ 	.short	(.L_105 - .L_104)
.L_104:
        /*001c*/ 	.word	0x00000000
        /*0020*/ 	.short	0x0000
        /*0022*/ 	.short	0x0000
        /*0024*/ 	.byte	0x00, 0xf5, 0x21, 0x00


	//----- nvinfo : EIATTR_SPARSE_MMA_MASK
	.align		4
.L_105:
        /*0028*/ 	.byte	0x03, 0x50
        /*002a*/ 	.short	0x0000


	//----- nvinfo : EIATTR_MAXREG_COUNT
	.align		4
        /*002c*/ 	.byte	0x03, 0x1b
        /*002e*/ 	.short	0x00ff


	//----- nvinfo : EIATTR_MERCURY_ISA_VERSION
	.align		4
        /*0030*/ 	.byte	0x03, 0x5f
        /*0032*/ 	.short	0x0101


	//----- nvinfo : EIATTR_VRC_CTA_INIT_COUNT
	.align		4
        /*0034*/ 	.byte	0x02, 0x4a
	.zero		1
	.zero		1


	//----- nvinfo : EIATTR_EXIT_INSTR_OFFSETS
	.align		4
        /*0038*/ 	.byte	0x04, 0x1c
        /*003a*/ 	.short	(.L_107 - .L_106)


	//   ....[0]....
.L_106:
        /*003c*/ 	.word	0x000033f0


	//----- nvinfo : EIATTR_CRS_STACK_SIZE
	.align		4
.L_107:
        /*0040*/ 	.byte	0x04, 0x1e
        /*0042*/ 	.short	(.L_109 - .L_108)
.L_108:
        /*0044*/ 	.word	0x00000000


	//----- nvinfo : EIATTR_CBANK_PARAM_SIZE
	.align		4
.L_109:
        /*0048*/ 	.byte	0x03, 0x19
        /*004a*/ 	.short	0x0010


	//----- nvinfo : EIATTR_PARAM_CBANK
	.align		4
        /*004c*/ 	.byte	0x04, 0x0a
        /*004e*/ 	.short	(.L_111 - .L_110)
	.align		4
.L_110:
        /*0050*/ 	.word	index@(.nv.constant0._Z22calc_benchmark_func_f2PdS_)
        /*0054*/ 	.short	0x0380
        /*0056*/ 	.short	0x0010


	//----- nvinfo : EIATTR_SW_WAR
	.align		4
.L_111:
        /*0058*/ 	.byte	0x04, 0x36
        /*005a*/ 	.short	(.L_113 - .L_112)
.L_112:
        /*005c*/ 	.word	0x00000008
.L_113:


//--------------------- .nv.info._Z22calc_benchmark_func_f1PdS_ --------------------------
	.section	.nv.info._Z22calc_benchmark_func_f1PdS_,"",@"SHT_CUDA_INFO"
	.sectionflags	@""
	.align	4


	//----- nvinfo : EIATTR_CUDA_API_VERSION
	.align		4
        /*0000*/ 	.byte	0x04, 0x37
        /*0002*/ 	.short	(.L_115 - .L_114)
.L_114:
        /*0004*/ 	.word	0x00000082


	//----- nvinfo : EIATTR_KPARAM_INFO
	.align		4
.L_115:
        /*0008*/ 	.byte	0x04, 0x17
        /*000a*/ 	.short	(.L_117 - .L_116)
.L_116:
        /*000c*/ 	.word	0x00000000
        /*0010*/ 	.short	0x0001
        /*0012*/ 	.short	0x0008
        /*0014*/ 	.byte	0x00, 0xf5, 0x21, 0x00


	//----- nvinfo : EIATTR_KPARAM_INFO
	.align		4
.L_117:
        /*0018*/ 	.byte	0x04, 0x17
        /*001a*/ 	.short	(.L_119 - .L_118)
.L_118:
        /*001c*/ 	.word	0x00000000
        /*0020*/ 	.short	0x0000
        /*0022*/ 	.short	0x0000
        /*0024*/ 	.byte	0x00, 0xf5, 0x21, 0x00


	//----- nvinfo : EIATTR_SPARSE_MMA_MASK
	.align		4
.L_119:
        /*0028*/ 	.byte	0x03, 0x50
        /*002a*/ 	.short	0x0000


	//----- nvinfo : EIATTR_MAXREG_COUNT
	.align		4
        /*002c*/ 	.byte	0x03, 0x1b
        /*002e*/ 	.short	0x00ff


	//----- nvinfo : EIATTR_MERCURY_ISA_VERSION
	.align		4
        /*0030*/ 	.byte	0x03, 0x5f
        /*0032*/ 	.short	0x0101


	//----- nvinfo : EIATTR_VRC_CTA_INIT_COUNT
	.align		4
        /*0034*/ 	.byte	0x02, 0x4a
	.zero		1
	.zero		1


	//----- nvinfo : EIATTR_EXIT_INSTR_OFFSETS
	.align		4
        /*0038*/ 	.byte	0x04, 0x1c
        /*003a*/ 	.short	(.L_121 - .L_120)


	//   ....[0]....
.L_120:
        /*003c*/ 	.word	0x000033c0


	//----- nvinfo : EIATTR_CRS_STACK_SIZE
	.align		4
.L_121:
        /*0040*/ 	.byte	0x04, 0x1e
        /*0042*/ 	.short	(.L_123 - .L_122)
.L_122:
        /*0044*/ 	.word	0x00000000


	//----- nvinfo : EIATTR_CBANK_PARAM_SIZE
	.align		4
.L_123:
        /*0048*/ 	.byte	0x03, 0x19
        /*004a*/ 	.short	0x0010


	//----- nvinfo : EIATTR_PARAM_CBANK
	.align		4
        /*004c*/ 	.byte	0x04, 0x0a
        /*004e*/ 	.short	(.L_125 - .L_124)
	.align		4
.L_124:
        /*0050*/ 	.word	index@(.nv.constant0._Z22calc_benchmark_func_f1PdS_)
        /*0054*/ 	.short	0x0380
        /*0056*/ 	.short	0x0010


	//----- nvinfo : EIATTR_SW_WAR
	.align		4
.L_125:
        /*0058*/ 	.byte	0x04, 0x36
        /*005a*/ 	.short	(.L_127 - .L_126)
.L_126:
        /*005c*/ 	.word	0x00000008
.L_127:


//--------------------- .nv.callgraph             --------------------------
	.section	.nv.callgraph,"",@"SHT_CUDA_CALLGRAPH"
	.align	4
	.sectionentsize	8
	.align		4
        /*0000*/ 	.word	0x00000000
	.align		4
        /*0004*/ 	.word	0xffffffff
	.align		4
        /*0008*/ 	.word	0x00000000
	.align		4
        /*000c*/ 	.word	0xfffffffe
	.align		4
        /*0010*/ 	.word	0x00000000
	.align		4
        /*0014*/ 	.word	0xfffffffd
	.align		4
        /*0018*/ 	.word	0x00000000
	.align		4
        /*001c*/ 	.word	0xfffffffc


//--------------------- .nv.constant3             --------------------------
	.section	.nv.constant3,"a",@progbits
	.align	4
.nv.constant3:
	.type		nreal,@object
	.size		nreal,(nfunc - nreal)
nreal:
	.zero		4
	.type		nfunc,@object
	.size		nfunc,(.L_1 - nfunc)
nfunc:
	.zero		4
.L_1:


//--------------------- .nv.constant4             --------------------------
	.section	.nv.constant4,"a",@progbits
	.align	8
	.align		8
.nv.constant4:
        /*0000*/ 	.dword	C
	.align		8
        /*0008*/ 	.dword	global_bias
	.align		8
        /*0010*/ 	.dword	trans_x
	.align		8
        /*0018*/ 	.dword	temp_x1
	.align		8
        /*0020*/ 	.dword	temp_x2
	.align		8
        /*0028*/ 	.dword	temp_x3
	.align		8
        /*0030*/ 	.dword	temp_x4
	.align		8
        /*0038*/ 	.dword	norm_x
	.align		8
        /*0040*/ 	.dword	basic_f
	.align		8
        /*0048*/ 	.dword	weight
	.align		8
        /*0050*/ 	.dword	sigma
	.align		8
        /*0058*/ 	.dword	lambda
	.align		8
        /*0060*/ 	.dword	bias
	.align		8
        /*0068*/ 	.dword	norm_f
	.align		8
        /*0070*/ 	.dword	o
	.align		8
        /*0078*/ 	.dword	g
	.align		8
        /*0080*/ 	.dword	l
	.align		8
        /*0088*/ 	.dword	l_flat


//--------------------- .text._Z4testPdS_S_S_     --------------------------
	.section	.text._Z4testPdS_S_S_,"ax",@progbits
	.align	128
        .global         _Z4testPdS_S_S_
        .type           _Z4testPdS_S_S_,@function
        .size           _Z4testPdS_S_S_,(.L_x_161 - _Z4testPdS_S_S_)
        .other          _Z4testPdS_S_S_,@"STO_CUDA_ENTRY STV_DEFAULT"
_Z4testPdS_S_S_:
.text._Z4testPdS_S_S_:
[----:B------:R-:W-:Y:S08]  /*0000*/  LDC R1, c[0x0][0x37c] ;  /* 0x0000df00ff017b82 */ /* 0x000ff00000000800 */
[----:B------:R-:W0:Y:S01]  /*0010*/  LDC.64 R4, c[0x4][0x88] ;  /* 0x01002200ff047b82 */ /* 0x000e220000000a00 */
[----:B------:R-:W0:Y:S01]  /*0020*/  LDCU.64 UR10, c[0x0][0x358] ;  /* 0x00006b00ff0a77ac */ /* 0x000e220008000a00 */
[----:B------:R-:W1:Y:S01]  /*0030*/  LDCU.64 UR8, c[0x3][URZ] ;  /* 0x00c00000ff0877ac */ /* 0x000e620008000a00 */
[----:B0-----:R-:W2:Y:S05]  /*0040*/  LDG.E.64 R4, desc[UR10][R4.64] ;  /* 0x0000000a04047981 */ /* 0x001eaa000c1e1b00 */
[----:B------:R-:W0:Y:S08]  /*0050*/  LDC.64 R2, c[0x0][0x380] ;  /* 0x0000e000ff027b82 */ /* 0x000e300000000a00 */
[----:B------:R-:W3:Y:S01]  /*0060*/  LDC.64 R8, c[0x4][RZ] ;  /* 0x01000000ff087b82 */ /* 0x000ee20000000a00 */
[----:B--2---:R-:W0:Y:S07]  /*0070*/  LDG.E.64 R6, desc[UR10][R4.64] ;  /* 0x0000000a04067981 */ /* 0x004e2e000c1e1b00 */
[----:B------:R-:W2:Y:S01]  /*0080*/  LDC.64 R10, c[0x4][0x10] ;  /* 0x01000400ff0a7b82 */ /* 0x000ea20000000a00 */
[----:B0-----:R-:W-:Y:S04]  /*0090*/  STG.E.64 desc[UR10][R2.64], R6 ;  /* 0x0000000602007986 */ /* 0x001fe8000c101b0a */
[----:B---3--:R-:W3:Y:S04]  /*00a0*/  LDG.E.64 R8, desc[UR10][R8.64] ;  /* 0x0000000a08087981 */ /* 0x008ee8000c1e1b00 */
[----:B---3--:R0:W-:Y:S04]  /*00b0*/  STG.E.64 desc[UR10][R2.64+0x8], R8 ;  /* 0x0000080802007986 */ /* 0x0081e8000c101b0a */
[----:B--2---:R-:W2:Y:S01]  /*00c0*/  LDG.E.64 R10, desc[UR10][R10.64] ;  /* 0x0000000a0a0a7981 */ /* 0x004ea2000c1e1b00 */
[----:B------:R-:W3:Y:S03]  /*00d0*/  LDC.64 R14, c[0x4][0x30] ;  /* 0x01000c00ff0e7b82 */ /* 0x000ee60000000a00 */
[----:B--2---:R-:W2:Y:S04]  /*00e0*/  LDG.E.64 R12, desc[UR10][R10.64] ;  /* 0x0000000a0a0c7981 */ /* 0x004ea8000c1e1b00 */
[----:B--2---:R2:W-:Y:S04]  /*00f0*/  STG.E.64 desc[UR10][R2.64+0x10], R12 ;  /* 0x0000100c02007986 */ /* 0x0045e8000c101b0a */
[----:B---3--:R-:W3:Y:S01]  /*0100*/  LDG.E.64 R14, desc[UR10][R14.64] ;  /* 0x0000000a0e0e7981 */ /* 0x008ee2000c1e1b00 */
[----:B------:R-:W4:Y:S03]  /*0110*/  LDC.64 R16, c[0x4][0x38] ;  /* 0x01000e00ff107b82 */ /* 0x000f260000000a00 */
[----:B---3--:R-:W3:Y:S04]  /*0120*/  LDG.E.64 R4, desc[UR10][R14.64+0x8] ;  /* 0x0000080a0e047981 */ /* 0x008ee8000c1e1b00 */
[----:B---3--:R3:W-:Y:S04]  /*0130*/  STG.E.64 desc[UR10][R2.64+0x18], R4 ;  /* 0x0000180402007986 */ /* 0x0087e8000c101b0a */
[----:B----4-:R-:W4:Y:S01]  /*0140*/  LDG.E.64 R16, desc[UR10][R16.64] ;  /* 0x0000000a10107981 */ /* 0x010f22000c1e1b00 */
[----:B0-----:R-:W0:Y:S03]  /*0150*/  LDC.64 R8, c[0x4][0x68] ;  /* 0x01001a00ff087b82 */ /* 0x001e260000000a00 */
[----:B----4-:R-:W4:Y:S04]  /*0160*/  LDG.E.64 R6, desc[UR10][R16.64] ;  /* 0x0000000a10067981 */ /* 0x010f28000c1e1b00 */
[----:B----4-:R4:W-:Y:S04]  /*0170*/  STG.E.64 desc[UR10][R2.64+0x20], R6 ;  /* 0x0000200602007986 */ /* 0x0109e8000c101b0a */
[----:B0-----:R-:W5:Y:S01]  /*0180*/  LDG.E.64 R8, desc[UR10][R8.64] ;  /* 0x0000000a08087981 */ /* 0x001f62000c1e1b00 */
[----:B--2---:R-:W0:Y:S03]  /*0190*/  LDC.64 R12, c[0x4][0x70] ;  /* 0x01001c00ff0c7b82 */ /* 0x004e260000000a00 */
[----:B-----5:R-:W2:Y:S04]  /*01a0*/  LDG.E.64 R10, desc[UR10][R8.64] ;  /* 0x0000000a080a7981 */ /* 0x020ea8000c1e1b00 */
[----:B--2---:R2:W-:Y:S04]  /*01b0*/  STG.E.64 desc[UR10][R2.64+0x28], R10 ;  /* 0x0000280a02007986 */ /* 0x0045e8000c101b0a */
[----:B0-----:R-:W5:Y:S04]  /*01c0*/  LDG.E.64 R12, desc[UR10][R12.64] ;  /* 0x0000000a0c0c7981 */ /* 0x001f68000c1e1b00 */
[----:B-----5:R-:W5:Y:S01]  /*01d0*/  LDG.E.64 R14, desc[UR10][R12.64+0x8] ;  /* 0x0000080a0c0e7981 */ /* 0x020f62000c1e1b00 */
[----:B---3--:R-:W0:Y:S03]  /*01e0*/  LDC.64 R4, c[0x4][0x60] ;  /* 0x01001800ff047b82 */ /* 0x008e260000000a00 */
[----:B-----5:R-:W3:Y:S04]  /*01f0*/  LDG.E.64 R14, desc[UR10][R14.64] ;  /* 0x0000000a0e0e7981 */ /* 0x020ee8000c1e1b00 */
[----:B---3--:R2:W-:Y:S04]  /*0200*/  STG.E.64 desc[UR10][R2.64+0x30], R14 ;  /* 0x0000300e02007986 */ /* 0x0085e8000c101b0a */
[----:B0-----:R-:W4:Y:S04]  /*0210*/  LDG.E.64 R4, desc[UR10][R4.64] ;  /* 0x0000000a04047981 */ /* 0x001f28000c1e1b00 */
[----:B----4-:R-:W3:Y:S01]  /*0220*/  LDG.E.64 R6, desc[UR10][R4.64] ;  /* 0x0000000a04067981 */ /* 0x010ee2000c1e1b00 */
[----:B-1----:R-:W-:-:S04]  /*0230*/  UISETP.LT.AND UP0, UPT, UR9, UR8, UPT ;  /* 0x000000080900728c */ /* 0x002fc8000bf01270 */
[----:B------:R-:W-:-:S04]  /*0240*/  USEL UR4, UR9, UR8, UP0 ;  /* 0x0000000809047287 */ /* 0x000fc80008000000 */
[----:B------:R-:W-:Y:S01]  /*0250*/  UISETP.GE.AND UP0, UPT, UR4, 0x1, UPT ;  /* 0x000000010400788c */ /* 0x000fe2000bf06270 */
[----:B---3--:R2:W-:Y:S08]  /*0260*/  STG.E.64 desc[UR10][R2.64+0x38], R6 ;  /* 0x0000380602007986 */ /* 0x0085f0000c101b0a */
[----:B------:R-:W-:Y:S05]  /*0270*/  BRA.U !UP0, `(.L_x_0) ;  /* 0x00000009084c7547 */ /* 0x000fea000b800000 */
[----:B------:R-:W-:Y:S01]  /*0280*/  ULOP3.LUT UR5, UR8, 0x7, URZ, 0xc0, !UPT ;  /* 0x0000000708057892 */ /* 0x000fe2000f8ec0ff */
[----:B------:R-:W-:Y:S01]  /*0290*/  IMAD.MOV.U32 R0, RZ, RZ, RZ ;  /* 0x000000ffff007224 */ /* 0x000fe200078e00ff */
[----:B------:R-:W-:Y:S02]  /*02a0*/  ULOP3.LUT UR7, UR8, 0x3, URZ, 0xc0, !UPT ;  /* 0x0000000308077892 */ /* 0x000fe4000f8ec0ff */
[----:B------:R-:W-:Y:S02]  /*02b0*/  UIADD3 UR6, UPT, UPT, UR5, -0x1, URZ ;  /* 0xffffffff05067890 */ /* 0x000fe4000fffe0ff */
[----:B------:R-:W-:Y:S02]  /*02c0*/  ULOP3.LUT UR4, UR8, 0x7ffffff8, URZ, 0xc0, !UPT ;  /* 0x7ffffff808047892 */ /* 0x000fe4000f8ec0ff */
[----:B------:R-:W-:-:S11]  /*02d0*/  UISETP.GE.U32.AND UP0, UPT, UR6, 0x3, UPT ;  /* 0x000000030600788c */ /* 0x000fd6000bf06070 */
.L_x_6:
[----:B0-----:R-:W0:Y:S01]  /*02e0*/  LDCU UR8, c[0x3][URZ] ;  /* 0x00c00000ff0877ac */ /* 0x001e220008000800 */
[----:B--23--:R-:W-:Y:S01]  /*02f0*/  IMAD.MOV.U32 R3, RZ, RZ, RZ ;  /* 0x000000ffff037224 */ /* 0x00cfe200078e00ff */
[----:B0-----:R-:W-:Y:S02]  /*0300*/  UISETP.GE.U32.AND UP1, UPT, UR8, 0x8, UPT ;  /* 0x000000080800788c */ /* 0x001fe4000bf26070 */
[----:B------:R-:W-:-:S07]  /*0310*/  IMAD R2, R0, UR8, RZ ;  /* 0x0000000800027c24 */ /* 0x000fce000f8e02ff */
[----:B-1----:R-:W-:Y:S05]  /*0320*/  BRA.U !UP1, `(.L_x_1) ;  /* 0x0000000109e47547 */ /* 0x002fea000b800000 */
[----:B------:R-:W0:Y:S01]  /*0330*/  LDC.64 R4, c[0x4][0x70] ;  /* 0x01001c00ff047b82 */ /* 0x000e220000000a00 */
[----:B------:R-:W-:-:S07]  /*0340*/  IMAD.MOV.U32 R3, RZ, RZ, RZ ;  /* 0x000000ffff037224 */ /* 0x000fce00078e00ff */
.L_x_2:
[----:B0-2---:R-:W2:Y:S02]  /*0350*/  LDG.E.64 R6, desc[UR10][R4.64] ;  /* 0x0000000a04067981 */ /* 0x005ea4000c1e1b00 */
[----:B--2---:R-:W-:Y:S02]  /*0360*/  IMAD.WIDE.U32 R8, R0, 0x8, R6 ;  /* 0x0000000800087825 */ /* 0x004fe400078e0006 */
[----:B------:R-:W0:Y:S04]  /*0370*/  LDC.64 R6, c[0x0][0x388] ;  /* 0x0000e200ff067b82 */ /* 0x000e280000000a00 */
[----:B------:R-:W2:Y:S01]  /*0380*/  LDG.E.64 R8, desc[UR10][R8.64] ;  /* 0x0000000a08087981 */ /* 0x000ea2000c1e1b00 */
[----:B------:R-:W-:Y:S02]  /*0390*/  IMAD.IADD R13, R2, 0x1, R3 ;  /* 0x00000001020d7824 */ /* 0x000fe400078e0203 */
[----:B--2---:R-:W-:-:S06]  /*03a0*/  IMAD.WIDE.U32 R10, R3, 0x8, R8 ;  /* 0x00000008030a7825 */ /* 0x004fcc00078e0008 */
[----:B------:R-:W2:Y:S01]  /*03b0*/  LDG.E.64 R10, desc[UR10][R10.64] ;  /* 0x0000000a0a0a7981 */ /* 0x000ea2000c1e1b00 */
[----:B0-----:R-:W-:-:S05]  /*03c0*/  IMAD.WIDE.U32 R6, R13, 0x8, R6 ;  /* 0x000000080d067825 */ /* 0x001fca00078e0006 */
[----:B--2---:R0:W-:Y:S04]  /*03d0*/  STG.E.64 desc[UR10][R6.64], R10 ;  /* 0x0000000a06007986 */ /* 0x0041e8000c101b0a */
[----:B------:R-:W2:Y:S02]  /*03e0*/  LDG.E.64 R12, desc[UR10][R4.64] ;  /* 0x0000000a040c7981 */ /* 0x000ea4000c1e1b00 */
[----:B--2---:R-:W-:-:S06]  /*03f0*/  IMAD.WIDE.U32 R12, R0, 0x8, R12 ;  /* 0x00000008000c7825 */ /* 0x004fcc00078e000c */
[----:B------:R-:W2:Y:S02]  /*0400*/  LDG.E.64 R12, desc[UR10][R12.64] ;  /* 0x0000000a0c0c7981 */ /* 0x000ea4000c1e1b00 */
[----:B--2---:R-:W-:-:S06]  /*0410*/  IMAD.WIDE.U32 R14, R3, 0x8, R12 ;  /* 0x00000008030e7825 */ /* 0x004fcc00078e000c */
[----:B------:R-:W2:Y:S04]  /*0420*/  LDG.E.64 R14, desc[UR10][R14.64+0x8] ;  /* 0x0000080a0e0e7981 */ /* 0x000ea8000c1e1b00 */
[----:B--2---:R1:W-:Y:S04]  /*0430*/  STG.E.64 desc[UR10][R6.64+0x8], R14 ;  /* 0x0000080e06007986 */ /* 0x0043e8000c101b0a */
[----:B------:R-:W2:Y:S02]  /*0440*/  LDG.E.64 R8, desc[UR10][R4.64] ;  /* 0x0000000a04087981 */ /* 0x000ea4000c1e1b00 */
[----:B--2---:R-:W-:-:S06]  /*0450*/  IMAD.WIDE.U32 R8, R0, 0x8, R8 ;  /* 0x0000000800087825 */ /* 0x004fcc00078e0008 */
[----:B------:R-:W2:Y:S02]  /*0460*/  LDG.E.64 R8, desc[UR10][R8.64] ;  /* 0x0000000a08087981 */ /* 0x000ea4000c1e1b00 */
[----:B--2---:R-:W-:-:S06]  /*0470*/  IMAD.WIDE.U32 R16, R3, 0x8, R8 ;  /* 0x0000000803107825 */ /* 0x004fcc00078e0008 */
[----:B------:R-:W2:Y:S04]  /*0480*/  LDG.E.64 R16, desc[UR10][R16.64+0x10] ;  /* 0x0000100a10107981 */ /* 0x000ea8000c1e1b00 */
[----:B--2---:R2:W-:Y:S04]  /*0490*/  STG.E.64 desc[UR10][R6.64+0x10], R16 ;  /* 0x0000101006007986 */ /* 0x0045e8000c101b0a */
[----:B0-----:R-:W3:Y:S02]  /*04a0*/  LDG.E.64 R10, desc[UR10][R4.64] ;  /* 0x0000000a040a7981 */ /* 0x001ee4000c1e1b00 */
[----:B---3--:R-:W-:-:S06]  /*04b0*/  IMAD.WIDE.U32 R10, R0, 0x8, R10 ;  /* 0x00000008000a7825 */ /* 0x008fcc00078e000a */
[----:B------:R-:W3:Y:S02]  /*04c0*/  LDG.E.64 R10, desc[UR10][R10.64] ;  /* 0x0000000a0a0a7981 */ /* 0x000ee4000c1e1b00 */
[----:B---3--:R-:W-:-:S06]  /*04d0*/  IMAD.WIDE.U32 R12, R3, 0x8, R10 ;  /* 0x00000008030c7825 */ /* 0x008fcc00078e000a */
[----:B------:R-:W3:Y:S04]  /*04e0*/  LDG.E.64 R12, desc[UR10][R12.64+0x18] ;  /* 0x0000180a0c0c7981 */ /* 0x000ee8000c1e1b00 */
[----:B---3--:R0:W-:Y:S04]  /*04f0*/  STG.E.64 desc[UR10][R6.64+0x18], R12 ;  /* 0x0000180c06007986 */ /* 0x0081e8000c101b0a */
[----:B-1----:R-:W3:Y:S02]  /*0500*/  LDG.E.64 R14, desc[UR10][R4.64] ;  /* 0x0000000a040e7981 */ /* 0x002ee4000c1e1b00 */
[----:B---3--:R-:W-:-:S06]  /*0510*/  IMAD.WIDE.U32 R14, R0, 0x8, R14 ;  /* 0x00000008000e7825 */ /* 0x008fcc00078e000e */
[----:B------:R-:W3:Y:S02]  /*0520*/  LDG.E.64 R14, desc[UR10][R14.64] ;  /* 0x0000000a0e0e7981 */ /* 0x000ee4000c1e1b00 */
[----:B---3--:R-:W-:-:S06]  /*0530*/  IMAD.WIDE.U32 R8, R3, 0x8, R14 ;  /* 0x0000000803087825 */ /* 0x008fcc00078e000e */
[----:B------:R-:W3:Y:S04]  /*0540*/  LDG.E.64 R8, desc[UR10][R8.64+0x20] ;  /* 0x0000200a08087981 */ /* 0x000ee8000c1e1b00 */
[----:B---3--:R1:W-:Y:S04]  /*0550*/  STG.E.64 desc[UR10][R6.64+0x20], R8 ;  /* 0x0000200806007986 */ /* 0x0083e8000c101b0a */
[----:B--2---:R-:W2:Y:S02]  /*0560*/  LDG.E.64 R16, desc[UR10][R4.64] ;  /* 0x0000000a04107981 */ /* 0x004ea4000c1e1b00 */
        /* <DEDUP_REMOVED lines=15> */
[----:B------:R-:W3:Y:S01]  /*0660*/  LDG.E.64 R16, desc[UR10][R16.64+0x38] ;  /* 0x0000380a10107981 */ /* 0x000ee2000c1e1b00 */
[----:B------:R-:W-:-:S05]  /*0670*/  VIADD R3, R3, 0x8 ;  /* 0x0000000803037836 */ /* 0x000fca0000000000 */
[----:B------:R-:W-:Y:S01]  /*0680*/  ISETP.NE.AND P0, PT, R3, UR4, PT ;  /* 0x0000000403007c0c */ /* 0x000fe2000bf05270 */
[----:B---3--:R2:W-:-:S12]  /*0690*/  STG.E.64 desc[UR10][R6.64+0x38], R16 ;  /* 0x0000381006007986 */ /* 0x0085d8000c101b0a */
[----:B------:R-:W-:Y:S05]  /*06a0*/  @P0 BRA `(.L_x_2) ;  /* 0xfffffffc00280947 */ /* 0x000fea000383ffff */
[----:B------:R-:W-:-:S07]  /*06b0*/  IMAD.U32 R3, RZ, RZ, UR4 ;  /* 0x00000004ff037e24 */ /* 0x000fce000f8e00ff */
.L_x_1:
[----:B------:R-:W-:-:S09]  /*06c0*/  UISETP.NE.AND UP1, UPT, UR5, URZ, UPT ;  /* 0x000000ff0500728c */ /* 0x000fd2000bf25270 */
[----:B------:R-:W-:Y:S05]  /*06d0*/  BRA.U !UP1, `(.L_x_3) ;  /* 0x0000000509247547 */ /* 0x000fea000b800000 */
[----:B------:R-:W-:Y:S01]  /*06e0*/  UISETP.NE.AND UP1, UPT, UR7, URZ, UPT ;  /* 0x000000ff0700728c */ /* 0x000fe2000bf25270 */
[----:B------:R-:W-:Y:S10]  /*06f0*/  BRA.U !UP0, `(.L_x_4) ;  /* 0x0000000108887547 */ /* 0x000ff4000b800000 */
[----:B------:R-:W0:Y:S08]  /*0700*/  LDC.64 R4, c[0x4][0x70] ;  /* 0x01001c00ff047b82 */ /* 0x000e300000000a00 */
[----:B--2---:R-:W1:Y:S01]  /*0710*/  LDC.64 R10, c[0x0][0x388] ;  /* 0x0000e200ff0a7b82 */ /* 0x004e620000000a00 */
[----:B------:R-:W-:-:S07]  /*0720*/  IMAD.IADD R13, R2, 0x1, R3 ;  /* 0x00000001020d7824 */ /* 0x000fce00078e0203 */
[----:B------:R-:W2:Y:S01]  /*0730*/  LDC.64 R18, c[0x0][0x388] ;  /* 0x0000e200ff127b82 */ /* 0x000ea20000000a00 */
[----:B0-----:R-:W3:Y:S02]  /*0740*/  LDG.E.64 R6, desc[UR10][R4.64] ;  /* 0x0000000a04067981 */ /* 0x001ee4000c1e1b00 */
[----:B---3--:R-:W-:-:S06]  /*0750*/  IMAD.WIDE.U32 R6, R0, 0x8, R6 ;  /* 0x0000000800067825 */ /* 0x008fcc00078e0006 */
[----:B------:R-:W3:Y:S02]  /*0760*/  LDG.E.64 R6, desc[UR10][R6.64] ;  /* 0x0000000a06067981 */ /* 0x000ee4000c1e1b00 */
[----:B---3--:R-:W-:-:S06]  /*0770*/  IMAD.WIDE.U32 R8, R3, 0x8, R6 ;  /* 0x0000000803087825 */ /* 0x008fcc00078e0006 */
[----:B------:R-:W3:Y:S01]  /*0780*/  LDG.E.64 R8, desc[UR10][R8.64] ;  /* 0x0000000a08087981 */ /* 0x000ee2000c1e1b00 */
[----:B-1----:R-:W-:-:S05]  /*0790*/  IMAD.WIDE.U32 R10, R13, 0x8, R10 ;  /* 0x000000080d0a7825 */ /* 0x002fca00078e000a */
[----:B---3--:R0:W-:Y:S04]  /*07a0*/  STG.E.64 desc[UR10][R10.64], R8 ;  /* 0x000000080a007986 */ /* 0x0081e8000c101b0a */
[----:B------:R-:W3:Y:S02]  /*07b0*/  LDG.E.64 R12, desc[UR10][R4.64] ;  /* 0x0000000a040c7981 */ /* 0x000ee4000c1e1b00 */
[----:B---3--:R-:W-:-:S06]  /*07c0*/  IMAD.WIDE.U32 R12, R0, 0x8, R12 ;  /* 0x00000008000c7825 */ /* 0x008fcc00078e000c */
[----:B------:R-:W3:Y:S01]  /*07d0*/  LDG.E.64 R12, desc[UR10][R12.64] ;  /* 0x0000000a0c0c7981 */ /* 0x000ee2000c1e1b00 */
[----:B------:R-:W-:Y:S01]  /*07e0*/  IADD3 R7, P0, PT, R2, R3, RZ ;  /* 0x0000000302077210 */ /* 0x000fe20007f1e0ff */
[----:B---3--:R-:W-:-:S06]  /*07f0*/  IMAD.WIDE.U32 R14, R3, 0x8, R12 ;  /* 0x00000008030e7825 */ /* 0x008fcc00078e000c */
[----:B------:R-:W3:Y:S01]  /*0800*/  LDG.E.64 R14, desc[UR10][R14.64+0x8] ;  /* 0x0000080a0e0e7981 */ /* 0x000ee2000c1e1b00 */
[----:B------:R-:W-:Y:S01]  /*0810*/  IMAD.X R16, RZ, RZ, RZ, P0 ;  /* 0x000000ffff107224 */ /* 0x000fe200000e06ff */
[----:B--2---:R-:W-:-:S04]  /*0820*/  LEA R6, P0, R7, R18, 0x3 ;  /* 0x0000001207067211 */ /* 0x004fc800078018ff */
[----:B------:R-:W-:-:S05]  /*0830*/  LEA.HI.X R7, R7, R19, R16, 0x3, P0 ;  /* 0x0000001307077211 */ /* 0x000fca00000f1c10 */
[----:B---3--:R1:W-:Y:S04]  /*0840*/  STG.E.64 desc[UR10][R6.64+0x8], R14 ;  /* 0x0000080e06007986 */ /* 0x0083e8000c101b0a */
[----:B0-----:R-:W2:Y:S02]  /*0850*/  LDG.E.64 R8, desc[UR10][R4.64] ;  /* 0x0000000a04087981 */ /* 0x001ea4000c1e1b00 */
        /* <DEDUP_REMOVED lines=9> */
[----:B------:R-:W2:Y:S01]  /*08f0*/  LDG.E.64 R16, desc[UR10][R16.64+0x18] ;  /* 0x0000180a10107981 */ /* 0x000ea2000c1e1b00 */
[----:B------:R-:W-:-:S03]  /*0900*/  VIADD R3, R3, 0x4 ;  /* 0x0000000403037836 */ /* 0x000fc60000000000 */
[----:B--2---:R1:W-:Y:S04]  /*0910*/  STG.E.64 desc[UR10][R6.64+0x18], R16 ;  /* 0x0000181006007986 */ /* 0x0043e8000c101b0a */
.L_x_4:
[----:B------:R-:W-:Y:S05]  /*0920*/  BRA.U !UP1, `(.L_x_3) ;  /* 0x0000000109907547 */ /* 0x000fea000b800000 */
[----:B------:R-:W-:Y:S02]  /*0930*/  UISETP.NE.AND UP1, UPT, UR7, 0x1, UPT ;  /* 0x000000010700788c */ /* 0x000fe4000bf25270 */
[----:B------:R-:W-:-:S07]  /*0940*/  ULOP3.LUT UP2, URZ, UR8, 0x1, URZ, 0xc0, !UPT ;  /* 0x0000000108ff7892 */ /* 0x000fce000f84c0ff */
[----:B------:R-:W-:Y:S05]  /*0950*/  BRA.U !UP1, `(.L_x_5) ;  /* 0x0000000109587547 */ /* 0x000fea000b800000 */
[----:B------:R-:W0:Y:S08]  /*0960*/  LDC.64 R12, c[0x4][0x70] ;  /* 0x01001c00ff0c7b82 */ /* 0x000e300000000a00 */
[----:B------:R-:W3:Y:S01]  /*0970*/  LDC.64 R8, c[0x0][0x388] ;  /* 0x0000e200ff087b82 */ /* 0x000ee20000000a00 */
[----:B-12---:R-:W-:-:S07]  /*0980*/  IMAD.IADD R15, R2, 0x1, R3 ;  /* 0x00000001020f7824 */ /* 0x006fce00078e0203 */
[----:B------:R-:W1:Y:S01]  /*0990*/  LDC.64 R18, c[0x0][0x388] ;  /* 0x0000e200ff127b82 */ /* 0x000e620000000a00 */
[----:B0-----:R-:W2:Y:S02]  /*09a0*/  LDG.E.64 R4, desc[UR10][R12.64] ;  /* 0x0000000a0c047981 */ /* 0x001ea4000c1e1b00 */
[----:B--2---:R-:W-:-:S06]  /*09b0*/  IMAD.WIDE.U32 R4, R0, 0x8, R4 ;  /* 0x0000000800047825 */ /* 0x004fcc00078e0004 */
[----:B------:R-:W2:Y:S02]  /*09c0*/  LDG.E.64 R4, desc[UR10][R4.64] ;  /* 0x0000000a04047981 */ /* 0x000ea4000c1e1b00 */
[----:B--2---:R-:W-:-:S06]  /*09d0*/  IMAD.WIDE.U32 R6, R3, 0x8, R4 ;  /* 0x0000000803067825 */ /* 0x004fcc00078e0004 */
[----:B------:R-:W2:Y:S01]  /*09e0*/  LDG.E.64 R6, desc[UR10][R6.64] ;  /* 0x0000000a06067981 */ /* 0x000ea2000c1e1b00 */
[----:B---3--:R-:W-:-:S05]  /*09f0*/  IMAD.WIDE.U32 R14, R15, 0x8, R8 ;  /* 0x000000080f0e7825 */ /* 0x008fca00078e0008 */
[----:B--2---:R0:W-:Y:S04]  /*0a00*/  STG.E.64 desc[UR10][R14.64], R6 ;  /* 0x000000060e007986 */ /* 0x0041e8000c101b0a */
[----:B------:R-:W2:Y:S02]  /*0a10*/  LDG.E.64 R8, desc[UR10][R12.64] ;  /* 0x0000000a0c087981 */ /* 0x000ea4000c1e1b00 */
[----:B--2---:R-:W-:-:S06]  /*0a20*/  IMAD.WIDE.U32 R8, R0, 0x8, R8 ;  /* 0x0000000800087825 */ /* 0x004fcc00078e0008 */
[----:B------:R-:W2:Y:S01]  /*0a30*/  LDG.E.64 R8, desc[UR10][R8.64] ;  /* 0x0000000a08087981 */ /* 0x000ea2000c1e1b00 */
[----:B------:R-:W-:Y:S01]  /*0a40*/  IADD3 R5, P0, PT, R2, R3, RZ ;  /* 0x0000000302057210 */ /* 0x000fe20007f1e0ff */
[----:B--2---:R-:W-:-:S06]  /*0a50*/  IMAD.WIDE.U32 R10, R3, 0x8, R8 ;  /* 0x00000008030a7825 */ /* 0x004fcc00078e0008 */
[----:B------:R-:W2:Y:S01]  /*0a60*/  LDG.E.64 R10, desc[UR10][R10.64+0x8] ;  /* 0x0000080a0a0a7981 */ /* 0x000ea2000c1e1b00 */
[----:B------:R-:W-:Y:S01]  /*0a70*/  IMAD.X R16, RZ, RZ, RZ, P0 ;  /* 0x000000ffff107224 */ /* 0x000fe200000e06ff */
[----:B-1----:R-:W-:Y:S01]  /*0a80*/  LEA R4, P0, R5, R18, 0x3 ;  /* 0x0000001205047211 */ /* 0x002fe200078018ff */
[----:B------:R-:W-:-:S03]  /*0a90*/  VIADD R3, R3, 0x2 ;  /* 0x0000000203037836 */ /* 0x000fc60000000000 */
[----:B------:R-:W-:-:S05]  /*0aa0*/  LEA.HI.X R5, R5, R19, R16, 0x3, P0 ;  /* 0x0000001305057211 */ /* 0x000fca00000f1c10 */
[----:B--2---:R0:W-:Y:S04]  /*0ab0*/  STG.E.64 desc[UR10][R4.64+0x8], R10 ;  /* 0x0000080a04007986 */ /* 0x0041e8000c101b0a */
.L_x_5:
[----:B------:R-:W-:Y:S05]  /*0ac0*/  BRA.U !UP2, `(.L_x_3) ;  /* 0x000000010a287547 */ /* 0x000fea000b800000 */
[----:B------:R-:W3:Y:S08]  /*0ad0*/  LDC.64 R8, c[0x4][0x70] ;  /* 0x01001c00ff087b82 */ /* 0x000ef00000000a00 */
[----:B012---:R-:W0:Y:S01]  /*0ae0*/  LDC.64 R10, c[0x0][0x388] ;  /* 0x0000e200ff0a7b82 */ /* 0x007e220000000a00 */
[----:B---3--:R-:W2:Y:S02]  /*0af0*/  LDG.E.64 R4, desc[UR10][R8.64] ;  /* 0x0000000a08047981 */ /* 0x008ea4000c1e1b00 */
[----:B--2---:R-:W-:-:S06]  /*0b00*/  IMAD.WIDE.U32 R4, R0, 0x8, R4 ;  /* 0x0000000800047825 */ /* 0x004fcc00078e0004 */
[----:B------:R-:W2:Y:S02]  /*0b10*/  LDG.E.64 R4, desc[UR10][R4.64] ;  /* 0x0000000a04047981 */ /* 0x000ea4000c1e1b00 */
[----:B--2---:R-:W-:-:S06]  /*0b20*/  IMAD.WIDE.U32 R6, R3, 0x8, R4 ;  /* 0x0000000803067825 */ /* 0x004fcc00078e0004 */
[----:B------:R-:W2:Y:S01]  /*0b30*/  LDG.E.64 R6, desc[UR10][R6.64] ;  /* 0x0000000a06067981 */ /* 0x000ea2000c1e1b00 */
[----:B------:R-:W-:-:S04]  /*0b40*/  IMAD.IADD R3, R2, 0x1, R3 ;  /* 0x0000000102037824 */ /* 0x000fc800078e0203 */
[----:B0-----:R-:W-:-:S05]  /*0b50*/  IMAD.WIDE.U32 R2, R3, 0x8, R10 ;  /* 0x0000000803027825 */ /* 0x001fca00078e000a */
[----:B--2---:R3:W-:Y:S02]  /*0b60*/  STG.E.64 desc[UR10][R2.64], R6 ;  /* 0x0000000602007986 */ /* 0x0047e4000c101b0a */
.L_x_3:
[----:B------:R-:W4:Y:S01]  /*0b70*/  LDCU UR6, c[0x3][0x4] ;  /* 0x00c00080ff0677ac */ /* 0x000f220008000800 */
[----:B------:R-:W-:-:S05]  /*0b80*/  VIADD R0, R0, 0x1 ;  /* 0x0000000100007836 */ /* 0x000fca0000000000 */
[----:B----4-:R-:W-:-:S13]  /*0b90*/  ISETP.NE.AND P0, PT, R0, UR6, PT ;  /* 0x0000000600007c0c */ /* 0x010fda000bf05270 */
[----:B------:R-:W-:Y:S05]  /*0ba0*/  @P0 BRA `(.L_x_6) ;  /* 0xfffffff400cc0947 */ /* 0x000fea000383ffff */
.L_x_0:
[----:B------:R-:W-:-:S09]  /*0bb0*/  UISETP.GE.AND UP0, UPT, UR8, 0x1, UPT ;  /* 0x000000010800788c */ /* 0x000fd2000bf06270 */
[----:B------:R-:W-:Y:S05]  /*0bc0*/  BRA.U !UP0, `(.L_x_7) ;  /* 0x0000000908807547 */ /* 0x000fea000b800000 */
[----:B------:R-:W-:Y:S01]  /*0bd0*/  ULOP3.LUT UR12, UR8, 0x7, URZ, 0xc0, !UPT ;  /* 0x00000007080c7892 */ /* 0x000fe2000f8ec0ff */
[----:B------:R-:W-:Y:S01]  /*0be0*/  IMAD.MOV.U32 R0, RZ, RZ, RZ ;  /* 0x000000ffff007224 */ /* 0x000fe200078e00ff */
[----:B------:R-:W-:Y:S02]  /*0bf0*/  ULOP3.LUT UR13, UR8, 0x7ffffff8, URZ, 0xc0, !UPT ;  /* 0x7ffffff8080d7892 */ /* 0x000fe4000f8ec0ff */
[----:B------:R-:W-:Y:S02]  /*0c00*/  UIADD3 UR4, UPT, UPT, UR12, -0x1, URZ ;  /* 0xffffffff0c047890 */ /* 0x000fe4000fffe0ff */
[----:B------:R-:W-:Y:S02]  /*0c10*/  ULOP3.LUT UR9, UR8, 0x3, URZ, 0xc0, !UPT ;  /* 0x0000000308097892 */ /* 0x000fe4000f8ec0ff */
[----:B------:R-:W-:Y:S02]  /*0c20*/  UIADD3 UR7, UPT, UPT, -UR13, URZ, URZ ;  /* 0x000000ff0d077290 */ /* 0x000fe4000fffe1ff */
[----:B------:R-:W-:-:S11]  /*0c30*/  UISETP.GE.U32.AND UP0, UPT, UR4, 0x3, UPT ;  /* 0x000000030400788c */ /* 0x000fd6000bf06070 */
.L_x_13:
[----:B----4-:R-:W4:Y:S01]  /*0c40*/  LDCU UR8, c[0x3][URZ] ;  /* 0x00c00000ff0877ac */ /* 0x010f220008000800 */
[----:B--23--:R-:W-:Y:S01]  /*0c50*/  HFMA2 R3, -RZ, RZ, 0, 0 ;  /* 0x00000000ff037431 */ /* 0x00cfe200000001ff */
[----:B----4-:R-:W-:Y:S02]  /*0c60*/  UISETP.GE.U32.AND UP1, UPT, UR8, 0x8, UPT ;  /* 0x000000080800788c */ /* 0x010fe4000bf26070 */
[----:B------:R-:W-:-:S07]  /*0c70*/  IMAD R2, R0, UR8, RZ ;  /* 0x0000000800027c24 */ /* 0x000fce000f8e02ff */
[----:B0-----:R-:W-:Y:S05]  /*0c80*/  BRA.U !UP1, `(.L_x_8) ;  /* 0x0000000509187547 */ /* 0x001fea000b800000 */
[----:B01----:R-:W0:Y:S01]  /*0c90*/  LDC.64 R6, c[0x0][0x390] ;  /* 0x0000e400ff067b82 */ /* 0x003e220000000a00 */
[----:B------:R-:W-:Y:S01]  /*0ca0*/  UMOV UR4, URZ ;  /* 0x000000ff00047c82 */ /* 0x000fe20008000000 */
[----:B------:R-:W-:Y:S01]  /*0cb0*/  UMOV UR5, URZ ;  /* 0x000000ff00057c82 */ /* 0x000fe20008000000 */
[----:B------:R-:W-:-:S05]  /*0cc0*/  UMOV UR6, UR7 ;  /* 0x0000000700067c82 */ /* 0x000fca0008000000 */
[----:B------:R-:W1:Y:S01]  /*0cd0*/  LDC.64 R4, c[0x4][0x78] ;  /* 0x01001e00ff047b82 */ /* 0x000e620000000a00 */
[----:B0-----:R-:W-:-:S07]  /*0ce0*/  IMAD.WIDE.U32 R6, R2, 0x8, R6 ;  /* 0x0000000802067825 */ /* 0x001fce00078e0006 */
.L_x_9:
[----:B01----:R-:W2:Y:S02]  /*0cf0*/  LDG.E.64 R8, desc[UR10][R4.64] ;  /* 0x0000000a04087981 */ /* 0x003ea4000c1e1b00 */
[----:B--2---:R-:W-:-:S06]  /*0d00*/  IMAD.WIDE.U32 R10, R0, 0x8, R8 ;  /* 0x00000008000a7825 */ /* 0x004fcc00078e0008 */
[----:B------:R-:W2:Y:S02]  /*0d10*/  LDG.E.64 R10, desc[UR10][R10.64] ;  /* 0x0000000a0a0a7981 */ /* 0x000ea4000c1e1b00 */
[----:B--2---:R-:W-:-:S04]  /*0d20*/  IADD3 R12, P0, PT, R10, UR4, RZ ;  /* 0x000000040a0c7c10 */ /* 0x004fc8000ff1e0ff */
[----:B------:R-:W-:-:S06]  /*0d30*/  IADD3.X R13, PT, PT, R11, UR5, RZ, P0, !PT ;  /* 0x000000050b0d7c10 */ /* 0x000fcc00087fe4ff */
[----:B------:R-:W2:Y:S01]  /*0d40*/  LDG.E.64 R12, desc[UR10][R12.64] ;  /* 0x0000000a0c0c7981 */ /* 0x000ea2000c1e1b00 */
[----:B------:R-:W-:-:S04]  /*0d50*/  IADD3 R8, P0, PT, R6, UR4, RZ ;  /* 0x0000000406087c10 */ /* 0x000fc8000ff1e0ff */
[----:B------:R-:W-:-:S05]  /*0d60*/  IADD3.X R9, PT, PT, R7, UR5, RZ, P0, !PT ;  /* 0x0000000507097c10 */ /* 0x000fca00087fe4ff */
[----:B--2---:R0:W-:Y:S04]  /*0d70*/  STG.E.64 desc[UR10][R8.64], R12 ;  /* 0x0000000c08007986 */ /* 0x0041e8000c101b0a */
[----:B------:R-:W2:Y:S02]  /*0d80*/  LDG.E.64 R14, desc[UR10][R4.64] ;  /* 0x0000000a040e7981 */ /* 0x000ea4000c1e1b00 */
[----:B--2---:R-:W-:-:S06]  /*0d90*/  IMAD.WIDE.U32 R14, R0, 0x8, R14 ;  /* 0x00000008000e7825 */ /* 0x004fcc00078e000e */
[----:B------:R-:W2:Y:S02]  /*0da0*/  LDG.E.64 R14, desc[UR10][R14.64] ;  /* 0x0000000a0e0e7981 */ /* 0x000ea4000c1e1b00 */
[----:B--2---:R-:W-:-:S04]  /*0db0*/  IADD3 R18, P0, PT, R14, UR4, RZ ;  /* 0x000000040e127c10 */ /* 0x004fc8000ff1e0ff */
[----:B------:R-:W-:-:S05]  /*0dc0*/  IADD3.X R19, PT, PT, R15, UR5, RZ, P0, !PT ;  /* 0x000000050f137c10 */ /* 0x000fca00087fe4ff */
[----:B------:R-:W2:Y:S04]  /*0dd0*/  LDG.E.64 R10, desc[UR10][R18.64+0x8] ;  /* 0x0000080a120a7981 */ /* 0x000ea8000c1e1b00 */
[----:B--2---:R1:W-:Y:S04]  /*0de0*/  STG.E.64 desc[UR10][R8.64+0x8], R10 ;  /* 0x0000080a08007986 */ /* 0x0043e8000c101b0a */
[----:B------:R-:W2:Y:S02]  /*0df0*/  LDG.E.64 R16, desc[UR10][R4.64] ;  /* 0x0000000a04107981 */ /* 0x000ea4000c1e1b00 */
[----:B--2---:R-:W-:-:S06]  /*0e00*/  IMAD.WIDE.U32 R16, R0, 0x8, R16 ;  /* 0x0000000800107825 */ /* 0x004fcc00078e0010 */
[----:B------:R-:W0:Y:S02]  /*0e10*/  LDG.E.64 R16, desc[UR10][R16.64] ;  /* 0x0000000a10107981 */ /* 0x000e24000c1e1b00 */
[----:B0-----:R-:W-:-:S04]  /*0e20*/  IADD3 R12, P0, PT, R16, UR4, RZ ;  /* 0x00000004100c7c10 */ /* 0x001fc8000ff1e0ff */
[----:B------:R-:W-:-:S06]  /*0e30*/  IADD3.X R13, PT, PT, R17, UR5, RZ, P0, !PT ;  /* 0x00000005110d7c10 */ /* 0x000fcc00087fe4ff */
[----:B------:R-:W2:Y:S04]  /*0e40*/  LDG.E.64 R12, desc[UR10][R12.64+0x10] ;  /* 0x0000100a0c0c7981 */ /* 0x000ea8000c1e1b00 */
[----:B--2---:R0:W-:Y:S04]  /*0e50*/  STG.E.64 desc[UR10][R8.64+0x10], R12 ;  /* 0x0000100c08007986 */ /* 0x0041e8000c101b0a */
[----:B------:R-:W2:Y:S02]  /*0e60*/  LDG.E.64 R14, desc[UR10][R4.64] ;  /* 0x0000000a040e7981 */ /* 0x000ea4000c1e1b00 */
[----:B--2---:R-:W-:-:S06]  /*0e70*/  IMAD.WIDE.U32 R14, R0, 0x8, R14 ;  /* 0x00000008000e7825 */ /* 0x004fcc00078e000e */
[----:B------:R-:W1:Y:S02]  /*0e80*/  LDG.E.64 R14, desc[UR10][R14.64] ;  /* 0x0000000a0e0e7981 */ /* 0x000e64000c1e1b00 */
[----:B-1----:R-:W-:-:S04]  /*0e90*/  IADD3 R10, P0, PT, R14, UR4, RZ ;  /* 0x000000040e0a7c10 */ /* 0x002fc8000ff1e0ff */
[----:B------:R-:W-:-:S06]  /*0ea0*/  IADD3.X R11, PT, PT, R15, UR5, RZ, P0, !PT ;  /* 0x000000050f0b7c10 */ /* 0x000fcc00087fe4ff */
        /* <DEDUP_REMOVED lines=28> */
[----:B------:R-:W2:Y:S01]  /*1070*/  LDG.E.64 R10, desc[UR10][R10.64+0x38] ;  /* 0x0000380a0a0a7981 */ /* 0x000ea2000c1e1b00 */
[----:B------:R-:W-:Y:S02]  /*1080*/  UIADD3 UR4, UP1, UPT, UR4, 0x40, URZ ;  /* 0x0000004004047890 */ /* 0x000fe4000ff3e0ff */
[----:B------:R-:W-:Y:S02]  /*1090*/  UIADD3 UR6, UPT, UPT, UR6, 0x8, URZ ;  /* 0x0000000806067890 */ /* 0x000fe4000fffe0ff */
[----:B------:R-:W-:Y:S02]  /*10a0*/  UIADD3.X UR5, UPT, UPT, URZ, UR5, URZ, UP1, !UPT ;  /* 0x00000005ff057290 */ /* 0x000fe40008ffe4ff */
[----:B------:R-:W-:Y:S01]  /*10b0*/  UISETP.NE.AND UP1, UPT, UR6, URZ, UPT ;  /* 0x000000ff0600728c */ /* 0x000fe2000bf25270 */
[----:B--2---:R0:W-:Y:S08]  /*10c0*/  STG.E.64 desc[UR10][R8.64+0x38], R10 ;  /* 0x0000380a08007986 */ /* 0x0041f0000c101b0a */
[----:B------:R-:W-:Y:S05]  /*10d0*/  BRA.U UP1, `(.L_x_9) ;  /* 0xfffffffd01047547 */ /* 0x000fea000b83ffff */
[----:B------:R-:W-:-:S07]  /*10e0*/  IMAD.U32 R3, RZ, RZ, UR13 ;  /* 0x0000000dff037e24 */ /* 0x000fce000f8e00ff */
.L_x_8:
[----:B------:R-:W-:-:S09]  /*10f0*/  UISETP.NE.AND UP1, UPT, UR12, URZ, UPT ;  /* 0x000000ff0c00728c */ /* 0x000fd2000bf25270 */
[----:B------:R-:W-:Y:S05]  /*1100*/  BRA.U !UP1, `(.L_x_10) ;  /* 0x0000000509247547 */ /* 0x000fea000b800000 */
[----:B------:R-:W-:Y:S01]  /*1110*/  UISETP.NE.AND UP1, UPT, UR9, URZ, UPT ;  /* 0x000000ff0900728c */ /* 0x000fe2000bf25270 */
[----:B------:R-:W-:Y:S10]  /*1120*/  BRA.U !UP0, `(.L_x_11) ;  /* 0x0000000108887547 */ /* 0x000ff4000b800000 */
[----:B0-----:R-:W0:Y:S08]  /*1130*/  LDC.64 R4, c[0x4][0x78] ;  /* 0x01001e00ff047b82 */ /* 0x001e300000000a00 */
[----:B-1----:R-:W1:Y:S01]  /*1140*/  LDC.64 R10, c[0x0][0x390] ;  /* 0x0000e400ff0a7b82 */ /* 0x002e620000000a00 */
        /* <DEDUP_REMOVED lines=19> */
[----:B0-----:R-:W3:Y:S02]  /*1280*/  LDG.E.64 R8, desc[UR10][R4.64] ;  /* 0x0000000a04087981 */ /* 0x001ee4000c1e1b00 */
[----:B---3--:R-:W-:-:S06]  /*1290*/  IMAD.WIDE.U32 R8, R0, 0x8, R8 ;  /* 0x0000000800087825 */ /* 0x008fcc00078e0008 */
[----:B------:R-:W3:Y:S02]  /*12a0*/  LDG.E.64 R8, desc[UR10][R8.64] ;  /* 0x0000000a08087981 */ /* 0x000ee4000c1e1b00 */
[----:B---3--:R-:W-:-:S06]  /*12b0*/  IMAD.WIDE.U32 R10, R3, 0x8, R8 ;  /* 0x00000008030a7825 */ /* 0x008fcc00078e0008 */
[----:B------:R-:W3:Y:S04]  /*12c0*/  LDG.E.64 R10, desc[UR10][R10.64+0x10] ;  /* 0x0000100a0a0a7981 */ /* 0x000ee8000c1e1b00 */
[----:B---3--:R2:W-:Y:S04]  /*12d0*/  STG.E.64 desc[UR10][R6.64+0x10], R10 ;  /* 0x0000100a06007986 */ /* 0x0085e8000c101b0a */
[----:B------:R-:W3:Y:S02]  /*12e0*/  LDG.E.64 R12, desc[UR10][R4.64] ;  /* 0x0000000a040c7981 */ /* 0x000ee4000c1e1b00 */
[----:B---3--:R-:W-:-:S06]  /*12f0*/  IMAD.WIDE.U32 R12, R0, 0x8, R12 ;  /* 0x00000008000c7825 */ /* 0x008fcc00078e000c */
[----:B------:R-:W3:Y:S02]  /*1300*/  LDG.E.64 R12, desc[UR10][R12.64] ;  /* 0x0000000a0c0c7981 */ /* 0x000ee4000c1e1b00 */
[----:B---3--:R-:W-:-:S06]  /*1310*/  IMAD.WIDE.U32 R16, R3, 0x8, R12 ;  /* 0x0000000803107825 */ /* 0x008fcc00078e000c */
[----:B------:R-:W3:Y:S01]  /*1320*/  LDG.E.64 R16, desc[UR10][R16.64+0x18] ;  /* 0x0000180a10107981 */ /* 0x000ee2000c1e1b00 */
[----:B------:R-:W-:-:S03]  /*1330*/  VIADD R3, R3, 0x4 ;  /* 0x0000000403037836 */ /* 0x000fc60000000000 */
[----:B---3--:R2:W-:Y:S04]  /*1340*/  STG.E.64 desc[UR10][R6.64+0x18], R16 ;  /* 0x0000181006007986 */ /* 0x0085e8000c101b0a */
.L_x_11:
[----:B------:R-:W-:Y:S05]  /*1350*/  BRA.U !UP1, `(.L_x_10) ;  /* 0x0000000109907547 */ /* 0x000fea000b800000 */
[----:B------:R-:W-:Y:S02]  /*1360*/  UISETP.NE.AND UP1, UPT, UR9, 0x1, UPT ;  /* 0x000000010900788c */ /* 0x000fe4000bf25270 */
[----:B------:R-:W-:-:S07]  /*1370*/  ULOP3.LUT UP2, URZ, UR8, 0x1, URZ, 0xc0, !UPT ;  /* 0x0000000108ff7892 */ /* 0x000fce000f84c0ff */
[----:B------:R-:W-:Y:S05]  /*1380*/  BRA.U !UP1, `(.L_x_12) ;  /* 0x0000000109587547 */ /* 0x000fea000b800000 */
[----:B0-----:R-:W0:Y:S08]  /*1390*/  LDC.64 R12, c[0x4][0x78] ;  /* 0x01001e00ff0c7b82 */ /* 0x001e300000000a00 */
        /* <DEDUP_REMOVED lines=21> */
.L_x_12:
[----:B------:R-:W-:Y:S05]  /*14f0*/  BRA.U !UP2, `(.L_x_10) ;  /* 0x000000010a287547 */ /* 0x000fea000b800000 */
[----:B0-----:R-:W0:Y:S08]  /*1500*/  LDC.64 R8, c[0x4][0x78] ;  /* 0x01001e00ff087b82 */ /* 0x001e300000000a00 */
[----:B-123--:R-:W1:Y:S01]  /*1510*/  LDC.64 R10, c[0x0][0x390] ;  /* 0x0000e400ff0a7b82 */ /* 0x00ee620000000a00 */
[----:B0-----:R-:W2:Y:S02]  /*1520*/  LDG.E.64 R4, desc[UR10][R8.64] ;  /* 0x0000000a08047981 */ /* 0x001ea4000c1e1b00 */
[----:B--2---:R-:W-:-:S06]  /*1530*/  IMAD.WIDE.U32 R4, R0, 0x8, R4 ;  /* 0x0000000800047825 */ /* 0x004fcc00078e0004 */
[----:B------:R-:W2:Y:S02]  /*1540*/  LDG.E.64 R4, desc[UR10][R4.64] ;  /* 0x0000000a04047981 */ /* 0x000ea4000c1e1b00 */
[----:B--2---:R-:W-:-:S06]  /*1550*/  IMAD.WIDE.U32 R6, R3, 0x8, R4 ;  /* 0x0000000803067825 */ /* 0x004fcc00078e0004 */
[----:B------:R-:W2:Y:S01]  /*1560*/  LDG.E.64 R6, desc[UR10][R6.64] ;  /* 0x0000000a06067981 */ /* 0x000ea2000c1e1b00 */
[----:B------:R-:W-:-:S04]  /*1570*/  IMAD.IADD R3, R2, 0x1, R3 ;  /* 0x0000000102037824 */ /* 0x000fc800078e0203 */
[----:B-1----:R-:W-:-:S05]  /*1580*/  IMAD.WIDE.U32 R2, R3, 0x8, R10 ;  /* 0x0000000803027825 */ /* 0x002fca00078e000a */
[----:B--2---:R4:W-:Y:S02]  /*1590*/  STG.E.64 desc[UR10][R2.64], R6 ;  /* 0x0000000602007986 */ /* 0x0049e4000c101b0a */
.L_x_10:
[----:B------:R-:W-:-:S05]  /*15a0*/  VIADD R0, R0, 0x1 ;  /* 0x0000000100007836 */ /* 0x000fca0000000000 */
[----:B------:R-:W-:-:S13]  /*15b0*/  ISETP.NE.AND P0, PT, R0, UR8, PT ;  /* 0x0000000800007c0c */ /* 0x000fda000bf05270 */
[----:B------:R-:W-:Y:S05]  /*15c0*/  @P0 BRA `(.L_x_13) ;  /* 0xfffffff4009c0947 */ /* 0x000fea000383ffff */
.L_x_7:
[----:B------:R-:W5:Y:S01]  /*15d0*/  LDC R0, c[0x3][0x4] ;  /* 0x00c00100ff007b82 */ /* 0x000f620000000800 */
[----:B0--3--:R-:W-:Y:S02]  /*15e0*/  HFMA2 R5, -RZ, RZ, 2.08203125, 0 ;  /* 0x402a0000ff057431 */ /* 0x009fe400000001ff */
[----:B------:R-:W-:-:S05]  /*15f0*/  IMAD.MOV.U32 R4, RZ, RZ, 0x0 ;  /* 0x00000000ff047424 */ /* 0x000fca00078e00ff */
[----:B--2-4-:R-:W0:Y:S01]  /*1600*/  LDC.64 R2, c[0x0][0x398] ;  /* 0x0000e600ff027b82 */ /* 0x014e220000000a00 */
[----:B-----5:R-:W-:-:S04]  /*1610*/  IMAD R0, R0, UR8, RZ ;  /* 0x0000000800007c24 */ /* 0x020fc8000f8e02ff */
[----:B-1----:R-:W-:Y:S01]  /*1620*/  IMAD R6, R0, UR8, RZ ;  /* 0x0000000800067c24 */ /* 0x002fe2000f8e02ff */
[----:B0-----:R0:W-:Y:S04]  /*1630*/  STG.E.64 desc[UR10][R2.64], R4 ;  /* 0x0000000402007986 */ /* 0x0011e8000c101b0a */
[----:B------:R-:W-:-:S13]  /*1640*/  ISETP.GE.AND P0, PT, R6, 0x1, PT ;  /* 0x000000010600780c */ /* 0x000fda0003f06270 */
[----:B0-----:R-:W-:Y:S05]  /*1650*/  @!P0 EXIT ;  /* 0x000000000000894d */ /* 0x001fea0003800000 */
[C---:B------:R-:W-:Y:S01]  /*1660*/  ISETP.GE.U32.AND P0, PT, R6.reuse, 0x4, PT ;  /* 0x000000040600780c */ /* 0x040fe20003f06070 */
[----:B------:R-:W-:Y:S01]  /*1670*/  IMAD.MOV.U32 R2, RZ, RZ, RZ ;  /* 0x000000ffff027224 */ /* 0x000fe200078e00ff */
[----:B------:R-:W-:-:S11]  /*1680*/  LOP3.LUT R0, R6, 0x3, RZ, 0xc0, !PT ;  /* 0x0000000306007812 */ /* 0x000fd600078ec0ff */
[----:B------:R-:W-:Y:S05]  /*1690*/  @!P0 BRA `(.L_x_14) ;  /* 0x0000000800f08947 */ /* 0x000fea0003800000 */
[----:B------:R-:W0:Y:S01]  /*16a0*/  LDCU.64 UR6, c[0x0][0x398] ;  /* 0x00007300ff0677ac */ /* 0x000e220008000a00 */
[----:B------:R-:W-:Y:S01]  /*16b0*/  LOP3.LUT R2, R6, 0x7ffffffc, RZ, 0xc0, !PT ;  /* 0x7ffffffc06027812 */ /* 0x000fe200078ec0ff */
[----:B------:R-:W-:Y:S01]  /*16c0*/  UMOV UR4, URZ ;  /* 0x000000ff00047c82 */ /* 0x000fe20008000000 */
[----:B------:R-:W-:-:S03]  /*16d0*/  UMOV UR5, URZ ;  /* 0x000000ff00057c82 */ /* 0x000fc60008000000 */
[----:B------:R-:W-:-:S05]  /*16e0*/  IMAD.MOV R3, RZ, RZ, -R2 ;  /* 0x000000ffff037224 */ /* 0x000fca00078e0a02 */
[----:B------:R-:W-:Y:S01]  /*16f0*/  ISETP.GE.AND P0, PT, R3, RZ, PT ;  /* 0x000000ff0300720c */ /* 0x000fe20003f06270 */
[----:B0-----:R-:W-:-:S04]  /*1700*/  UIADD3 UR6, UP0, UPT, UR6, 0x18, URZ ;  /* 0x0000001806067890 */ /* 0x001fc8000ff1e0ff */
[----:B------:R-:W-:-:S08]  /*1710*/  UIADD3.X UR7, UPT, UPT, URZ, UR7, URZ, UP0, !UPT ;  /* 0x00000007ff077290 */ /* 0x000fd000087fe4ff */
[----:B------:R-:W-:Y:S05]  /*1720*/  @P0 BRA `(.L_x_15) ;  /* 0x0000000800540947 */ /* 0x000fea0003800000 */
[----:B------:R-:W-:Y:S01]  /*1730*/  IMAD.MOV R4, RZ, RZ, -R3 ;  /* 0x000000ffff047224 */ /* 0x000fe200078e0a03 */
[----:B------:R-:W-:-:S04]  /*1740*/  PLOP3.LUT P0, PT, PT, PT, PT, 0x80, 0x8 ;  /* 0x000000000008781c */ /* 0x000fc80003f0f070 */
[----:B------:R-:W-:-:S13]  /*1750*/  ISETP.GT.AND P1, PT, R4, 0xc, PT ;  /* 0x0000000c0400780c */ /* 0x000fda0003f24270 */
[----:B------:R-:W-:Y:S05]  /*1760*/  @!P1 BRA `(.L_x_16) ;  /* 0x00000004006c9947 */ /* 0x000fea0003800000 */
[----:B------:R-:W0:Y:S01]  /*1770*/  LDC.64 R4, c[0x4][0x88] ;  /* 0x01002200ff047b82 */ /* 0x000e220000000a00 */
[----:B------:R-:W-:-:S13]  /*1780*/  PLOP3.LUT P0, PT, PT, PT, PT, 0x8, 0x80 ;  /* 0x000000000080781c */ /* 0x000fda0003f0e170 */
.L_x_17:
[----:B01----:R-:W2:Y:S01]  /*1790*/  LDG.E.64 R6, desc[UR10][R4.64] ;  /* 0x0000000a04067981 */ /* 0x003ea2000c1e1b00 */
[----:B------:R-:W-:Y:S02]  /*17a0*/  UIADD3 UR8, UP0, UPT, UR4, UR6, URZ ;  /* 0x0000000604087290 */ /* 0x000fe4000ff1e0ff */
[----:B--2---:R-:W-:-:S04]  /*17b0*/  IADD3 R8, P1, PT, R6, UR4, RZ ;  /* 0x0000000406087c10 */ /* 0x004fc8000ff3e0ff */
[----:B------:R-:W-:-:S06]  /*17c0*/  IADD3.X R9, PT, PT, R7, UR5, RZ, P1, !PT ;  /* 0x0000000507097c10 */ /* 0x000fcc0008ffe4ff */
[----:B------:R-:W2:Y:S01]  /*17d0*/  LDG.E.64 R8, desc[UR10][R8.64] ;  /* 0x0000000a08087981 */ /* 0x000ea2000c1e1b00 */
[----:B------:R-:W-:Y:S01]  /*17e0*/  UIADD3.X UR9, UPT, UPT, UR5, UR7, URZ, UP0, !UPT ;  /* 0x0000000705097290 */ /* 0x000fe200087fe4ff */
[----:B------:R-:W-:-:S05]  /*17f0*/  IMAD.U32 R6, RZ, RZ, UR8 ;  /* 0x00000008ff067e24 */ /* 0x000fca000f8e00ff */
[----:B------:R-:W-:-:S05]  /*1800*/  IMAD.U32 R7, RZ, RZ, UR9 ;  /* 0x00000009ff077e24 */ /* 0x000fca000f8e00ff */
[----:B--2---:R0:W-:Y:S04]  /*1810*/  STG.E.64 desc[UR10][R6.64+-0x18], R8 ;  /* 0xffffe80806007986 */ /* 0x0041e8000c101b0a */
[----:B------:R-:W2:Y:S02]  /*1820*/  LDG.E.64 R10, desc[UR10][R4.64] ;  /* 0x0000000a040a7981 */ /* 0x000ea4000c1e1b00 */
[----:B--2---:R-:W-:-:S04]  /*1830*/  IADD3 R10, P1, PT, R10, UR4, RZ ;  /* 0x000000040a0a7c10 */ /* 0x004fc8000ff3e0ff */
[----:B------:R-:W-:-:S06]  /*1840*/  IADD3.X R11, PT, PT, R11, UR5, RZ, P1, !PT ;  /* 0x000000050b0b7c10 */ /* 0x000fcc0008ffe4ff */
[----:B------:R-:W2:Y:S04]  /*1850*/  LDG.E.64 R10, desc[UR10][R10.64+0x8] ;  /* 0x0000080a0a0a7981 */ /* 0x000ea8000c1e1b00 */
[----:B--2---:R1:W-:Y:S04]  /*1860*/  STG.E.64 desc[UR10][R6.64+-0x10], R10 ;  /* 0xfffff00a06007986 */ /* 0x0043e8000c101b0a */
[----:B------:R-:W2:Y:S02]  /*1870*/  LDG.E.64 R12, desc[UR10][R4.64] ;  /* 0x0000000a040c7981 */ /* 0x000ea4000c1e1b00 */
[----:B--2---:R-:W-:-:S04]  /*1880*/  IADD3 R12, P1, PT, R12, UR4, RZ ;  /* 0x000000040c0c7c10 */ /* 0x004fc8000ff3e0ff */
[----:B------:R-:W-:-:S06]  /*1890*/  IADD3.X R13, PT, PT, R13, UR5, RZ, P1, !PT ;  /* 0x000000050d0d7c10 */ /* 0x000fcc0008ffe4ff */
[----:B------:R-:W2:Y:S04]  /*18a0*/  LDG.E.64 R12, desc[UR10][R12.64+0x10] ;  /* 0x0000100a0c0c7981 */ /* 0x000ea8000c1e1b00 */
[----:B--2---:R2:W-:Y:S04]  /*18b0*/  STG.E.64 desc[UR10][R6.64+-0x8], R12 ;  /* 0xfffff80c06007986 */ /* 0x0045e8000c101b0a */
[----:B0-----:R-:W3:Y:S02]  /*18c0*/  LDG.E.64 R8, desc[UR10][R4.64] ;  /* 0x0000000a04087981 */ /* 0x001ee4000c1e1b00 */
[----:B---3--:R-:W-:-:S04]  /*18d0*/  IADD3 R8, P1, PT, R8, UR4, RZ ;  /* 0x0000000408087c10 */ /* 0x008fc8000ff3e0ff */
[----:B------:R-:W-:-:S06]  /*18e0*/  IADD3.X R9, PT, PT, R9, UR5, RZ, P1, !PT ;  /* 0x0000000509097c10 */ /* 0x000fcc0008ffe4ff */
[----:B------:R-:W3:Y:S04]  /*18f0*/  LDG.E.64 R8, desc[UR10][R8.64+0x18] ;  /* 0x0000180a08087981 */ /* 0x000ee8000c1e1b00 */
[----:B---3--:R0:W-:Y:S04]  /*1900*/  STG.E.64 desc[UR10][R6.64], R8 ;  /* 0x0000000806007986 */ /* 0x0081e8000c101b0a */
[----:B-1----:R-:W3:Y:S02]  /*1910*/  LDG.E.64 R10, desc[UR10][R4.64] ;  /* 0x0000000a040a7981 */ /* 0x002ee4000c1e1b00 */
[----:B---3--:R-:W-:-:S04]  /*1920*/  IADD3 R10, P1, PT, R10, UR4, RZ ;  /* 0x000000040a0a7c10 */ /* 0x008fc8000ff3e0ff */
[----:B------:R-:W-:-:S06]  /*1930*/  IADD3.X R11, PT, PT, R11, UR5, RZ, P1, !PT ;  /* 0x000000050b0b7c10 */ /* 0x000fcc0008ffe4ff */
[----:B------:R-:W3:Y:S04]  /*1940*/  LDG.E.64 R10, desc[UR10][R10.64+0x20] ;  /* 0x0000200a0a0a7981 */ /* 0x000ee8000c1e1b00 */
[----:B---3--:R1:W-:Y:S04]  /*1950*/  STG.E.64 desc[UR10][R6.64+0x8], R10 ;  /* 0x0000080a06007986 */ /* 0x0083e8000c101b0a */
[----:B--2---:R-:W2:Y:S02]  /*1960*/  LDG.E.64 R12, desc[UR10][R4.64] ;  /* 0x0000000a040c7981 */ /* 0x004ea4000c1e1b00 */
        /* <DEDUP_REMOVED lines=49> */
[----:B0-----:R-:W2:Y:S01]  /*1c80*/  LDG.E.64 R8, desc[UR10][R4.64] ;  /* 0x0000000a04087981 */ /* 0x001ea2000c1e1b00 */
[----:B------:R-:W-:Y:S01]  /*1c90*/  VIADD R3, R3, 0x10 ;  /* 0x0000001003037836 */ /* 0x000fe20000000000 */
[----:B--2---:R-:W-:-:S04]  /*1ca0*/  IADD3 R8, P1, PT, R8, UR4, RZ ;  /* 0x0000000408087c10 */ /* 0x004fc8000ff3e0ff */
[----:B------:R-:W-:-:S06]  /*1cb0*/  IADD3.X R9, PT, PT, R9, UR5, RZ, P1, !PT ;  /* 0x0000000509097c10 */ /* 0x000fcc0008ffe4ff */
[----:B------:R-:W2:Y:S01]  /*1cc0*/  LDG.E.64 R8, desc[UR10][R8.64+0x78] ;  /* 0x0000780a08087981 */ /* 0x000ea2000c1e1b00 */
[----:B------:R-:W-:Y:S01]  /*1cd0*/  ISETP.GE.AND P1, PT, R3, -0xc, PT ;  /* 0xfffffff40300780c */ /* 0x000fe20003f26270 */
[----:B------:R-:W-:-:S04]  /*1ce0*/  UIADD3 UR4, UP0, UPT, UR4, 0x80, URZ ;  /* 0x0000008004047890 */ /* 0x000fc8000ff1e0ff */
[----:B------:R-:W-:Y:S01]  /*1cf0*/  UIADD3.X UR5, UPT, UPT, URZ, UR5, URZ, UP0, !UPT ;  /* 0x00000005ff057290 */ /* 0x000fe200087fe4ff */
[----:B--2---:R1:W-:Y:S07]  /*1d00*/  STG.E.64 desc[UR10][R6.64+0x60], R8 ;  /* 0x0000600806007986 */ /* 0x0043ee000c101b0a */
[----:B------:R-:W-:Y:S05]  /*1d10*/  @!P1 BRA `(.L_x_17) ;  /* 0xfffffff8009c9947 */ /* 0x000fea000383ffff */
.L_x_16:
[----:B------:R-:W-:-:S05]  /*1d20*/  IMAD.MOV R4, RZ, RZ, -R3 ;  /* 0x000000ffff047224 */ /* 0x000fca00078e0a03 */
[----:B------:R-:W-:-:S13]  /*1d30*/  ISETP.GT.AND P1, PT, R4, 0x4, PT ;  /* 0x000000040400780c */ /* 0x000fda0003f24270 */
[----:B------:R-:W-:Y:S05]  /*1d40*/  @!P1 BRA `(.L_x_18) ;  /* 0x0000000000c49947 */ /* 0x000fea0003800000 */
[----:B-1----:R-:W0:Y:S02]  /*1d50*/  LDC.64 R6, c[0x4][0x88] ;  /* 0x01002200ff067b82 */ /* 0x002e240000000a00 */
[----:B0-----:R-:W2:Y:S01]  /*1d60*/  LDG.E.64 R4, desc[UR10][R6.64] ;  /* 0x0000000a06047981 */ /* 0x001ea2000c1e1b00 */
        /* <DEDUP_REMOVED lines=41> */
[----:B------:R-:W3:Y:S01]  /*2000*/  LDG.E.64 R10, desc[UR10][R10.64+0x38] ;  /* 0x0000380a0a0a7981 */ /* 0x000ee2000c1e1b00 */
[----:B------:R-:W-:Y:S01]  /*2010*/  UIADD3 UR4, UP0, UPT, UR4, 0x40, URZ ;  /* 0x0000004004047890 */ /* 0x000fe2000ff1e0ff */
[----:B------:R-:W-:Y:S01]  /*2020*/  PLOP3.LUT P0, PT, PT, PT, PT, 0x8, 0x80 ;  /* 0x000000000080781c */ /* 0x000fe20003f0e170 */
[----:B------:R-:W-:Y:S02]  /*2030*/  VIADD R3, R3, 0x8 ;  /* 0x0000000803037836 */ /* 0x000fe40000000000 */
[----:B------:R-:W-:Y:S01]  /*2040*/  UIADD3.X UR5, UPT, UPT, URZ, UR5, URZ, UP0, !UPT ;  /* 0x00000005ff057290 */ /* 0x000fe200087fe4ff */
[----:B---3--:R2:W-:Y:S11]  /*2050*/  STG.E.64 desc[UR10][R4.64+0x20], R10 ;  /* 0x0000200a04007986 */ /* 0x0085f6000c101b0a */
.L_x_18:
[----:B------:R-:W-:-:S13]  /*2060*/  ISETP.NE.OR P0, PT, R3, RZ, P0 ;  /* 0x000000ff0300720c */ /* 0x000fda0000705670 */
[----:B------:R-:W-:Y:S05]  /*2070*/  @!P0 BRA `(.L_x_14) ;  /* 0x0000000000788947 */ /* 0x000fea0003800000 */
.L_x_15:
[----:B--2---:R-:W0:Y:S02]  /*2080*/  LDC.64 R4, c[0x4][0x88] ;  /* 0x01002200ff047b82 */ /* 0x004e240000000a00 */
.L_x_19:
[----:B01-3--:R-:W2:Y:S01]  /*2090*/  LDG.E.64 R6, desc[UR10][R4.64] ;  /* 0x0000000a04067981 */ /* 0x00bea2000c1e1b00 */
[----:B------:R-:W-:Y:S02]  /*20a0*/  UIADD3 UR8, UP0, UPT, UR4, UR6, URZ ;  /* 0x0000000604087290 */ /* 0x000fe4000ff1e0ff */
[----:B--2---:R-:W-:-:S04]  /*20b0*/  IADD3 R8, P0, PT, R6, UR4, RZ ;  /* 0x0000000406087c10 */ /* 0x004fc8000ff1e0ff */
[----:B------:R-:W-:-:S06]  /*20c0*/  IADD3.X R9, PT, PT, R7, UR5, RZ, P0, !PT ;  /* 0x0000000507097c10 */ /* 0x000fcc00087fe4ff */
[----:B------:R-:W2:Y:S01]  /*20d0*/  LDG.E.64 R8, desc[UR10][R8.64] ;  /* 0x0000000a08087981 */ /* 0x000ea2000c1e1b00 */
[----:B------:R-:W-:Y:S01]  /*20e0*/  UIADD3.X UR9, UPT, UPT, UR5, UR7, URZ, UP0, !UPT ;  /* 0x0000000705097290 */ /* 0x000fe200087fe4ff */
[----:B------:R-:W-:-:S05]  /*20f0*/  MOV R6, UR8 ;  /* 0x0000000800067c02 */ /* 0x000fca0008000f00 */
        /* <DEDUP_REMOVED lines=17> */
[----:B------:R-:W-:Y:S01]  /*2210*/  ISETP.NE.AND P0, PT, R3, RZ, PT ;  /* 0x000000ff0300720c */ /* 0x000fe20003f05270 */
[----:B------:R-:W-:-:S04]  /*2220*/  UIADD3 UR4, UP0, UPT, UR4, 0x20, URZ ;  /* 0x0000002004047890 */ /* 0x000fc8000ff1e0ff */
[----:B------:R-:W-:Y:S01]  /*2230*/  UIADD3.X UR5, UPT, UPT, URZ, UR5, URZ, UP0, !UPT ;  /* 0x00000005ff057290 */ /* 0x000fe200087fe4ff */
[----:B--2---:R3:W-:Y:S07]  /*2240*/  STG.E.64 desc[UR10][R6.64], R8 ;  /* 0x0000000806007986 */ /* 0x0047ee000c101b0a */
[----:B------:R-:W-:Y:S05]  /*2250*/  @P0 BRA `(.L_x_19) ;  /* 0xfffffffc008c0947 */ /* 0x000fea000383ffff */
.L_x_14:
[----:B------:R-:W-:-:S13]  /*2260*/  ISETP.NE.AND P0, PT, R0, RZ, PT ;  /* 0x000000ff0000720c */ /* 0x000fda0003f05270 */
[----:B------:R-:W-:Y:S05]  /*2270*/  @!P0 EXIT ;  /* 0x000000000000894d */ /* 0x000fea0003800000 */
[----:B-1-3--:R-:W0:Y:S01]  /*2280*/  LDC.64 R6, c[0x4][0x88] ;  /* 0x01002200ff067b82 */ /* 0x00ae220000000a00 */
[----:B------:R-:W-:Y:S01]  /*2290*/  IMAD.WIDE.U32 R2, R2, 0x8, RZ ;  /* 0x0000000802027825 */ /* 0x000fe200078e00ff */
[----:B------:R-:W1:Y:S03]  /*22a0*/  LDCU.64 UR4, c[0x0][0x398] ;  /* 0x00007300ff0477ac */ /* 0x000e660008000a00 */
[----:B--2---:R-:W-:Y:S02]  /*22b0*/  IMAD.MOV.U32 R9, RZ, RZ, R2 ;  /* 0x000000ffff097224 */ /* 0x004fe400078e0002 */
[----:B------:R-:W-:Y:S02]  /*22c0*/  IMAD.MOV.U32 R11, RZ, RZ, R3 ;  /* 0x000000ffff0b7224 */ /* 0x000fe400078e0003 */
[----:B------:R-:W-:-:S07]  /*22d0*/  IMAD.MOV R0, RZ, RZ, -R0 ;  /* 0x000000ffff007224 */ /* 0x000fce00078e0a00 */
.L_x_20:
[----:B0-2---:R-:W2:Y:S01]  /*22e0*/  LDG.E.64 R2, desc[UR10][R6.64] ;  /* 0x0000000a06027981 */ /* 0x005ea2000c1e1b00 */
[----:B------:R-:W-:Y:S01]  /*22f0*/  VIADD R0, R0, 0x1 ;  /* 0x0000000100007836 */ /* 0x000fe20000000000 */
[----:B--2---:R-:W-:-:S05]  /*2300*/  IADD3 R2, P0, PT, R2, R9, RZ ;  /* 0x0000000902027210 */ /* 0x004fca0007f1e0ff */
[----:B------:R-:W-:-:S06]  /*2310*/  IMAD.X R3, R3, 0x1, R11, P0 ;  /* 0x0000000103037824 */ /* 0x000fcc00000e060b */
[----:B------:R-:W2:Y:S01]  /*2320*/  LDG.E.64 R2, desc[UR10][R2.64] ;  /* 0x0000000a02027981 */ /* 0x000ea2000c1e1b00 */
[C---:B-1----:R-:W-:Y:S02]  /*2330*/  IADD3 R4, P0, PT, R9.reuse, UR4, RZ ;  /* 0x0000000409047c10 */ /* 0x042fe4000ff1e0ff */
[----:B------:R-:W-:Y:S02]  /*2340*/  IADD3 R9, P1, PT, R9, 0x8, RZ ;  /* 0x0000000809097810 */ /* 0x000fe40007f3e0ff */
[----:B------:R-:W-:Y:S02]  /*2350*/  IADD3.X R5, PT, PT, R11, UR5, RZ, P0, !PT ;  /* 0x000000050b057c10 */ /* 0x000fe400087fe4ff */
[----:B------:R-:W-:Y:S01]  /*2360*/  ISETP.NE.AND P0, PT, R0, RZ, PT ;  /* 0x000000ff0000720c */ /* 0x000fe20003f05270 */
[----:B------:R-:W-:Y:S02]  /*2370*/  IMAD.X R11, RZ, RZ, R11, P1 ;  /* 0x000000ffff0b7224 */ /* 0x000fe400008e060b */
[----:B--2---:R2:W-:Y:S10]  /*2380*/  STG.E.64 desc[UR10][R4.64], R2 ;  /* 0x0000000204007986 */ /* 0x0045f4000c101b0a */
[----:B------:R-:W-:Y:S05]  /*2390*/  @P0 BRA `(.L_x_20) ;  /* 0xfffffffc00d00947 */ /* 0x000fea000383ffff */
[----:B------:R-:W-:Y:S05]  /*23a0*/  EXIT ;  /* 0x000000000000794d */ /* 0x000fea0003800000 */
.L_x_21:
[----:B------:R-:W-:-:S00]  /*23b0*/  BRA `(.L_x_21) ;  /* 0xfffffffc00fc7947 */ /* 0x000fc0000383ffff */
[----:B------:R-:W-:-:S00]  /*23c0*/  NOP ;  /* 0x0000000000007918 */ /* 0x000fc00000000000 */
        /* <DEDUP_REMOVED lines=11> */
.L_x_161:


//--------------------- .text._Z1fPdS_            --------------------------
	.section	.text._Z1fPdS_,"ax",@progbits
	.align	128
        .global         _Z1fPdS_
        .type           _Z1fPdS_,@function
        .size           _Z1fPdS_,(.L_x_162 - _Z1fPdS_)
        .other          _Z1fPdS_,@"STO_CUDA_ENTRY STV_DEFAULT"
_Z1fPdS_:
.text._Z1fPdS_:
[----:B------:R-:W-:Y:S01]  /*0000*/  LDC R1, c[0x0][0x37c] ;  /* 0x0000df00ff017b82 */ /* 0x000fe20000000800 */
[----:B------:R-:W0:Y:S01]  /*0010*/  LDCU UR6, c[0x3][URZ] ;  /* 0x00c00000ff0677ac */ /* 0x000e220008000800 */
[----:B------:R-:W-:Y:S01]  /*0020*/  CS2R R18, SRZ ;  /* 0x0000000000127805 */ /* 0x000fe2000001ff00 */
[----:B------:R-:W1:Y:S01]  /*0030*/  LDCU.64 UR10, c[0x0][0x358] ;  /* 0x00006b00ff0a77ac */ /* 0x000e620008000a00 */
[----:B0-----:R-:W-:-:S09]  /*0040*/  UISETP.GE.AND UP0, UPT, UR6, 0x1, UPT ;  /* 0x000000010600788c */ /* 0x001fd2000bf06270 */
[----:B-1----:R-:W-:Y:S05]  /*0050*/  BRA.U !UP0, `(.L_x_22) ;  /* 0x0000000508ac7547 */ /* 0x002fea000b800000 */
[----:B------:R-:W-:Y:S01]  /*0060*/  UISETP.GE.U32.AND UP1, UPT, UR6, 0x10, UPT ;  /* 0x000000100600788c */ /* 0x000fe2000bf26070 */
[----:B------:R-:W-:Y:S01]  /*0070*/  IMAD.MOV.U32 R0, RZ, RZ, RZ ;  /* 0x000000ffff007224 */ /* 0x000fe200078e00ff */
[----:B------:R-:W-:Y:S01]  /*0080*/  ULOP3.LUT UR7, UR6, 0xf, URZ, 0xc0, !UPT ;  /* 0x0000000f06077892 */ /* 0x000fe2000f8ec0ff */
[----:B------:R-:W-:-:S03]  /*0090*/  CS2R R18, SRZ ;  /* 0x0000000000127805 */ /* 0x000fc6000001ff00 */
[----:B------:R-:W-:-:S03]  /*00a0*/  UISETP.NE.AND UP0, UPT, UR7, URZ, UPT ;  /* 0x000000ff0700728c */ /* 0x000fc6000bf05270 */
[----:B------:R-:W-:Y:S08]  /*00b0*/  BRA.U !UP1, `(.L_x_23) ;  /* 0x0000000109b87547 */ /* 0x000ff0000b800000 */
[----:B------:R-:W0:Y:S01]  /*00c0*/  LDCU.64 UR4, c[0x0][0x380] ;  /* 0x00007000ff0477ac */ /* 0x000e220008000a00 */
[----:B------:R-:W-:Y:S01]  /*00d0*/  CS2R R18, SRZ ;  /* 0x0000000000127805 */ /* 0x000fe2000001ff00 */
[----:B------:R-:W-:-:S04]  /*00e0*/  ULOP3.LUT UR8, UR6, 0x7ffffff0, URZ, 0xc0, !UPT ;  /* 0x7ffffff006087892 */ /* 0x000fc8000f8ec0ff */
[----:B------:R-:W-:Y:S02]  /*00f0*/  UIADD3 UR9, UPT, UPT, -UR8, URZ, URZ ;  /* 0x000000ff08097290 */ /* 0x000fe4000fffe1ff */
[----:B------:R-:W-:Y:S01]  /*0100*/  IMAD.U32 R0, RZ, RZ, UR8 ;  /* 0x00000008ff007e24 */ /* 0x000fe2000f8e00ff */
[----:B0-----:R-:W-:-:S04]  /*0110*/  UIADD3 UR4, UP1, UPT, UR4, 0x40, URZ ;  /* 0x0000004004047890 */ /* 0x001fc8000ff3e0ff */
[----:B------:R-:W-:Y:S02]  /*0120*/  UIADD3.X UR5, UPT, UPT, URZ, UR5, URZ, UP1, !UPT ;  /* 0x00000005ff057290 */ /* 0x000fe40008ffe4ff */
[----:B------:R-:W-:-:S04]  /*0130*/  MOV R2, UR4 ;  /* 0x0000000400027c02 */ /* 0x000fc80008000f00 */
[----:B------:R-:W-:-:S07]  /*0140*/  IMAD.U32 R3, RZ, RZ, UR5 ;  /* 0x00000005ff037e24 */ /* 0x000fce000f8e00ff */
.L_x_24:
[----:B------:R-:W2:Y:S04]  /*0150*/  LDG.E.64 R24, desc[UR10][R2.64+-0x40] ;  /* 0xffffc00a02187981 */ /* 0x000ea8000c1e1b00 */
[----:B------:R-:W3:Y:S04]  /*0160*/  LDG.E.64 R20, desc[UR10][R2.64+-0x38] ;  /* 0xffffc80a02147981 */ /* 0x000ee8000c1e1b00 */
[----:B------:R-:W4:Y:S04]  /*0170*/  LDG.E.64 R22, desc[UR10][R2.64+-0x30] ;  /* 0xffffd00a02167981 */ /* 0x000f28000c1e1b00 */
[----:B------:R-:W5:Y:S04]  /*0180*/  LDG.E.64 R4, desc[UR10][R2.64+-0x28] ;  /* 0xffffd80a02047981 */ /* 0x000f68000c1e1b00 */
[----:B------:R-:W5:Y:S04]  /*0190*/  LDG.E.64 R6, desc[UR10][R2.64+-0x20] ;  /* 0xffffe00a02067981 */ /* 0x000f68000c1e1b00 */
[----:B------:R-:W5:Y:S04]  /*01a0*/  LDG.E.64 R8, desc[UR10][R2.64+-0x18] ;  /* 0xffffe80a02087981 */ /* 0x000f68000c1e1b00 */
[----:B------:R-:W5:Y:S04]  /*01b0*/  LDG.E.64 R10, desc[UR10][R2.64+-0x10] ;  /* 0xfffff00a020a7981 */ /* 0x000f68000c1e1b00 */
[----:B------:R-:W5:Y:S04]  /*01c0*/  LDG.E.64 R12, desc[UR10][R2.64+-0x8] ;  /* 0xfffff80a020c7981 */ /* 0x000f68000c1e1b00 */
[----:B------:R-:W5:Y:S04]  /*01d0*/  LDG.E.64 R14, desc[UR10][R2.64] ;  /* 0x0000000a020e7981 */ /* 0x000f68000c1e1b00 */
[----:B------:R-:W5:Y:S01]  /*01e0*/  LDG.E.64 R16, desc[UR10][R2.64+0x8] ;  /* 0x0000080a02107981 */ /* 0x000f62000c1e1b00 */
[----:B--2---:R-:W-:-:S03]  /*01f0*/  DFMA R24, R24, R24, R18 ;  /* 0x000000181818722b */ /* 0x004fc60000000012 */
[----:B------:R-:W2:Y:S05]  /*0200*/  LDG.E.64 R18, desc[UR10][R2.64+0x10] ;  /* 0x0000100a02127981 */ /* 0x000eaa000c1e1b00 */
[----:B---3--:R-:W-:Y:S01]  /*0210*/  DFMA R24, R20, R20, R24 ;  /* 0x000000141418722b */ /* 0x008fe20000000018 */
[----:B------:R-:W3:Y:S07]  /*0220*/  LDG.E.64 R20, desc[UR10][R2.64+0x18] ;  /* 0x0000180a02147981 */ /* 0x000eee000c1e1b00 */
[----:B----4-:R-:W-:Y:S01]  /*0230*/  DFMA R24, R22, R22, R24 ;  /* 0x000000161618722b */ /* 0x010fe20000000018 */
[----:B------:R-:W4:Y:S07]  /*0240*/  LDG.E.64 R22, desc[UR10][R2.64+0x20] ;  /* 0x0000200a02167981 */ /* 0x000f2e000c1e1b00 */
[----:B-----5:R-:W-:Y:S01]  /*0250*/  DFMA R24, R4, R4, R24 ;  /* 0x000000040418722b */ /* 0x020fe20000000018 */
[----:B------:R-:W5:Y:S07]  /*0260*/  LDG.E.64 R4, desc[UR10][R2.64+0x28] ;  /* 0x0000280a02047981 */ /* 0x000f6e000c1e1b00 */
[----:B------:R-:W-:Y:S01]  /*0270*/  DFMA R24, R6, R6, R24 ;  /* 0x000000060618722b */ /* 0x000fe20000000018 */
[----:B------:R-:W5:Y:S07]  /*0280*/  LDG.E.64 R6, desc[UR10][R2.64+0x30] ;  /* 0x0000300a02067981 */ /* 0x000f6e000c1e1b00 */
[----:B------:R-:W-:Y:S01]  /*0290*/  DFMA R24, R8, R8, R24 ;  /* 0x000000080818722b */ /* 0x000fe20000000018 */
[----:B------:R0:W5:Y:S01]  /*02a0*/  LDG.E.64 R8, desc[UR10][R2.64+0x38] ;  /* 0x0000380a02087981 */ /* 0x000162000c1e1b00 */
[----:B------:R-:W-:-:S04]  /*02b0*/  UIADD3 UR9, UPT, UPT, UR9, 0x10, URZ ;  /* 0x0000001009097890 */ /* 0x000fc8000fffe0ff */
[----:B------:R-:W-:Y:S02]  /*02c0*/  UISETP.NE.AND UP1, UPT, UR9, URZ, UPT ;  /* 0x000000ff0900728c */ /* 0x000fe4000bf25270 */
[----:B------:R-:W-:Y:S01]  /*02d0*/  DFMA R24, R10, R10, R24 ;  /* 0x0000000a0a18722b */ /* 0x000fe20000000018 */
[----:B0-----:R-:W-:-:S07]  /*02e0*/  IADD3 R2, P0, PT, R2, 0x80, RZ ;  /* 0x0000008002027810 */ /* 0x001fce0007f1e0ff */
[----:B------:R-:W-:Y:S01]  /*02f0*/  DFMA R24, R12, R12, R24 ;  /* 0x0000000c0c18722b */ /* 0x000fe20000000018 */
[----:B------:R-:W-:-:S07]  /*0300*/  IADD3.X R3, PT, PT, RZ, R3, RZ, P0, !PT ;  /* 0x00000003ff037210 */ /* 0x000fce00007fe4ff */
[----:B------:R-:W-:-:S08]  /*0310*/  DFMA R24, R14, R14, R24 ;  /* 0x0000000e0e18722b */ /* 0x000fd00000000018 */
[----:B------:R-:W-:-:S08]  /*0320*/  DFMA R24, R16, R16, R24 ;  /* 0x000000101018722b */ /* 0x000fd00000000018 */
[----:B--2---:R-:W-:-:S08]  /*0330*/  DFMA R24, R18, R18, R24 ;  /* 0x000000121218722b */ /* 0x004fd00000000018 */
[----:B---3--:R-:W-:-:S08]  /*0340*/  DFMA R24, R20, R20, R24 ;  /* 0x000000141418722b */ /* 0x008fd00000000018 */
[----:B----4-:R-:W-:-:S08]  /*0350*/  DFMA R24, R22, R22, R24 ;  /* 0x000000161618722b */ /* 0x010fd00000000018 */
[----:B-----5:R-:W-:-:S08]  /*0360*/  DFMA R24, R4, R4, R24 ;  /* 0x000000040418722b */ /* 0x020fd00000000018 */
[----:B------:R-:W-:-:S08]  /*0370*/  DFMA R24, R6, R6, R24 ;  /* 0x000000060618722b */ /* 0x000fd00000000018 */
[----:B------:R-:W-:Y:S01]  /*0380*/  DFMA R18, R8, R8, R24 ;  /* 0x000000080812722b */ /* 0x000fe20000000018 */
[----:B------:R-:W-:Y:S10]  /*0390*/  BRA.U UP1, `(.L_x_24) ;  /* 0xfffffffd016c7547 */ /* 0x000ff4000b83ffff */
.L_x_23:
[----:B------:R-:W-:Y:S05]  /*03a0*/  BRA.U !UP0, `(.L_x_22) ;  /* 0x0000000108d87547 */ /* 0x000fea000b800000 */
[----:B------:R-:W-:Y:S02]  /*03b0*/  UISETP.GE.U32.AND UP0, UPT, UR7, 0x8, UPT ;  /* 0x000000080700788c */ /* 0x000fe4000bf06070 */
[----:B------:R-:W-:-:S04]  /*03c0*/  ULOP3.LUT UR5, UR6, 0x7, URZ, 0xc0, !UPT ;  /* 0x0000000706057892 */ /* 0x000fc8000f8ec0ff */
[----:B------:R-:W-:-:S03]  /*03d0*/  UISETP.NE.AND UP1, UPT, UR5, URZ, UPT ;  /* 0x000000ff0500728c */ /* 0x000fc6000bf25270 */
[----:B------:R-:W-:Y:S08]  /*03e0*/  BRA.U !UP0, `(.L_x_25) ;  /* 0x00000001084c7547 */ /* 0x000ff0000b800000 */
[----:B------:R-:W0:Y:S02]  /*03f0*/  LDC.64 R10, c[0x0][0x380] ;  /* 0x0000e000ff0a7b82 */ /* 0x000e240000000a00 */
[----:B0-----:R-:W-:-:S05]  /*0400*/  IMAD.WIDE.U32 R10, R0, 0x8, R10 ;  /* 0x00000008000a7825 */ /* 0x001fca00078e000a */
[----:B------:R-:W2:Y:S04]  /*0410*/  LDG.E.64 R12, desc[UR10][R10.64] ;  /* 0x0000000a0a0c7981 */ /* 0x000ea8000c1e1b00 */
[----:B------:R-:W3:Y:S04]  /*0420*/  LDG.E.64 R14, desc[UR10][R10.64+0x8] ;  /* 0x0000080a0a0e7981 */ /* 0x000ee8000c1e1b00 */
[----:B------:R-:W4:Y:S04]  /*0430*/  LDG.E.64 R16, desc[UR10][R10.64+0x10] ;  /* 0x0000100a0a107981 */ /* 0x000f28000c1e1b00 */
[----:B------:R-:W5:Y:S04]  /*0440*/  LDG.E.64 R20, desc[UR10][R10.64+0x18] ;  /* 0x0000180a0a147981 */ /* 0x000f68000c1e1b00 */
[----:B------:R-:W5:Y:S04]  /*0450*/  LDG.E.64 R6, desc[UR10][R10.64+0x20] ;  /* 0x0000200a0a067981 */ /* 0x000f68000c1e1b00 */
[----:B------:R-:W5:Y:S04]  /*0460*/  LDG.E.64 R4, desc[UR10][R10.64+0x28] ;  /* 0x0000280a0a047981 */ /* 0x000f68000c1e1b00 */
[----:B------:R-:W5:Y:S04]  /*0470*/  LDG.E.64 R2, desc[UR10][R10.64+0x30] ;  /* 0x0000300a0a027981 */ /* 0x000f68000c1e1b00 */
[----:B------:R-:W5:Y:S01]  /*0480*/  LDG.E.64 R8, desc[UR10][R10.64+0x38] ;  /* 0x0000380a0a087981 */ /* 0x000f62000c1e1b00 */
[----:B------:R-:W-:Y:S01]  /*0490*/  VIADD R0, R0, 0x8 ;  /* 0x0000000800007836 */ /* 0x000fe20000000000 */
[----:B--2---:R-:W-:-:S08]  /*04a0*/  DFMA R12, R12, R12, R18 ;  /* 0x0000000c0c0c722b */ /* 0x004fd00000000012 */
[----:B---3--:R-:W-:-:S08]  /*04b0*/  DFMA R12, R14, R14, R12 ;  /* 0x0000000e0e0c722b */ /* 0x008fd0000000000c */
[----:B----4-:R-:W-:-:S08]  /*04c0*/  DFMA R12, R16, R16, R12 ;  /* 0x00000010100c722b */ /* 0x010fd0000000000c */
[----:B-----5:R-:W-:-:S08]  /*04d0*/  DFMA R12, R20, R20, R12 ;  /* 0x00000014140c722b */ /* 0x020fd0000000000c */
[----:B------:R-:W-:-:S08]  /*04e0*/  DFMA R12, R6, R6, R12 ;  /* 0x00000006060c722b */ /* 0x000fd0000000000c */
[----:B------:R-:W-:-:S08]  /*04f0*/  DFMA R12, R4, R4, R12 ;  /* 0x00000004040c722b */ /* 0x000fd0000000000c */
[----:B------:R-:W-:-:S08]  /*0500*/  DFMA R12, R2, R2, R12 ;  /* 0x00000002020c722b */ /* 0x000fd0000000000c */
[----:B------:R-:W-:-:S11]  /*0510*/  DFMA R18, R8, R8, R12 ;  /* 0x000000080812722b */ /* 0x000fd6000000000c */
.L_x_25:
        /* <DEDUP_REMOVED lines=10> */
[----:B------:R-:W5:Y:S01]  /*05c0*/  LDG.E.64 R10, desc[UR10][R2.64+0x18] ;  /* 0x0000180a020a7981 */ /* 0x000f62000c1e1b00 */
[----:B------:R-:W-:Y:S01]  /*05d0*/  IADD3 R0, PT, PT, R0, 0x4, RZ ;  /* 0x0000000400007810 */ /* 0x000fe20007ffe0ff */
[----:B--2---:R-:W-:-:S08]  /*05e0*/  DFMA R4, R4, R4, R18 ;  /* 0x000000040404722b */ /* 0x004fd00000000012 */
[----:B---3--:R-:W-:-:S08]  /*05f0*/  DFMA R4, R6, R6, R4 ;  /* 0x000000060604722b */ /* 0x008fd00000000004 */
[----:B----4-:R-:W-:-:S08]  /*0600*/  DFMA R4, R8, R8, R4 ;  /* 0x000000080804722b */ /* 0x010fd00000000004 */
[----:B-----5:R-:W-:-:S11]  /*0610*/  DFMA R18, R10, R10, R4 ;  /* 0x0000000a0a12722b */ /* 0x020fd60000000004 */
.L_x_26:
[----:B------:R-:W-:Y:S05]  /*0620*/  BRA.U !UP1, `(.L_x_22) ;  /* 0x0000000109387547 */ /* 0x000fea000b800000 */
[----:B------:R-:W0:Y:S01]  /*0630*/  LDC.64 R2, c[0x0][0x380] ;  /* 0x0000e000ff027b82 */ /* 0x000e220000000a00 */
[----:B------:R-:W-:Y:S01]  /*0640*/  UIADD3 UR4, UPT, UPT, -UR4, URZ, URZ ;  /* 0x000000ff04047290 */ /* 0x000fe2000fffe1ff */
[----:B0-----:R-:W-:-:S04]  /*0650*/  IMAD.WIDE.U32 R2, R0, 0x8, R2 ;  /* 0x0000000800027825 */ /* 0x001fc800078e0002 */
[----:B------:R-:W-:Y:S01]  /*0660*/  IMAD.MOV.U32 R0, RZ, RZ, R2 ;  /* 0x000000ffff007224 */ /* 0x000fe200078e0002 */
[----:B------:R-:W-:-:S07]  /*0670*/  MOV R5, R3 ;  /* 0x0000000300057202 */ /* 0x000fce0000000f00 */
.L_x_27:
[----:B------:R-:W-:Y:S01]  /*0680*/  IMAD.MOV.U32 R2, RZ, RZ, R0 ;  /* 0x000000ffff027224 */ /* 0x000fe200078e0000 */
[----:B------:R-:W-:-:S06]  /*0690*/  MOV R3, R5 ;  /* 0x0000000500037202 */ /* 0x000fcc0000000f00 */
[----:B------:R-:W2:Y:S01]  /*06a0*/  LDG.E.64 R2, desc[UR10][R2.64] ;  /* 0x0000000a02027981 */ /* 0x000ea2000c1e1b00 */
[----:B------:R-:W-:Y:S01]  /*06b0*/  UIADD3 UR4, UPT, UPT, UR4, 0x1, URZ ;  /* 0x0000000104047890 */ /* 0x000fe2000fffe0ff */
[----:B------:R-:W-:-:S03]  /*06c0*/  IADD3 R0, P0, PT, R0, 0x8, RZ ;  /* 0x0000000800007810 */ /* 0x000fc60007f1e0ff */
[----:B------:R-:W-:Y:S01]  /*06d0*/  UISETP.NE.AND UP0, UPT, UR4, URZ, UPT ;  /* 0x000000ff0400728c */ /* 0x000fe2000bf05270 */
[----:B------:R-:W-:Y:S01]  /*06e0*/  IADD3.X R5, PT, PT, RZ, R5, RZ, P0, !PT ;  /* 0x00000005ff057210 */ /* 0x000fe200007fe4ff */
[----:B--2---:R-:W-:-:S07]  /*06f0*/  DFMA R18, R2, R2, R18 ;  /* 0x000000020212722b */ /* 0x004fce0000000012 */
[----:B------:R-:W-:Y:S05]  /*0700*/  BRA.U UP0, `(.L_x_27) ;  /* 0xfffffffd00dc7547 */ /* 0x000fea000b83ffff */
.L_x_22:
[----:B------:R-:W0:Y:S01]  /*0710*/  S2R R5, SR_TID.X ;  /* 0x0000000000057919 */ /* 0x000e220000002100 */
[----:B------:R-:W0:Y:S02]  /*0720*/  LDC.64 R2, c[0x0][0x388] ;  /* 0x0000e200ff027b82 */ /* 0x000e240000000a00 */
[----:B0-----:R-:W-:-:S05]  /*0730*/  IMAD.WIDE.U32 R2, R5, 0x8, R2 ;  /* 0x0000000805027825 */ /* 0x001fca00078e0002 */
[----:B------:R-:W-:Y:S01]  /*0740*/  STG.E.64 desc[UR10][R2.64], R18 ;  /* 0x0000001202007986 */ /* 0x000fe2000c101b0a */
[----:B------:R-:W-:Y:S05]  /*0750*/  EXIT ;  /* 0x000000000000794d */ /* 0x000fea0003800000 */
.L_x_28:
        /* <DEDUP_REMOVED lines=10> */
.L_x_162:


//--------------------- .text._Z22calc_benchmark_func_f3PdS_ --------------------------
	.section	.text._Z22calc_benchmark_func_f3PdS_,"ax",@progbits
	.align	128
        .global         _Z22calc_benchmark_func_f3PdS_
        .type           _Z22calc_benchmark_func_f3PdS_,@function
        .size           _Z22calc_benchmark_func_f3PdS_,(.L_x_158 - _Z22calc_benchmark_func_f3PdS_)
        .other          _Z22calc_benchmark_func_f3PdS_,@"STO_CUDA_ENTRY STV_DEFAULT"
_Z22calc_benchmark_func_f3PdS_:
.text._Z22calc_benchmark_func_f3PdS_:
[----:B------:R-:W-:Y:S01]  /*0000*/  LDC R1, c[0x0][0x37c] ;  /* 0x0000df00ff017b82 */ /* 0x000fe20000000800 */
[----:B------:R-:W0:Y:S07]  /*0010*/  LDCU UR5, c[0x3][URZ] ;  /* 0x00c00000ff0577ac */ /* 0x000e2e0008000800 */
[----:B------:R-:W1:Y:S01]  /*0020*/  LDC.64 R10, c[0x4][0x40] ;  /* 0x01001000ff0a7b82 */ /* 0x000e620000000a00 */
[----:B------:R-:W2:Y:S01]  /*0030*/  LDCU.64 UR8, c[0x0][0x358] ;  /* 0x00006b00ff0877ac */ /* 0x000ea20008000a00 */
[----:B0-----:R-:W-:-:S09]  /*0040*/  UISETP.GE.AND UP0, UPT, UR5, 0x1, UPT ;  /* 0x000000010500788c */ /* 0x001fd2000bf06270 */
[----:B--2---:R-:W-:Y:S05]  /*0050*/  BRA.U !UP0, `(.L_x_29) ;  /* 0x0000003d08cc7547 */ /* 0x004fea000b800000 */
[----:B------:R-:W-:Y:S01]  /*0060*/  UISETP.GE.U32.AND UP0, UPT, UR5, 0x4, UPT ;  /* 0x000000040500788c */ /* 0x000fe2000bf06070 */
[----:B------:R-:W-:Y:S01]  /*0070*/  IMAD.MOV.U32 R0, RZ, RZ, RZ ;  /* 0x000000ffff007224 */ /* 0x000fe200078e00ff */
[----:B------:R-:W-:-:S04]  /*0080*/  ULOP3.LUT UR10, UR5, 0x3, URZ, 0xc0, !UPT ;  /* 0x00000003050a7892 */ /* 0x000fc8000f8ec0ff */
[----:B------:R-:W-:-:S03]  /*0090*/  UISETP.NE.AND UP1, UPT, UR10, URZ, UPT ;  /* 0x000000ff0a00728c */ /* 0x000fc6000bf25270 */
[----:B------:R-:W-:Y:S08]  /*00a0*/  BRA.U !UP0, `(.L_x_30) ;  /* 0x0000000108b87547 */ /* 0x000ff0000b800000 */
[----:B------:R-:W0:Y:S01]  /*00b0*/  LDC.64 R2, c[0x4][0x70] ;  /* 0x01001c00ff027b82 */ /* 0x000e220000000a00 */
[----:B------:R-:W-:Y:S01]  /*00c0*/  ULOP3.LUT UR4, UR5, 0x7ffffffc, URZ, 0xc0, !UPT ;  /* 0x7ffffffc05047892 */ /* 0x000fe2000f8ec0ff */
[----:B------:R-:W-:-:S05]  /*00d0*/  IMAD.MOV.U32 R7, RZ, RZ, RZ ;  /* 0x000000ffff077224 */ /* 0x000fca00078e00ff */
[----:B------:R-:W-:Y:S01]  /*00e0*/  MOV R0, UR4 ;  /* 0x0000000400007c02 */ /* 0x000fe20008000f00 */
[----:B------:R-:W2:Y:S06]  /*00f0*/  LDC.64 R4, c[0x4][0x18] ;  /* 0x01000600ff047b82 */ /* 0x000eac0000000a00 */
.L_x_31:
[----:B0--3--:R-:W3:Y:S01]  /*0100*/  LDG.E.64 R14, desc[UR8][R2.64] ;  /* 0x00000008020e7981 */ /* 0x009ee2000c1e1b00 */
[----:B------:R-:W0:Y:S03]  /*0110*/  LDC.64 R8, c[0x0][0x380] ;  /* 0x0000e000ff087b82 */ /* 0x000e260000000a00 */
[----:B--2---:R-:W2:Y:S04]  /*0120*/  LDG.E.64 R18, desc[UR8][R4.64] ;  /* 0x0000000804127981 */ /* 0x004ea8000c1e1b00 */
[----:B---3--:R-:W3:Y:S01]  /*0130*/  LD.E.64 R14, desc[UR8][R14.64] ;  /* 0x000000080e0e7980 */ /* 0x008ee2000c101b00 */
[----:B0-----:R-:W-:-:S05]  /*0140*/  IMAD.WIDE.U32 R8, R7, 0x8, R8 ;  /* 0x0000000807087825 */ /* 0x001fca00078e0008 */
[----:B------:R-:W4:Y:S01]  /*0150*/  LDG.E.64 R12, desc[UR8][R8.64] ;  /* 0x00000008080c7981 */ /* 0x000f22000c1e1b00 */
[----:B---3--:R-:W-:-:S06]  /*0160*/  IMAD.WIDE.U32 R16, R7, 0x8, R14 ;  /* 0x0000000807107825 */ /* 0x008fcc00078e000e */
[----:B------:R-:W4:Y:S01]  /*0170*/  LD.E.64 R16, desc[UR8][R16.64] ;  /* 0x0000000810107980 */ /* 0x000f22000c101b00 */
[----:B--2---:R-:W-:Y:S01]  /*0180*/  IMAD.WIDE.U32 R18, R7, 0x8, R18 ;  /* 0x0000000807127825 */ /* 0x004fe200078e0012 */
[----:B----4-:R-:W-:-:S07]  /*0190*/  DADD R12, R12, -R16 ;  /* 0x000000000c0c7229 */ /* 0x010fce0000000810 */
[----:B------:R0:W-:Y:S04]  /*01a0*/  ST.E.64 desc[UR8][R18.64], R12 ;  /* 0x0000000c12007985 */ /* 0x0001e8000c101b08 */
[----:B------:R-:W2:Y:S04]  /*01b0*/  LDG.E.64 R20, desc[UR8][R2.64] ;  /* 0x0000000802147981 */ /* 0x000ea8000c1e1b00 */
[----:B------:R-:W3:Y:S04]  /*01c0*/  LDG.E.64 R14, desc[UR8][R8.64+0x8] ;  /* 0x00000808080e7981 */ /* 0x000ee8000c1e1b00 */
[----:B------:R-:W4:Y:S04]  /*01d0*/  LDG.E.64 R24, desc[UR8][R4.64] ;  /* 0x0000000804187981 */ /* 0x000f28000c1e1b00 */
[----:B--2---:R-:W2:Y:S02]  /*01e0*/  LD.E.64 R20, desc[UR8][R20.64] ;  /* 0x0000000814147980 */ /* 0x004ea4000c101b00 */
[----:B--2---:R-:W-:-:S06]  /*01f0*/  IMAD.WIDE.U32 R22, R7, 0x8, R20 ;  /* 0x0000000807167825 */ /* 0x004fcc00078e0014 */
[----:B------:R-:W3:Y:S01]  /*0200*/  LD.E.64 R22, desc[UR8][R22.64+0x8] ;  /* 0x0000080816167980 */ /* 0x000ee2000c101b00 */
[----:B----4-:R-:W-:Y:S01]  /*0210*/  IMAD.WIDE.U32 R24, R7, 0x8, R24 ;  /* 0x0000000807187825 */ /* 0x010fe200078e0018 */
[----:B---3--:R-:W-:-:S07]  /*0220*/  DADD R14, R14, -R22 ;  /* 0x000000000e0e7229 */ /* 0x008fce0000000816 */
[----:B------:R2:W-:Y:S04]  /*0230*/  ST.E.64 desc[UR8][R24.64+0x8], R14 ;  /* 0x0000080e18007985 */ /* 0x0005e8000c101b08 */
[----:B------:R-:W3:Y:S04]  /*0240*/  LDG.E.64 R16, desc[UR8][R2.64] ;  /* 0x0000000802107981 */ /* 0x000ee8000c1e1b00 */
[----:B0-----:R-:W4:Y:S04]  /*0250*/  LDG.E.64 R12, desc[UR8][R8.64+0x10] ;  /* 0x00001008080c7981 */ /* 0x001f28000c1e1b00 */
[----:B------:R-:W5:Y:S04]  /*0260*/  LDG.E.64 R20, desc[UR8][R4.64] ;  /* 0x0000000804147981 */ /* 0x000f68000c1e1b00 */
[----:B---3--:R-:W3:Y:S02]  /*0270*/  LD.E.64 R16, desc[UR8][R16.64] ;  /* 0x0000000810107980 */ /* 0x008ee4000c101b00 */
[----:B---3--:R-:W-:-:S06]  /*0280*/  IMAD.WIDE.U32 R18, R7, 0x8, R16 ;  /* 0x0000000807127825 */ /* 0x008fcc00078e0010 */
[----:B------:R-:W4:Y:S01]  /*0290*/  LD.E.64 R18, desc[UR8][R18.64+0x10] ;  /* 0x0000100812127980 */ /* 0x000f22000c101b00 */
[----:B-----5:R-:W-:Y:S01]  /*02a0*/  IMAD.WIDE.U32 R20, R7, 0x8, R20 ;  /* 0x0000000807147825 */ /* 0x020fe200078e0014 */
[----:B----4-:R-:W-:-:S07]  /*02b0*/  DADD R12, R12, -R18 ;  /* 0x000000000c0c7229 */ /* 0x010fce0000000812 */
[----:B------:R3:W-:Y:S04]  /*02c0*/  ST.E.64 desc[UR8][R20.64+0x10], R12 ;  /* 0x0000100c14007985 */ /* 0x0007e8000c101b08 */
[----:B------:R-:W4:Y:S04]  /*02d0*/  LDG.E.64 R22, desc[UR8][R2.64] ;  /* 0x0000000802167981 */ /* 0x000f28000c1e1b00 */
[----:B--2---:R-:W2:Y:S04]  /*02e0*/  LDG.E.64 R14, desc[UR8][R8.64+0x18] ;  /* 0x00001808080e7981 */ /* 0x004ea8000c1e1b00 */
[----:B------:R-:W5:Y:S04]  /*02f0*/  LDG.E.64 R16, desc[UR8][R4.64] ;  /* 0x0000000804107981 */ /* 0x000f68000c1e1b00 */
[----:B----4-:R-:W4:Y:S02]  /*0300*/  LD.E.64 R22, desc[UR8][R22.64] ;  /* 0x0000000816167980 */ /* 0x010f24000c101b00 */
[----:B----4-:R-:W-:-:S06]  /*0310*/  IMAD.WIDE.U32 R24, R7, 0x8, R22 ;  /* 0x0000000807187825 */ /* 0x010fcc00078e0016 */
[----:B------:R-:W2:Y:S01]  /*0320*/  LD.E.64 R24, desc[UR8][R24.64+0x18] ;  /* 0x0000180818187980 */ /* 0x000ea2000c101b00 */
[----:B-----5:R-:W-:-:S04]  /*0330*/  IMAD.WIDE.U32 R16, R7, 0x8, R16 ;  /* 0x0000000807107825 */ /* 0x020fc800078e0010 */
[----:B------:R-:W-:-:S05]  /*0340*/  VIADD R7, R7, 0x4 ;  /* 0x0000000407077836 */ /* 0x000fca0000000000 */
[----:B------:R-:W-:Y:S01]  /*0350*/  ISETP.NE.AND P0, PT, R7, R0, PT ;  /* 0x000000000700720c */ /* 0x000fe20003f05270 */
[----:B--2---:R-:W-:-:S07]  /*0360*/  DADD R14, R14, -R24 ;  /* 0x000000000e0e7229 */ /* 0x004fce0000000818 */
[----:B------:R3:W-:Y:S05]  /*0370*/  ST.E.64 desc[UR8][R16.64+0x18], R14 ;  /* 0x0000180e10007985 */ /* 0x0007ea000c101b08 */
[----:B------:R-:W-:Y:S05]  /*0380*/  @P0 BRA `(.L_x_31) ;  /* 0xfffffffc005c0947 */ /* 0x000fea000383ffff */
.L_x_30:
[----:B------:R-:W-:Y:S05]  /*0390*/  BRA.U !UP1, `(.L_x_32) ;  /* 0x0000000109487547 */ /* 0x000fea000b800000 */
[----:B---3--:R-:W0:Y:S01]  /*03a0*/  LDC.64 R14, c[0x4][0x70] ;  /* 0x01001c00ff0e7b82 */ /* 0x008e220000000a00 */
[----:B------:R-:W-:-:S07]  /*03b0*/  UMOV UR4, URZ ;  /* 0x000000ff00047c82 */ /* 0x000fce0008000000 */
[----:B------:R-:W2:Y:S08]  /*03c0*/  LDC.64 R16, c[0x4][0x18] ;  /* 0x01000600ff107b82 */ /* 0x000eb00000000a00 */
[----:B------:R-:W3:Y:S02]  /*03d0*/  LDC.64 R18, c[0x0][0x380] ;  /* 0x0000e000ff127b82 */ /* 0x000ee40000000a00 */
.L_x_33:
[----:B0---4-:R-:W4:Y:S01]  /*03e0*/  LDG.E.64 R4, desc[UR8][R14.64] ;  /* 0x000000080e047981 */ /* 0x011f22000c1e1b00 */
[----:B---3--:R-:W-:-:S03]  /*03f0*/  IMAD.WIDE.U32 R2, R0, 0x8, R18 ;  /* 0x0000000800027825 */ /* 0x008fc600078e0012 */
[----:B--2---:R-:W2:Y:S04]  /*0400*/  LDG.E.64 R12, desc[UR8][R16.64] ;  /* 0x00000008100c7981 */ /* 0x004ea8000c1e1b00 */
[----:B------:R-:W3:Y:S04]  /*0410*/  LDG.E.64 R2, desc[UR8][R2.64] ;  /* 0x0000000802027981 */ /* 0x000ee8000c1e1b00 */
[----:B----4-:R-:W4:Y:S02]  /*0420*/  LD.E.64 R4, desc[UR8][R4.64] ;  /* 0x0000000804047980 */ /* 0x010f24000c101b00 */
[----:B----4-:R-:W-:-:S06]  /*0430*/  IMAD.WIDE.U32 R6, R0, 0x8, R4 ;  /* 0x0000000800067825 */ /* 0x010fcc00078e0004 */
[----:B------:R-:W3:Y:S01]  /*0440*/  LD.E.64 R6, desc[UR8][R6.64] ;  /* 0x0000000806067980 */ /* 0x000ee2000c101b00 */
[----:B--2---:R-:W-:Y:S01]  /*0450*/  IMAD.WIDE.U32 R12, R0, 0x8, R12 ;  /* 0x00000008000c7825 */ /* 0x004fe200078e000c */
[----:B------:R-:W-:-:S04]  /*0460*/  UIADD3 UR4, UPT, UPT, UR4, 0x1, URZ ;  /* 0x0000000104047890 */ /* 0x000fc8000fffe0ff */
[----:B------:R-:W-:Y:S01]  /*0470*/  UISETP.NE.AND UP1, UPT, UR4, UR10, UPT ;  /* 0x0000000a0400728c */ /* 0x000fe2000bf25270 */
[----:B------:R-:W-:Y:S01]  /*0480*/  VIADD R0, R0, 0x1 ;  /* 0x0000000100007836 */ /* 0x000fe20000000000 */
[----:B---3--:R-:W-:-:S07]  /*0490*/  DADD R8, R2, -R6 ;  /* 0x0000000002087229 */ /* 0x008fce0000000806 */
[----:B------:R4:W-:Y:S01]  /*04a0*/  ST.E.64 desc[UR8][R12.64], R8 ;  /* 0x000000080c007985 */ /* 0x0009e2000c101b08 */
[----:B------:R-:W-:Y:S05]  /*04b0*/  BRA.U UP1, `(.L_x_33) ;  /* 0xfffffffd01c87547 */ /* 0x000fea000b83ffff */
.L_x_32:
[----:B------:R-:W-:Y:S01]  /*04c0*/  MOV R3, RZ ;  /* 0x000000ff00037202 */ /* 0x000fe20000000f00 */
[----:B------:R-:W-:Y:S06]  /*04d0*/  BRA.U !UP0, `(.L_x_34) ;  /* 0x0000000508e47547 */ /* 0x000fec000b800000 */
[----:B------:R-:W-:Y:S01]  /*04e0*/  ULOP3.LUT UR5, UR5, 0x7ffffffc, URZ, 0xc0, !UPT ;  /* 0x7ffffffc05057892 */ /* 0x000fe2000f8ec0ff */
[----:B------:R-:W-:-:S05]  /*04f0*/  IMAD.MOV.U32 R2, RZ, RZ, RZ ;  /* 0x000000ffff027224 */ /* 0x000fca00078e00ff */
[----:B------:R-:W-:-:S07]  /*0500*/  IMAD.U32 R3, RZ, RZ, UR5 ;  /* 0x00000005ff037e24 */ /* 0x000fce000f8e00ff */
.L_x_39:
[----:B0---4-:R-:W0:Y:S02]  /*0510*/  LDC.64 R8, c[0x4][0x58] ;  /* 0x01001600ff087b82 */ /* 0x011e240000000a00 */
[----:B0-----:R-:W3:Y:S06]  /*0520*/  LDG.E.64 R8, desc[UR8][R8.64] ;  /* 0x0000000808087981 */ /* 0x001eec000c1e1b00 */
[----:B------:R-:W0:Y:S02]  /*0530*/  LDC.64 R18, c[0x4][0x18] ;  /* 0x01000600ff127b82 */ /* 0x000e240000000a00 */
[----:B0-----:R-:W2:Y:S04]  /*0540*/  LDG.E.64 R4, desc[UR8][R18.64] ;  /* 0x0000000812047981 */ /* 0x001ea8000c1e1b00 */
[----:B---3--:R-:W3:Y:S01]  /*0550*/  LD.E.64 R12, desc[UR8][R8.64] ;  /* 0x00000008080c7980 */ /* 0x008ee2000c101b00 */
[----:B--2---:R-:W-:-:S05]  /*0560*/  IMAD.WIDE.U32 R6, R2, 0x8, R4 ;  /* 0x0000000802067825 */ /* 0x004fca00078e0004 */
[----:B------:R0:W2:Y:S01]  /*0570*/  LD.E.64 R16, desc[UR8][R6.64] ;  /* 0x0000000806107980 */ /* 0x0000a2000c101b00 */
[----:B------:R-:W-:Y:S02]  /*0580*/  HFMA2 R4, -RZ, RZ, 0, 5.9604644775390625e-08 ;  /* 0x00000001ff047431 */ /* 0x000fe400000001ff */
[----:B0-----:R-:W-:Y:S02]  /*0590*/  IMAD.MOV.U32 R6, RZ, RZ, R2 ;  /* 0x000000ffff067224 */ /* 0x001fe400078e0002 */
[----:B------:R-:W-:-:S05]  /*05a0*/  VIADD R2, R2, 0x4 ;  /* 0x0000000402027836 */ /* 0x000fca0000000000 */
[----:B------:R-:W-:Y:S01]  /*05b0*/  ISETP.NE.AND P1, PT, R2, R3, PT ;  /* 0x000000030200720c */ /* 0x000fe20003f25270 */
[----:B---3--:R-:W0:Y:S02]  /*05c0*/  MUFU.RCP64H R5, R13 ;  /* 0x0000000d00057308 */ /* 0x008e240000001800 */
[----:B0-----:R-:W-:-:S08]  /*05d0*/  DFMA R14, -R12, R4, 1 ;  /* 0x3ff000000c0e742b */ /* 0x001fd00000000104 */
[----:B------:R-:W-:Y:S01]  /*05e0*/  DFMA R14, R14, R14, R14 ;  /* 0x0000000e0e0e722b */ /* 0x000fe2000000000e */
[----:B--2---:R-:W-:-:S07]  /*05f0*/  FSETP.GEU.AND P2, PT, |R17|, 6.5827683646048100446e-37, PT ;  /* 0x036000001100780b */ /* 0x004fce0003f4e200 */
[----:B------:R-:W-:-:S08]  /*0600*/  DFMA R14, R4, R14, R4 ;  /* 0x0000000e040e722b */ /* 0x000fd00000000004 */
[----:B------:R-:W-:-:S08]  /*0610*/  DFMA R4, -R12, R14, 1 ;  /* 0x3ff000000c04742b */ /* 0x000fd0000000010e */
[----:B------:R-:W-:-:S08]  /*0620*/  DFMA R4, R14, R4, R14 ;  /* 0x000000040e04722b */ /* 0x000fd0000000000e */
[----:B------:R-:W-:-:S08]  /*0630*/  DMUL R14, R16, R4 ;  /* 0x00000004100e7228 */ /* 0x000fd00000000000 */
[----:B------:R-:W-:-:S08]  /*0640*/  DFMA R8, -R12, R14, R16 ;  /* 0x0000000e0c08722b */ /* 0x000fd00000000110 */
[----:B------:R-:W-:-:S10]  /*0650*/  DFMA R4, R4, R8, R14 ;  /* 0x000000080404722b */ /* 0x000fd4000000000e */
[----:B------:R-:W-:-:S05]  /*0660*/  FFMA R0, RZ, R13, R5 ;  /* 0x0000000dff007223 */ /* 0x000fca0000000005 */
[----:B------:R-:W-:-:S13]  /*0670*/  FSETP.GT.AND P0, PT, |R0|, 1.469367938527859385e-39, PT ;  /* 0x001000000000780b */ /* 0x000fda0003f04200 */
[----:B------:R-:W-:Y:S05]  /*0680*/  @P0 BRA P2, `(.L_x_35) ;  /* 0x00000000000c0947 */ /* 0x000fea0001000000 */
[----:B------:R-:W-:Y:S02]  /*0690*/  MOV R0, R16 ;  /* 0x0000001000007202 */ /* 0x000fe40000000f00 */
[----:B------:R-:W-:-:S07]  /*06a0*/  MOV R26, 0x6c0 ;  /* 0x000006c0001a7802 */ /* 0x000fce0000000f00 */
[----:B-1----:R-:W-:Y:S05]  /*06b0*/  CALL.REL.NOINC `($__internal_0_$__cuda_sm20_div_rn_f64_full) ;  /* 0x0000003800607944 */ /* 0x002fea0003c00000 */
.L_x_35:
[----:B------:R-:W0:Y:S02]  /*06c0*/  LDC.64 R8, c[0x4][0x20] ;  /* 0x01000800ff087b82 */ /* 0x000e240000000a00 */
[----:B0-----:R-:W2:Y:S06]  /*06d0*/  LDG.E.64 R8, desc[UR8][R8.64] ;  /* 0x0000000808087981 */ /* 0x001eac000c1e1b00 */
[----:B------:R-:W0:Y:S08]  /*06e0*/  LDC.64 R22, c[0x4][0x58] ;  /* 0x01001600ff167b82 */ /* 0x000e300000000a00 */
[----:B------:R-:W3:Y:S01]  /*06f0*/  LDC.64 R20, c[0x4][0x18] ;  /* 0x01000600ff147b82 */ /* 0x000ee20000000a00 */
[----:B--2---:R-:W-:-:S05]  /*0700*/  IMAD.WIDE.U32 R14, R6, 0x8, R8 ;  /* 0x00000008060e7825 */ /* 0x004fca00078e0008 */
[----:B------:R2:W-:Y:S04]  /*0710*/  ST.E.64 desc[UR8][R14.64], R4 ;  /* 0x000000040e007985 */ /* 0x0005e8000c101b08 */
[----:B0-----:R-:W4:Y:S04]  /*0720*/  LDG.E.64 R12, desc[UR8][R22.64] ;  /* 0x00000008160c7981 */ /* 0x001f28000c1e1b00 */
[----:B---3--:R-:W3:Y:S04]  /*0730*/  LDG.E.64 R16, desc[UR8][R20.64] ;  /* 0x0000000814107981 */ /* 0x008ee8000c1e1b00 */
[----:B----4-:R-:W4:Y:S01]  /*0740*/  LD.E.64 R12, desc[UR8][R12.64] ;  /* 0x000000080c0c7980 */ /* 0x010f22000c101b00 */
[----:B---3--:R-:W-:-:S06]  /*0750*/  IMAD.WIDE.U32 R16, R6, 0x8, R16 ;  /* 0x0000000806107825 */ /* 0x008fcc00078e0010 */
[----:B------:R-:W3:Y:S01]  /*0760*/  LD.E.64 R16, desc[UR8][R16.64+0x8] ;  /* 0x0000080810107980 */ /* 0x000ee2000c101b00 */
[----:B------:R-:W-:Y:S01]  /*0770*/  IMAD.MOV.U32 R18, RZ, RZ, 0x1 ;  /* 0x00000001ff127424 */ /* 0x000fe200078e00ff */
[----:B----4-:R-:W0:Y:S01]  /*0780*/  MUFU.RCP64H R19, R13 ;  /* 0x0000000d00137308 */ /* 0x010e220000001800 */
[----:B---3--:R-:W-:-:S04]  /*0790*/  FSETP.GEU.AND P2, PT, |R17|, 6.5827683646048100446e-37, PT ;  /* 0x036000001100780b */ /* 0x008fc80003f4e200 */
[----:B0-----:R-:W-:-:S08]  /*07a0*/  DFMA R8, -R12, R18, 1 ;  /* 0x3ff000000c08742b */ /* 0x001fd00000000112 */
[----:B------:R-:W-:-:S08]  /*07b0*/  DFMA R8, R8, R8, R8 ;  /* 0x000000080808722b */ /* 0x000fd00000000008 */
[----:B------:R-:W-:-:S08]  /*07c0*/  DFMA R8, R18, R8, R18 ;  /* 0x000000081208722b */ /* 0x000fd00000000012 */
[----:B--2---:R-:W-:-:S08]  /*07d0*/  DFMA R4, -R12, R8, 1 ;  /* 0x3ff000000c04742b */ /* 0x004fd00000000108 */
[----:B------:R-:W-:-:S08]  /*07e0*/  DFMA R4, R8, R4, R8 ;  /* 0x000000040804722b */ /* 0x000fd00000000008 */
[----:B------:R-:W-:-:S08]  /*07f0*/  DMUL R8, R16, R4 ;  /* 0x0000000410087228 */ /* 0x000fd00000000000 */
[----:B------:R-:W-:-:S08]  /*0800*/  DFMA R14, -R12, R8, R16 ;  /* 0x000000080c0e722b */ /* 0x000fd00000000110 */
[----:B------:R-:W-:-:S10]  /*0810*/  DFMA R4, R4, R14, R8 ;  /* 0x0000000e0404722b */ /* 0x000fd40000000008 */
[----:B------:R-:W-:-:S05]  /*0820*/  FFMA R0, RZ, R13, R5 ;  /* 0x0000000dff007223 */ /* 0x000fca0000000005 */
[----:B------:R-:W-:-:S13]  /*0830*/  FSETP.GT.AND P0, PT, |R0|, 1.469367938527859385e-39, PT ;  /* 0x001000000000780b */ /* 0x000fda0003f04200 */
[----:B------:R-:W-:Y:S05]  /*0840*/  @P0 BRA P2, `(.L_x_36) ;  /* 0x00000000000c0947 */ /* 0x000fea0001000000 */
[----:B------:R-:W-:Y:S01]  /*0850*/  IMAD.MOV.U32 R0, RZ, RZ, R16 ;  /* 0x000000ffff007224 */ /* 0x000fe200078e0010 */
[----:B------:R-:W-:-:S07]  /*0860*/  MOV R26, 0x880 ;  /* 0x00000880001a7802 */ /* 0x000fce0000000f00 */
[----:B-1----:R-:W-:Y:S05]  /*0870*/  CALL.REL.NOINC `($__internal_0_$__cuda_sm20_div_rn_f64_full) ;  /* 0x0000003400f07944 */ /* 0x002fea0003c00000 */
.L_x_36:
        /* <DEDUP_REMOVED lines=11> */
[----:B------:R-:W-:Y:S01]  /*0930*/  MOV R16, 0x1 ;  /* 0x0000000100107802 */ /* 0x000fe20000000f00 */
        /* <DEDUP_REMOVED lines=14> */
[----:B------:R-:W-:Y:S01]  /*0a20*/  MOV R26, 0xa50 ;  /* 0x00000a50001a7802 */ /* 0x000fe20000000f00 */
[----:B------:R-:W-:-:S07]  /*0a30*/  IMAD.MOV.U32 R17, RZ, RZ, R15 ;  /* 0x000000ffff117224 */ /* 0x000fce00078e000f */
[----:B-1----:R-:W-:Y:S05]  /*0a40*/  CALL.REL.NOINC `($__internal_0_$__cuda_sm20_div_rn_f64_full) ;  /* 0x00000034007c7944 */ /* 0x002fea0003c00000 */
.L_x_37:
        /* <DEDUP_REMOVED lines=29> */
.L_x_38:
[----:B------:R-:W0:Y:S02]  /*0c20*/  LDC.64 R12, c[0x4][0x20] ;  /* 0x01000800ff0c7b82 */ /* 0x000e240000000a00 */
[----:B0-----:R-:W2:Y:S02]  /*0c30*/  LDG.E.64 R8, desc[UR8][R12.64] ;  /* 0x000000080c087981 */ /* 0x001ea4000c1e1b00 */
[----:B--2---:R-:W-:-:S05]  /*0c40*/  IMAD.WIDE.U32 R8, R6, 0x8, R8 ;  /* 0x0000000806087825 */ /* 0x004fca00078e0008 */
[----:B------:R0:W-:Y:S01]  /*0c50*/  ST.E.64 desc[UR8][R8.64+0x18], R4 ;  /* 0x0000180408007985 */ /* 0x0001e2000c101b08 */
[----:B------:R-:W-:Y:S05]  /*0c60*/  @P1 BRA `(.L_x_39) ;  /* 0xfffffff800281947 */ /* 0x000fea000383ffff */
.L_x_34:
[----:B------:R-:W-:-:S09]  /*0c70*/  UISETP.NE.AND UP0, UPT, UR10, URZ, UPT ;  /* 0x000000ff0a00728c */ /* 0x000fd2000bf05270 */
[----:B------:R-:W-:Y:S05]  /*0c80*/  BRA.U !UP0, `(.L_x_40) ;  /* 0x0000000108847547 */ /* 0x000fea000b800000 */
[----:B------:R-:W-:-:S05]  /*0c90*/  UMOV UR4, URZ ;  /* 0x000000ff00047c82 */ /* 0x000fca0008000000 */
.L_x_42:
[----:B------:R-:W3:Y:S02]  /*0ca0*/  LDC.64 R18, c[0x4][0x58] ;  /* 0x01001600ff127b82 */ /* 0x000ee40000000a00 */
[----:B--234-:R-:W2:Y:S06]  /*0cb0*/  LDG.E.64 R12, desc[UR8][R18.64] ;  /* 0x00000008120c7981 */ /* 0x01ceac000c1e1b00 */
[----:B------:R-:W0:Y:S02]  /*0cc0*/  LDC.64 R14, c[0x4][0x18] ;  /* 0x01000600ff0e7b82 */ /* 0x000e240000000a00 */
[----:B0-----:R-:W3:Y:S04]  /*0cd0*/  LDG.E.64 R4, desc[UR8][R14.64] ;  /* 0x000000080e047981 */ /* 0x001ee8000c1e1b00 */
[----:B--2---:R-:W2:Y:S01]  /*0ce0*/  LD.E.64 R12, desc[UR8][R12.64] ;  /* 0x000000080c0c7980 */ /* 0x004ea2000c101b00 */
[----:B---3--:R-:W-:-:S05]  /*0cf0*/  IMAD.WIDE.U32 R6, R3, 0x8, R4 ;  /* 0x0000000803067825 */ /* 0x008fca00078e0004 */
[----:B------:R-:W3:Y:S01]  /*0d00*/  LD.E.64 R16, desc[UR8][R6.64] ;  /* 0x0000000806107980 */ /* 0x000ee2000c101b00 */
[----:B------:R-:W-:Y:S01]  /*0d10*/  HFMA2 R4, -RZ, RZ, 0, 5.9604644775390625e-08 ;  /* 0x00000001ff047431 */ /* 0x000fe200000001ff */
[----:B------:R-:W-:-:S04]  /*0d20*/  UIADD3 UR4, UPT, UPT, UR4, 0x1, URZ ;  /* 0x0000000104047890 */ /* 0x000fc8000fffe0ff */
[----:B------:R-:W-:Y:S01]  /*0d30*/  UISETP.NE.AND UP0, UPT, UR4, UR10, UPT ;  /* 0x0000000a0400728c */ /* 0x000fe2000bf05270 */
[----:B--2---:R-:W0:Y:S02]  /*0d40*/  MUFU.RCP64H R5, R13 ;  /* 0x0000000d00057308 */ /* 0x004e240000001800 */
[----:B0-----:R-:W-:-:S08]  /*0d50*/  DFMA R8, -R12, R4, 1 ;  /* 0x3ff000000c08742b */ /* 0x001fd00000000104 */
[----:B------:R-:W-:Y:S01]  /*0d60*/  DFMA R8, R8, R8, R8 ;  /* 0x000000080808722b */ /* 0x000fe20000000008 */
[----:B---3--:R-:W-:-:S07]  /*0d70*/  FSETP.GEU.AND P1, PT, |R17|, 6.5827683646048100446e-37, PT ;  /* 0x036000001100780b */ /* 0x008fce0003f2e200 */
        /* <DEDUP_REMOVED lines=12> */
.L_x_41:
[----:B------:R-:W0:Y:S02]  /*0e40*/  LDC.64 R8, c[0x4][0x20] ;  /* 0x01000800ff087b82 */ /* 0x000e240000000a00 */
[----:B0-----:R-:W2:Y:S02]  /*0e50*/  LDG.E.64 R6, desc[UR8][R8.64] ;  /* 0x0000000808067981 */ /* 0x001ea4000c1e1b00 */
[----:B--2---:R-:W-:-:S04]  /*0e60*/  IMAD.WIDE.U32 R6, R3, 0x8, R6 ;  /* 0x0000000803067825 */ /* 0x004fc800078e0006 */
[----:B------:R-:W-:Y:S01]  /*0e70*/  VIADD R3, R3, 0x1 ;  /* 0x0000000103037836 */ /* 0x000fe20000000000 */
[----:B------:R2:W-:Y:S01]  /*0e80*/  ST.E.64 desc[UR8][R6.64], R4 ;  /* 0x0000000406007985 */ /* 0x0005e2000c101b08 */
[----:B------:R-:W-:Y:S05]  /*0e90*/  BRA.U UP0, `(.L_x_42) ;  /* 0xfffffffd00807547 */ /* 0x000fea000b83ffff */
.L_x_40:
[----:B------:R-:W5:Y:S01]  /*0ea0*/  LDCU UR6, c[0x3][URZ] ;  /* 0x00c00000ff0677ac */ /* 0x000f620008000800 */
[----:B0-2---:R-:W-:Y:S01]  /*0eb0*/  MOV R5, RZ ;  /* 0x000000ff00057202 */ /* 0x005fe20000000f00 */
[----:B-----5:R-:W-:Y:S02]  /*0ec0*/  ULOP3.LUT UR7, UR6, 0x7, URZ, 0xc0, !UPT ;  /* 0x0000000706077892 */ /* 0x020fe4000f8ec0ff */
[----:B------:R-:W-:Y:S02]  /*0ed0*/  ULOP3.LUT UR4, UR6, 0x7ffffff8, URZ, 0xc0, !UPT ;  /* 0x7ffffff806047892 */ /* 0x000fe4000f8ec0ff */
[----:B------:R-:W-:Y:S02]  /*0ee0*/  ULOP3.LUT UR6, UR6, 0x1, URZ, 0xc0, !UPT ;  /* 0x0000000106067892 */ /* 0x000fe4000f8ec0ff */
[----:B------:R-:W-:-:S12]  /*0ef0*/  UIADD3 UR11, UPT, UPT, UR7, -0x1, URZ ;  /* 0xffffffff070b7890 */ /* 0x000fd8000fffe0ff */
.L_x_48:
[----:B0-----:R-:W0:Y:S08]  /*0f00*/  LDC.64 R2, c[0x4][0x28] ;  /* 0x01000a00ff027b82 */ /* 0x001e300000000a00 */
[----:B--2---:R-:W2:Y:S01]  /*0f10*/  LDC R4, c[0x3][RZ] ;  /* 0x00c00000ff047b82 */ /* 0x004ea20000000800 */
[----:B0---4-:R-:W4:Y:S01]  /*0f20*/  LDG.E.64 R6, desc[UR8][R2.64] ;  /* 0x0000000802067981 */ /* 0x011f22000c1e1b00 */
[----:B------:R-:W-:Y:S01]  /*0f30*/  IMAD.MOV.U32 R0, RZ, RZ, R5 ;  /* 0x000000ffff007224 */ /* 0x000fe200078e0005 */
[----:B--2---:R-:W-:Y:S01]  /*0f40*/  ISETP.GE.U32.AND P0, PT, R4, 0x8, PT ;  /* 0x000000080400780c */ /* 0x004fe20003f06070 */
[----:B----4-:R-:W-:-:S04]  /*0f50*/  IMAD.WIDE.U32 R8, R5, 0x8, R6 ;  /* 0x0000000805087825 */ /* 0x010fc800078e0006 */
[----:B------:R-:W-:Y:S02]  /*0f60*/  HFMA2 R6, -RZ, RZ, 0, 0 ;  /* 0x00000000ff067431 */ /* 0x000fe400000001ff */
[----:B------:R-:W-:Y:S01]  /*0f70*/  VIADD R5, R5, 0x1 ;  /* 0x0000000105057836 */ /* 0x000fe20000000000 */
[----:B------:R0:W-:Y:S04]  /*0f80*/  ST.E.64 desc[UR8][R8.64], RZ ;  /* 0x000000ff08007985 */ /* 0x0001e8000c101b08 */
[----:B------:R-:W-:Y:S01]  /*0f90*/  ISETP.NE.AND P1, PT, R5, R4, PT ;  /* 0x000000040500720c */ /* 0x000fe20003f25270 */
[----:B---3--:R-:W-:-:S12]  /*0fa0*/  @!P0 BRA `(.L_x_43) ;  /* 0x0000000400bc8947 */ /* 0x008fd80003800000 */
[----:B---3--:R-:W-:-:S07]  /*0fb0*/  IMAD.MOV.U32 R12, RZ, RZ, RZ ;  /* 0x000000ffff0c7224 */ /* 0x008fce00078e00ff */
.L_x_44:
[----:B0-----:R-:W0:Y:S01]  /*0fc0*/  LDC.64 R8, c[0x4][0x78] ;  /* 0x01001e00ff087b82 */ /* 0x001e220000000a00 */
[----:B------:R-:W2:Y:S04]  /*0fd0*/  LDG.E.64 R18, desc[UR8][R2.64] ;  /* 0x0000000802127981 */ /* 0x000ea8000c1e1b00 */
[----:B0--3--:R-:W3:Y:S03]  /*0fe0*/  LDG.E.64 R14, desc[UR8][R8.64] ;  /* 0x00000008080e7981 */ /* 0x009ee6000c1e1b00 */
[----:B------:R-:W0:Y:S02]  /*0ff0*/  LDC.64 R6, c[0x4][0x20] ;  /* 0x01000800ff067b82 */ /* 0x000e240000000a00 */
[----:B0-----:R-:W4:Y:S01]  /*1000*/  LDG.E.64 R16, desc[UR8][R6.64] ;  /* 0x0000000806107981 */ /* 0x001f22000c1e1b00 */
[----:B---3--:R-:W-:-:S06]  /*1010*/  IMAD.WIDE.U32 R14, R12, 0x8, R14 ;  /* 0x000000080c0e7825 */ /* 0x008fcc00078e000e */
[----:B------:R-:W3:Y:S01]  /*1020*/  LD.E.64 R14, desc[UR8][R14.64] ;  /* 0x000000080e0e7980 */ /* 0x000ee2000c101b00 */
[----:B--2---:R-:W-:-:S05]  /*1030*/  IMAD.WIDE.U32 R20, R0, 0x8, R18 ;  /* 0x0000000800147825 */ /* 0x004fca00078e0012 */
[----:B------:R-:W2:Y:S01]  /*1040*/  LD.E.64 R22, desc[UR8][R20.64] ;  /* 0x0000000814167980 */ /* 0x000ea2000c101b00 */
[----:B----4-:R-:W-:-:S06]  /*1050*/  IMAD.WIDE.U32 R18, R12, 0x8, R16 ;  /* 0x000000080c127825 */ /* 0x010fcc00078e0010 */
[----:B------:R-:W2:Y:S01]  /*1060*/  LD.E.64 R18, desc[UR8][R18.64] ;  /* 0x0000000812127980 */ /* 0x000ea2000c101b00 */
[----:B---3--:R-:W-:-:S06]  /*1070*/  IMAD.WIDE.U32 R16, R0, 0x8, R14 ;  /* 0x0000000800107825 */ /* 0x008fcc00078e000e */
[----:B------:R-:W2:Y:S02]  /*1080*/  LD.E.64 R16, desc[UR8][R16.64] ;  /* 0x0000000810107980 */ /* 0x000ea4000c101b00 */
[----:B--2---:R-:W-:-:S07]  /*1090*/  DFMA R22, R16, R18, R22 ;  /* 0x000000121016722b */ /* 0x004fce0000000016 */
[----:B------:R0:W-:Y:S04]  /*10a0*/  ST.E.64 desc[UR8][R20.64], R22 ;  /* 0x0000001614007985 */ /* 0x0001e8000c101b08 */
[----:B------:R-:W2:Y:S04]  /*10b0*/  LDG.E.64 R24, desc[UR8][R8.64] ;  /* 0x0000000808187981 */ /* 0x000ea8000c1e1b00 */
[----:B------:R-:W3:Y:S04]  /*10c0*/  LDG.E.64 R14, desc[UR8][R6.64] ;  /* 0x00000008060e7981 */ /* 0x000ee8000c1e1b00 */
[----:B------:R-:W4:Y:S01]  /*10d0*/  LDG.E.64 R28, desc[UR8][R2.64] ;  /* 0x00000008021c7981 */ /* 0x000f22000c1e1b00 */
[----:B--2---:R-:W-:-:S06]  /*10e0*/  IMAD.WIDE.U32 R24, R12, 0x8, R24 ;  /* 0x000000080c187825 */ /* 0x004fcc00078e0018 */
[----:B------:R-:W2:Y:S01]  /*10f0*/  LD.E.64 R24, desc[UR8][R24.64+0x8] ;  /* 0x0000080818187980 */ /* 0x000ea2000c101b00 */
[----:B---3--:R-:W-:-:S04]  /*1100*/  IMAD.WIDE.U32 R26, R12, 0x8, R14 ;  /* 0x000000080c1a7825 */ /* 0x008fc800078e000e */
[C---:B----4-:R-:W-:Y:S02]  /*1110*/  IMAD.WIDE.U32 R28, R0.reuse, 0x8, R28 ;  /* 0x00000008001c7825 */ /* 0x050fe400078e001c */
[----:B------:R-:W3:Y:S04]  /*1120*/  LD.E.64 R26, desc[UR8][R26.64+0x8] ;  /* 0x000008081a1a7980 */ /* 0x000ee8000c101b00 */
[----:B------:R-:W3:Y:S01]  /*1130*/  LD.E.64 R16, desc[UR8][R28.64] ;  /* 0x000000081c107980 */ /* 0x000ee2000c101b00 */
[----:B--2---:R-:W-:-:S06]  /*1140*/  IMAD.WIDE.U32 R14, R0, 0x8, R24 ;  /* 0x00000008000e7825 */ /* 0x004fcc00078e0018 */
[----:B------:R-:W3:Y:S02]  /*1150*/  LD.E.64 R14, desc[UR8][R14.64] ;  /* 0x000000080e0e7980 */ /* 0x000ee4000c101b00 */
[----:B---3--:R-:W-:-:S07]  /*1160*/  DFMA R16, R14, R26, R16 ;  /* 0x0000001a0e10722b */ /* 0x008fce0000000010 */
[----:B------:R2:W-:Y:S04]  /*1170*/  ST.E.64 desc[UR8][R28.64], R16 ;  /* 0x000000101c007985 */ /* 0x0005e8000c101b08 */
[----:B------:R-:W3:Y:S04]  /*1180*/  LDG.E.64 R18, desc[UR8][R8.64] ;  /* 0x0000000808127981 */ /* 0x000ee8000c1e1b00 */
[----:B0-----:R-:W4:Y:S04]  /*1190*/  LDG.E.64 R20, desc[UR8][R6.64] ;  /* 0x0000000806147981 */ /* 0x001f28000c1e1b00 */
[----:B------:R-:W5:Y:S01]  /*11a0*/  LDG.E.64 R24, desc[UR8][R2.64] ;  /* 0x0000000802187981 */ /* 0x000f62000c1e1b00 */
[----:B---3--:R-:W-:-:S06]  /*11b0*/  IMAD.WIDE.U32 R18, R12, 0x8, R18 ;  /* 0x000000080c127825 */ /* 0x008fcc00078e0012 */
[----:B------:R-:W3:Y:S01]  /*11c0*/  LD.E.64 R18, desc[UR8][R18.64+0x10] ;  /* 0x0000100812127980 */ /* 0x000ee2000c101b00 */
[----:B----4-:R-:W-:-:S04]  /*11d0*/  IMAD.WIDE.U32 R22, R12, 0x8, R20 ;  /* 0x000000080c167825 */ /* 0x010fc800078e0014 */
[C---:B-----5:R-:W-:Y:S02]  /*11e0*/  IMAD.WIDE.U32 R24, R0.reuse, 0x8, R24 ;  /* 0x0000000800187825 */ /* 0x060fe400078e0018 */
[----:B------:R-:W4:Y:S04]  /*11f0*/  LD.E.64 R22, desc[UR8][R22.64+0x10] ;  /* 0x0000100816167980 */ /* 0x000f28000c101b00 */
[----:B------:R-:W4:Y:S01]  /*1200*/  LD.E.64 R14, desc[UR8][R24.64] ;  /* 0x00000008180e7980 */ /* 0x000f22000c101b00 */
[----:B---3--:R-:W-:-:S06]  /*1210*/  IMAD.WIDE.U32 R20, R0, 0x8, R18 ;  /* 0x0000000800147825 */ /* 0x008fcc00078e0012 */
[----:B------:R-:W4:Y:S02]  /*1220*/  LD.E.64 R20, desc[UR8][R20.64] ;  /* 0x0000000814147980 */ /* 0x000f24000c101b00 */
[----:B----4-:R-:W-:-:S07]  /*1230*/  DFMA R14, R20, R22, R14 ;  /* 0x00000016140e722b */ /* 0x010fce000000000e */
[----:B------:R0:W-:Y:S04]  /*1240*/  ST.E.64 desc[UR8][R24.64], R14 ;  /* 0x0000000e18007985 */ /* 0x0001e8000c101b08 */
[----:B--2---:R-:W2:Y:S04]  /*1250*/  LDG.E.64 R16, desc[UR8][R8.64] ;  /* 0x0000000808107981 */ /* 0x004ea8000c1e1b00 */
        /* <DEDUP_REMOVED lines=12> */
[----:B0-----:R-:W3:Y:S04]  /*1320*/  LDG.E.64 R14, desc[UR8][R8.64] ;  /* 0x00000008080e7981 */ /* 0x001ee8000c1e1b00 */
[----:B------:R-:W4:Y:S04]  /*1330*/  LDG.E.64 R16, desc[UR8][R6.64] ;  /* 0x0000000806107981 */ /* 0x000f28000c1e1b00 */
        /* <DEDUP_REMOVED lines=37> */
[----:B------:R-:W2:Y:S04]  /*1590*/  LDG.E.64 R8, desc[UR8][R8.64] ;  /* 0x0000000808087981 */ /* 0x000ea8000c1e1b00 */
[----:B------:R-:W4:Y:S04]  /*15a0*/  LDG.E.64 R18, desc[UR8][R2.64] ;  /* 0x0000000802127981 */ /* 0x000f28000c1e1b00 */
[----:B------:R-:W5:Y:S01]  /*15b0*/  LDG.E.64 R6, desc[UR8][R6.64] ;  /* 0x0000000806067981 */ /* 0x000f62000c1e1b00 */
[----:B--2---:R-:W-:-:S06]  /*15c0*/  IMAD.WIDE.U32 R16, R12, 0x8, R8 ;  /* 0x000000080c107825 */ /* 0x004fcc00078e0008 */
[----:B------:R-:W2:Y:S01]  /*15d0*/  LD.E.64 R16, desc[UR8][R16.64+0x38] ;  /* 0x0000380810107980 */ /* 0x000ea2000c101b00 */
[----:B----4-:R-:W-:-:S04]  /*15e0*/  IMAD.WIDE.U32 R22, R0, 0x8, R18 ;  /* 0x0000000800167825 */ /* 0x010fc800078e0012 */
[----:B-----5:R-:W-:Y:S01]  /*15f0*/  IMAD.WIDE.U32 R26, R12, 0x8, R6 ;  /* 0x000000080c1a7825 */ /* 0x020fe200078e0006 */
[----:B------:R-:W4:Y:S05]  /*1600*/  LD.E.64 R20, desc[UR8][R22.64] ;  /* 0x0000000816147980 */ /* 0x000f2a000c101b00 */
[----:B------:R-:W4:Y:S01]  /*1610*/  LD.E.64 R26, desc[UR8][R26.64+0x38] ;  /* 0x000038081a1a7980 */ /* 0x000f22000c101b00 */
[----:B--2---:R-:W-:-:S06]  /*1620*/  IMAD.WIDE.U32 R18, R0, 0x8, R16 ;  /* 0x0000000800127825 */ /* 0x004fcc00078e0010 */
[----:B------:R-:W4:Y:S01]  /*1630*/  LD.E.64 R18, desc[UR8][R18.64] ;  /* 0x0000000812127980 */ /* 0x000f22000c101b00 */
[----:B------:R-:W-:-:S05]  /*1640*/  VIADD R12, R12, 0x8 ;  /* 0x000000080c0c7836 */ /* 0x000fca0000000000 */
[----:B------:R-:W-:Y:S01]  /*1650*/  ISETP.NE.AND P0, PT, R12, UR4, PT ;  /* 0x000000040c007c0c */ /* 0x000fe2000bf05270 */
[----:B----4-:R-:W-:-:S07]  /*1660*/  DFMA R20, R18, R26, R20 ;  /* 0x0000001a1214722b */ /* 0x010fce0000000014 */
[----:B------:R3:W-:Y:S05]  /*1670*/  ST.E.64 desc[UR8][R22.64], R20 ;  /* 0x0000001416007985 */ /* 0x0007ea000c101b08 */
[----:B------:R-:W-:Y:S05]  /*1680*/  @P0 BRA `(.L_x_44) ;  /* 0xfffffff8004c0947 */ /* 0x000fea000383ffff */
[----:B------:R-:W-:-:S07]  /*1690*/  MOV R6, UR4 ;  /* 0x0000000400067c02 */ /* 0x000fce0008000f00 */
.L_x_43:
[----:B------:R-:W-:-:S09]  /*16a0*/  UISETP.NE.AND UP0, UPT, UR7, URZ, UPT ;  /* 0x000000ff0700728c */ /* 0x000fd2000bf05270 */
[----:B------:R-:W-:Y:S05]  /*16b0*/  BRA.U !UP0, `(.L_x_45) ;  /* 0x0000000508ac7547 */ /* 0x000fea000b800000 */
[----:B------:R-:W-:Y:S02]  /*16c0*/  UISETP.GE.U32.AND UP0, UPT, UR11, 0x3, UPT ;  /* 0x000000030b00788c */ /* 0x000fe4000bf06070 */
[----:B------:R-:W-:-:S07]  /*16d0*/  UISETP.NE.AND UP1, UPT, UR10, URZ, UPT ;  /* 0x000000ff0a00728c */ /* 0x000fce000bf25270 */
[----:B------:R-:W-:Y:S05]  /*16e0*/  BRA.U !UP0, `(.L_x_46) ;  /* 0x0000000108dc7547 */ /* 0x000fea000b800000 */
[----:B---3--:R-:W2:Y:S01]  /*16f0*/  LDC.64 R12, c[0x4][0x78] ;  /* 0x01001e00ff0c7b82 */ /* 0x008ea20000000a00 */
[----:B------:R-:W3:Y:S04]  /*1700*/  LDG.E.64 R18, desc[UR8][R2.64] ;  /* 0x0000000802127981 */ /* 0x000ee8000c1e1b00 */
[----:B--2---:R-:W2:Y:S03]  /*1710*/  LDG.E.64 R14, desc[UR8][R12.64] ;  /* 0x000000080c0e7981 */ /* 0x004ea6000c1e1b00 */
[----:B0-----:R-:W0:Y:S02]  /*1720*/  LDC.64 R8, c[0x4][0x20] ;  /* 0x01000800ff087b82 */ /* 0x001e240000000a00 */
[----:B0-----:R-:W4:Y:S01]  /*1730*/  LDG.E.64 R16, desc[UR8][R8.64] ;  /* 0x0000000808107981 */ /* 0x001f22000c1e1b00 */
[----:B--2---:R-:W-:-:S06]  /*1740*/  IMAD.WIDE.U32 R14, R6, 0x8, R14 ;  /* 0x00000008060e7825 */ /* 0x004fcc00078e000e */
[----:B------:R-:W2:Y:S01]  /*1750*/  LD.E.64 R14, desc[UR8][R14.64] ;  /* 0x000000080e0e7980 */ /* 0x000ea2000c101b00 */
[----:B---3--:R-:W-:-:S05]  /*1760*/  IMAD.WIDE.U32 R20, R0, 0x8, R18 ;  /* 0x0000000800147825 */ /* 0x008fca00078e0012 */
[----:B------:R-:W3:Y:S01]  /*1770*/  LD.E.64 R22, desc[UR8][R20.64] ;  /* 0x0000000814167980 */ /* 0x000ee2000c101b00 */
[----:B----4-:R-:W-:-:S06]  /*1780*/  IMAD.WIDE.U32 R18, R6, 0x8, R16 ;  /* 0x0000000806127825 */ /* 0x010fcc00078e0010 */
[----:B------:R-:W3:Y:S01]  /*1790*/  LD.E.64 R18, desc[UR8][R18.64] ;  /* 0x0000000812127980 */ /* 0x000ee2000c101b00 */
[----:B--2---:R-:W-:-:S06]  /*17a0*/  IMAD.WIDE.U32 R16, R0, 0x8, R14 ;  /* 0x0000000800107825 */ /* 0x004fcc00078e000e */
[----:B------:R-:W3:Y:S02]  /*17b0*/  LD.E.64 R16, desc[UR8][R16.64] ;  /* 0x0000000810107980 */ /* 0x000ee4000c101b00 */
[----:B---3--:R-:W-:-:S07]  /*17c0*/  DFMA R22, R16, R18, R22 ;  /* 0x000000121016722b */ /* 0x008fce0000000016 */
        /* <DEDUP_REMOVED lines=28> */
[----:B------:R-:W3:Y:S04]  /*1990*/  LDG.E.64 R18, desc[UR8][R2.64] ;  /* 0x0000000802127981 */ /* 0x000ee8000c1e1b00 */
[----:B------:R-:W5:Y:S01]  /*19a0*/  LDG.E.64 R8, desc[UR8][R8.64] ;  /* 0x0000000808087981 */ /* 0x000f62000c1e1b00 */
[----:B--2---:R-:W-:-:S06]  /*19b0*/  IMAD.WIDE.U32 R16, R6, 0x8, R12 ;  /* 0x0000000806107825 */ /* 0x004fcc00078e000c */
[----:B------:R-:W2:Y:S01]  /*19c0*/  LD.E.64 R16, desc[UR8][R16.64+0x18] ;  /* 0x0000180810107980 */ /* 0x000ea2000c101b00 */
[----:B---3--:R-:W-:-:S04]  /*19d0*/  IMAD.WIDE.U32 R22, R0, 0x8, R18 ;  /* 0x0000000800167825 */ /* 0x008fc800078e0012 */
[----:B-----5:R-:W-:Y:S01]  /*19e0*/  IMAD.WIDE.U32 R26, R6, 0x8, R8 ;  /* 0x00000008061a7825 */ /* 0x020fe200078e0008 */
[----:B------:R-:W3:Y:S05]  /*19f0*/  LD.E.64 R20, desc[UR8][R22.64] ;  /* 0x0000000816147980 */ /* 0x000eea000c101b00 */
[----:B------:R-:W3:Y:S01]  /*1a00*/  LD.E.64 R26, desc[UR8][R26.64+0x18] ;  /* 0x000018081a1a7980 */ /* 0x000ee2000c101b00 */
[----:B--2---:R-:W-:-:S06]  /*1a10*/  IMAD.WIDE.U32 R18, R0, 0x8, R16 ;  /* 0x0000000800127825 */ /* 0x004fcc00078e0010 */
[----:B------:R-:W3:Y:S01]  /*1a20*/  LD.E.64 R18, desc[UR8][R18.64] ;  /* 0x0000000812127980 */ /* 0x000ee2000c101b00 */
[----:B------:R-:W-:Y:S01]  /*1a30*/  VIADD R6, R6, 0x4 ;  /* 0x0000000406067836 */ /* 0x000fe20000000000 */
[----:B---3--:R-:W-:-:S07]  /*1a40*/  DFMA R20, R18, R26, R20 ;  /* 0x0000001a1214722b */ /* 0x008fce0000000014 */
[----:B------:R4:W-:Y:S04]  /*1a50*/  ST.E.64 desc[UR8][R22.64], R20 ;  /* 0x0000001416007985 */ /* 0x0009e8000c101b08 */
.L_x_46:
[----:B------:R-:W-:Y:S05]  /*1a60*/  BRA.U !UP1, `(.L_x_45) ;  /* 0x0000000109c07547 */ /* 0x000fea000b800000 */
[----:B------:R-:W-:Y:S02]  /*1a70*/  UISETP.NE.AND UP0, UPT, UR10, 0x1, UPT ;  /* 0x000000010a00788c */ /* 0x000fe4000bf05270 */
[----:B------:R-:W-:-:S07]  /*1a80*/  UISETP.NE.AND UP1, UPT, UR6, URZ, UPT ;  /* 0x000000ff0600728c */ /* 0x000fce000bf25270 */
[----:B------:R-:W-:Y:S05]  /*1a90*/  BRA.U !UP0, `(.L_x_47) ;  /* 0x0000000108747547 */ /* 0x000fea000b800000 */
[----:B---3--:R-:W4:Y:S01]  /*1aa0*/  LDC.64 R12, c[0x4][0x78] ;  /* 0x01001e00ff0c7b82 */ /* 0x008f220000000a00 */
[----:B------:R-:W2:Y:S04]  /*1ab0*/  LDG.E.64 R18, desc[UR8][R2.64] ;  /* 0x0000000802127981 */ /* 0x000ea8000c1e1b00 */
[----:B----4-:R-:W3:Y:S03]  /*1ac0*/  LDG.E.64 R14, desc[UR8][R12.64] ;  /* 0x000000080c0e7981 */ /* 0x010ee6000c1e1b00 */
[----:B0-----:R-:W0:Y:S02]  /*1ad0*/  LDC.64 R8, c[0x4][0x20] ;  /* 0x01000800ff087b82 */ /* 0x001e240000000a00 */
        /* <DEDUP_REMOVED lines=11> */
[----:B------:R-:W3:Y:S04]  /*1b90*/  LDG.E.64 R12, desc[UR8][R12.64] ;  /* 0x000000080c0c7981 */ /* 0x000ee8000c1e1b00 */
[----:B------:R-:W4:Y:S04]  /*1ba0*/  LDG.E.64 R14, desc[UR8][R2.64] ;  /* 0x00000008020e7981 */ /* 0x000f28000c1e1b00 */
[----:B------:R-:W5:Y:S01]  /*1bb0*/  LDG.E.64 R8, desc[UR8][R8.64] ;  /* 0x0000000808087981 */ /* 0x000f62000c1e1b00 */
[----:B---3--:R-:W-:-:S06]  /*1bc0*/  IMAD.WIDE.U32 R24, R6, 0x8, R12 ;  /* 0x0000000806187825 */ /* 0x008fcc00078e000c */
[----:B------:R-:W3:Y:S01]  /*1bd0*/  LD.E.64 R24, desc[UR8][R24.64+0x8] ;  /* 0x0000080818187980 */ /* 0x000ee2000c101b00 */
[----:B----4-:R-:W-:-:S04]  /*1be0*/  IMAD.WIDE.U32 R28, R0, 0x8, R14 ;  /* 0x00000008001c7825 */ /* 0x010fc800078e000e */
[----:B-----5:R-:W-:Y:S01]  /*1bf0*/  IMAD.WIDE.U32 R26, R6, 0x8, R8 ;  /* 0x00000008061a7825 */ /* 0x020fe200078e0008 */
[----:B------:R-:W4:Y:S05]  /*1c00*/  LD.E.64 R16, desc[UR8][R28.64] ;  /* 0x000000081c107980 */ /* 0x000f2a000c101b00 */
[----:B------:R-:W4:Y:S01]  /*1c10*/  LD.E.64 R26, desc[UR8][R26.64+0x8] ;  /* 0x000008081a1a7980 */ /* 0x000f22000c101b00 */
[----:B---3--:R-:W-:-:S06]  /*1c20*/  IMAD.WIDE.U32 R14, R0, 0x8, R24 ;  /* 0x00000008000e7825 */ /* 0x008fcc00078e0018 */
[----:B------:R-:W4:Y:S01]  /*1c30*/  LD.E.64 R14, desc[UR8][R14.64] ;  /* 0x000000080e0e7980 */ /* 0x000f22000c101b00 */
[----:B------:R-:W-:Y:S01]  /*1c40*/  VIADD R6, R6, 0x2 ;  /* 0x0000000206067836 */ /* 0x000fe20000000000 */
[----:B----4-:R-:W-:-:S07]  /*1c50*/  DFMA R16, R14, R26, R16 ;  /* 0x0000001a0e10722b */ /* 0x010fce0000000010 */
[----:B------:R2:W-:Y:S04]  /*1c60*/  ST.E.64 desc[UR8][R28.64], R16 ;  /* 0x000000101c007985 */ /* 0x0005e8000c101b08 */
.L_x_47:
[----:B------:R-:W-:Y:S05]  /*1c70*/  BRA.U !UP1, `(.L_x_45) ;  /* 0x00000001093c7547 */ /* 0x000fea000b800000 */
[----:B------:R-:W0:Y:S01]  /*1c80*/  LDC.64 R18, c[0x4][0x78] ;  /* 0x01001e00ff127b82 */ /* 0x000e220000000a00 */
[----:B------:R-:W5:Y:S04]  /*1c90*/  LDG.E.64 R2, desc[UR8][R2.64] ;  /* 0x0000000802027981 */ /* 0x000f68000c1e1b00 */
[----:B0-----:R-:W5:Y:S03]  /*1ca0*/  LDG.E.64 R8, desc[UR8][R18.64] ;  /* 0x0000000812087981 */ /* 0x001f66000c1e1b00 */
[----:B--234-:R-:W0:Y:S02]  /*1cb0*/  LDC.64 R20, c[0x4][0x20] ;  /* 0x01000800ff147b82 */ /* 0x01ce240000000a00 */
[----:B0-----:R-:W2:Y:S01]  /*1cc0*/  LDG.E.64 R12, desc[UR8][R20.64] ;  /* 0x00000008140c7981 */ /* 0x001ea2000c1e1b00 */
[----:B-----5:R-:W-:-:S06]  /*1cd0*/  IMAD.WIDE.U32 R8, R6, 0x8, R8 ;  /* 0x0000000806087825 */ /* 0x020fcc00078e0008 */
[----:B------:R-:W3:Y:S01]  /*1ce0*/  LD.E.64 R8, desc[UR8][R8.64] ;  /* 0x0000000808087980 */ /* 0x000ee2000c101b00 */
[----:B------:R-:W-:-:S05]  /*1cf0*/  IMAD.WIDE.U32 R14, R0, 0x8, R2 ;  /* 0x00000008000e7825 */ /* 0x000fca00078e0002 */
[----:B------:R-:W4:Y:S01]  /*1d00*/  LD.E.64 R16, desc[UR8][R14.64] ;  /* 0x000000080e107980 */ /* 0x000f22000c101b00 */
[----:B--2---:R-:W-:-:S06]  /*1d10*/  IMAD.WIDE.U32 R12, R6, 0x8, R12 ;  /* 0x00000008060c7825 */ /* 0x004fcc00078e000c */
[----:B------:R-:W4:Y:S01]  /*1d20*/  LD.E.64 R12, desc[UR8][R12.64] ;  /* 0x000000080c0c7980 */ /* 0x000f22000c101b00 */
[----:B---3--:R-:W-:-:S06]  /*1d30*/  IMAD.WIDE.U32 R6, R0, 0x8, R8 ;  /* 0x0000000800067825 */ /* 0x008fcc00078e0008 */
[----:B------:R-:W4:Y:S02]  /*1d40*/  LD.E.64 R6, desc[UR8][R6.64] ;  /* 0x0000000806067980 */ /* 0x000f24000c101b00 */
[----:B----4-:R-:W-:-:S07]  /*1d50*/  DFMA R16, R6, R12, R16 ;  /* 0x0000000c0610722b */ /* 0x010fce0000000010 */
[----:B------:R0:W-:Y:S04]  /*1d60*/  ST.E.64 desc[UR8][R14.64], R16 ;  /* 0x000000100e007985 */ /* 0x0001e8000c101b08 */
.L_x_45:
[----:B------:R-:W-:Y:S05]  /*1d70*/  @P1 BRA `(.L_x_48) ;  /* 0xfffffff000601947 */ /* 0x000fea000383ffff */
[C---:B------:R-:W-:Y:S01]  /*1d80*/  LOP3.LUT R0, R4.reuse, 0x7ffffff8, RZ, 0xc0, !PT ;  /* 0x7ffffff804007812 */ /* 0x040fe200078ec0ff */
[C---:B------:R-:W-:Y:S01]  /*1d90*/  IMAD.SHL.U32 R2, R4.reuse, 0x8, RZ ;  /* 0x0000000804027824 */ /* 0x040fe200078e00ff */
[----:B0-----:R-:W-:Y:S01]  /*1da0*/  IADD3 R8, PT, PT, R4, -0x1, RZ ;  /* 0xffffffff04087810 */ /* 0x001fe20007ffe0ff */
[----:B------:R-:W-:Y:S01]  /*1db0*/  IMAD.MOV.U32 R3, RZ, RZ, RZ ;  /* 0x000000ffff037224 */ /* 0x000fe200078e00ff */
[----:B------:R-:W-:-:S07]  /*1dc0*/  IADD3 R4, PT, PT, -R0, RZ, RZ ;  /* 0x000000ff00047210 */ /* 0x000fce0007ffe1ff */
.L_x_54:
[----:B0--34-:R-:W0:Y:S02]  /*1dd0*/  LDC.64 R14, c[0x4][0x10] ;  /* 0x01000400ff0e7b82 */ /* 0x019e240000000a00 */
[----:B0-----:R-:W3:Y:S01]  /*1de0*/  LDG.E.64 R6, desc[UR8][R14.64] ;  /* 0x000000080e067981 */ /* 0x001ee2000c1e1b00 */
[----:B--2---:R-:W-:-:S03]  /*1df0*/  IMAD.WIDE.U32 R16, R3, 0x8, RZ ;  /* 0x0000000803107825 */ /* 0x004fc600078e00ff */
[----:B---3--:R-:W-:Y:S01]  /*1e00*/  IADD3 R12, P0, PT, R6, R16, RZ ;  /* 0x00000010060c7210 */ /* 0x008fe20007f1e0ff */
[----:B------:R-:W-:-:S04]  /*1e10*/  IMAD.MOV.U32 R6, RZ, RZ, RZ ;  /* 0x000000ffff067224 */ /* 0x000fc800078e00ff */
[----:B------:R-:W-:Y:S01]  /*1e20*/  IMAD.X R13, R7, 0x1, R17, P0 ;  /* 0x00000001070d7824 */ /* 0x000fe200000e0611 */
[----:B------:R-:W-:-:S04]  /*1e30*/  ISETP.GE.U32.AND P0, PT, R8, 0x7, PT ;  /* 0x000000070800780c */ /* 0x000fc80003f06070 */
[----:B------:R0:W-:Y:S09]  /*1e40*/  ST.E.64 desc[UR8][R12.64], RZ ;  /* 0x000000ff0c007985 */ /* 0x0001f2000c101b08 */
[----:B------:R-:W-:Y:S05]  /*1e50*/  @!P0 BRA `(.L_x_49) ;  /* 0x0000000400f08947 */ /* 0x000fea0003800000 */
[----:B0-----:R-:W0:Y:S01]  /*1e60*/  LDC R12, c[0x3][RZ] ;  /* 0x00c00000ff0c7b82 */ /* 0x001e220000000800 */
[----:B------:R-:W-:Y:S01]  /*1e70*/  MOV R6, R4 ;  /* 0x0000000400067202 */ /* 0x000fe20000000f00 */
[----:B------:R-:W-:Y:S01]  /*1e80*/  UMOV UR4, URZ ;  /* 0x000000ff00047c82 */ /* 0x000fe20008000000 */
[----:B------:R-:W-:Y:S01]  /*1e90*/  UMOV UR5, URZ ;  /* 0x000000ff00057c82 */ /* 0x000fe20008000000 */
[----:B0-----:R-:W-:Y:S01]  /*1ea0*/  IMAD.IADD R5, R3, 0x1, R12 ;  /* 0x0000000103057824 */ /* 0x001fe200078e020c */
[C---:B------:R-:W-:Y:S01]  /*1eb0*/  LEA R13, R12.reuse, R3, 0x2 ;  /* 0x000000030c0d7211 */ /* 0x040fe200078e10ff */
[C-C-:B------:R-:W-:Y:S02]  /*1ec0*/  IMAD R7, R12.reuse, 0x2, R3.reuse ;  /* 0x000000020c077824 */ /* 0x140fe400078e0203 */
[C-C-:B------:R-:W-:Y:S02]  /*1ed0*/  IMAD R9, R12.reuse, 0x3, R3.reuse ;  /* 0x000000030c097824 */ /* 0x140fe400078e0203 */
[----:B------:R-:W-:-:S02]  /*1ee0*/  IMAD R31, R12, 0x5, R3 ;  /* 0x000000050c1f7824 */ /* 0x000fc400078e0203 */
[C-C-:B------:R-:W-:Y:S02]  /*1ef0*/  IMAD R33, R12.reuse, 0x6, R3.reuse ;  /* 0x000000060c217824 */ /* 0x140fe400078e0203 */
[----:B------:R-:W-:-:S07]  /*1f00*/  IMAD R35, R12, 0x7, R3 ;  /* 0x000000070c237824 */ /* 0x000fce00078e0203 */
.L_x_50:
[----:B0-----:R-:W0:Y:S01]  /*1f10*/  LDC.64 R18, c[0x4][0x88] ;  /* 0x01002200ff127b82 */ /* 0x001e220000000a00 */
[----:B------:R-:W2:Y:S07]  /*1f20*/  LDG.E.64 R28, desc[UR8][R14.64] ;  /* 0x000000080e1c7981 */ /* 0x000eae000c1e1b00 */
[----:B------:R-:W3:Y:S01]  /*1f30*/  LDC.64 R20, c[0x4][0x28] ;  /* 0x01000a00ff147b82 */ /* 0x000ee20000000a00 */
[----:B0-----:R-:W4:Y:S04]  /*1f40*/  LDG.E.64 R24, desc[UR8][R18.64] ;  /* 0x0000000812187981 */ /* 0x001f28000c1e1b00 */
[----:B---3--:R-:W3:Y:S01]  /*1f50*/  LDG.E.64 R22, desc[UR8][R20.64] ;  /* 0x0000000814167981 */ /* 0x008ee2000c1e1b00 */
[----:B--2---:R-:W-:Y:S01]  /*1f60*/  IMAD.WIDE.U32 R28, R3, 0x8, R28 ;  /* 0x00000008031c7825 */ /* 0x004fe200078e001c */
[----:B----4-:R-:W-:-:S05]  /*1f70*/  IADD3 R36, P0, PT, R24, R16, RZ ;  /* 0x0000001018247210 */ /* 0x010fca0007f1e0ff */
[----:B------:R-:W-:Y:S01]  /*1f80*/  IMAD.X R37, R25, 0x1, R17, P0 ;  /* 0x0000000119257824 */ /* 0x000fe200000e0611 */
[----:B---3--:R-:W-:-:S05]  /*1f90*/  IADD3 R24, P1, PT, R22, UR4, RZ ;  /* 0x0000000416187c10 */ /* 0x008fca000ff3e0ff */
[----:B------:R-:W2:Y:S01]  /*1fa0*/  LD.E.64 R36, desc[UR8][R36.64] ;  /* 0x0000000824247980 */ /* 0x000ea2000c101b00 */
[----:B------:R-:W-:-:S03]  /*1fb0*/  IADD3.X R25, PT, PT, R23, UR5, RZ, P1, !PT ;  /* 0x0000000517197c10 */ /* 0x000fc60008ffe4ff */
[----:B------:R-:W2:Y:S04]  /*1fc0*/  LD.E.64 R22, desc[UR8][R28.64] ;  /* 0x000000081c167980 */ /* 0x000ea8000c101b00 */
[----:B------:R-:W2:Y:S02]  /*1fd0*/  LD.E.64 R24, desc[UR8][R24.64] ;  /* 0x0000000818187980 */ /* 0x000ea4000c101b00 */
[----:B--2---:R-:W-:-:S07]  /*1fe0*/  DFMA R36, R36, R24, R22 ;  /* 0x000000182424722b */ /* 0x004fce0000000016 */
[----:B------:R0:W-:Y:S04]  /*1ff0*/  ST.E.64 desc[UR8][R28.64], R36 ;  /* 0x000000241c007985 */ /* 0x0001e8000c101b08 */
[----:B------:R-:W2:Y:S04]  /*2000*/  LDG.E.64 R22, desc[UR8][R20.64] ;  /* 0x0000000814167981 */ /* 0x000ea8000c1e1b00 */
[----:B------:R-:W3:Y:S04]  /*2010*/  LDG.E.64 R26, desc[UR8][R18.64] ;  /* 0x00000008121a7981 */ /* 0x000ee8000c1e1b00 */
[----:B0-----:R-:W4:Y:S01]  /*2020*/  LDG.E.64 R28, desc[UR8][R14.64] ;  /* 0x000000080e1c7981 */ /* 0x001f22000c1e1b00 */
[----:B--2---:R-:W-:Y:S01]  /*2030*/  IADD3 R22, P0, PT, R22, UR4, RZ ;  /* 0x0000000416167c10 */ /* 0x004fe2000ff1e0ff */
[----:B---3--:R-:W-:-:S03]  /*2040*/  IMAD.WIDE.U32 R26, R5, 0x8, R26 ;  /* 0x00000008051a7825 */ /* 0x008fc600078e001a */
[----:B------:R-:W-:Y:S01]  /*2050*/  IADD3.X R23, PT, PT, R23, UR5, RZ, P0, !PT ;  /* 0x0000000517177c10 */ /* 0x000fe200087fe4ff */
[----:B----4-:R-:W-:Y:S02]  /*2060*/  IMAD.WIDE.U32 R28, R3, 0x8, R28 ;  /* 0x00000008031c7825 */ /* 0x010fe400078e001c */
[----:B------:R-:W2:Y:S04]  /*2070*/  LD.E.64 R26, desc[UR8][R26.64] ;  /* 0x000000081a1a7980 */ /* 0x000ea8000c101b00 */
[----:B------:R-:W2:Y:S04]  /*2080*/  LD.E.64 R24, desc[UR8][R28.64] ;  /* 0x000000081c187980 */ /* 0x000ea8000c101b00 */
[----:B------:R-:W2:Y:S02]  /*2090*/  LD.E.64 R22, desc[UR8][R22.64+0x8] ;  /* 0x0000080816167980 */ /* 0x000ea4000c101b00 */
[----:B--2---:R-:W-:-:S07]  /*20a0*/  DFMA R24, R26, R22, R24 ;  /* 0x000000161a18722b */ /* 0x004fce0000000018 */
[----:B------:R0:W-:Y:S04]  /*20b0*/  ST.E.64 desc[UR8][R28.64], R24 ;  /* 0x000000181c007985 */ /* 0x0001e8000c101b08 */
[----:B------:R-:W2:Y:S04]  /*20c0*/  LDG.E.64 R22, desc[UR8][R20.64] ;  /* 0x0000000814167981 */ /* 0x000ea8000c1e1b00 */
[----:B------:R-:W3:Y:S04]  /*20d0*/  LDG.E.64 R36, desc[UR8][R18.64] ;  /* 0x0000000812247981 */ /* 0x000ee8000c1e1b00 */
[----:B0-----:R-:W4:Y:S01]  /*20e0*/  LDG.E.64 R28, desc[UR8][R14.64] ;  /* 0x000000080e1c7981 */ /* 0x001f22000c1e1b00 */
[----:B--2---:R-:W-:-:S04]  /*20f0*/  IADD3 R26, P0, PT, R22, UR4, RZ ;  /* 0x00000004161a7c10 */ /* 0x004fc8000ff1e0ff */
[----:B------:R-:W-:Y:S01]  /*2100*/  IADD3.X R27, PT, PT, R23, UR5, RZ, P0, !PT ;  /* 0x00000005171b7c10 */ /* 0x000fe200087fe4ff */
[----:B---3--:R-:W-:-:S04]  /*2110*/  IMAD.WIDE.U32 R36, R7, 0x8, R36 ;  /* 0x0000000807247825 */ /* 0x008fc800078e0024 */
[----:B----4-:R-:W-:Y:S01]  /*2120*/  IMAD.WIDE.U32 R28, R3, 0x8, R28 ;  /* 0x00000008031c7825 */ /* 0x010fe200078e001c */
        /* <DEDUP_REMOVED lines=19> */
[----:B------:R-:W4:Y:S01]  /*2260*/  LDG.E.64 R26, desc[UR8][R14.64] ;  /* 0x000000080e1a7981 */ /* 0x000f22000c1e1b00 */
[----:B--2---:R-:W-:Y:S01]  /*2270*/  IADD3 R22, P0, PT, R22, UR4, RZ ;  /* 0x0000000416167c10 */ /* 0x004fe2000ff1e0ff */
[----:B---3--:R-:W-:-:S03]  /*2280*/  IMAD.WIDE.U32 R24, R13, 0x8, R24 ;  /* 0x000000080d187825 */ /* 0x008fc600078e0018 */
[----:B------:R-:W-:Y:S01]  /*2290*/  IADD3.X R23, PT, PT, R23, UR5, RZ, P0, !PT ;  /* 0x0000000517177c10 */ /* 0x000fe200087fe4ff */
[----:B----4-:R-:W-:Y:S01]  /*22a0*/  IMAD.WIDE.U32 R26, R3, 0x8, R26 ;  /* 0x00000008031a7825 */ /* 0x010fe200078e001a */
[----:B0-----:R-:W2:Y:S04]  /*22b0*/  LD.E.64 R28, desc[UR8][R24.64] ;  /* 0x00000008181c7980 */ /* 0x001ea8000c101b00 */
        /* <DEDUP_REMOVED lines=19> */
[----:B--2---:R-:W-:-:S04]  /*23f0*/  IMAD.WIDE.U32 R24, R33, 0x8, R24 ;  /* 0x0000000821187825 */ /* 0x004fc800078e0018 */
[----:B---3--:R-:W-:Y:S02]  /*2400*/  IMAD.WIDE.U32 R22, R3, 0x8, R22 ;  /* 0x0000000803167825 */ /* 0x008fe400078e0016 */
[----:B------:R-:W2:Y:S01]  /*2410*/  LD.E.64 R24, desc[UR8][R24.64] ;  /* 0x0000000818187980 */ /* 0x000ea2000c101b00 */
[----:B----4-:R-:W-:-:S04]  /*2420*/  IADD3 R28, P0, PT, R26, UR4, RZ ;  /* 0x000000041a1c7c10 */ /* 0x010fc8000ff1e0ff */
[----:B------:R-:W-:Y:S02]  /*2430*/  IADD3.X R29, PT, PT, R27, UR5, RZ, P0, !PT ;  /* 0x000000051b1d7c10 */ /* 0x000fe400087fe4ff */
        /* <DEDUP_REMOVED lines=10> */
[----:B----4-:R-:W-:Y:S02]  /*24e0*/  IMAD.WIDE.U32 R26, R3, 0x8, R26 ;  /* 0x00000008031a7825 */ /* 0x010fe400078e001a */
[----:B------:R-:W2:Y:S04]  /*24f0*/  LD.E.64 R36, desc[UR8][R36.64] ;  /* 0x0000000824247980 */ /* 0x000ea8000c101b00 */
[----:B0-----:R-:W2:Y:S04]  /*2500*/  LD.E.64 R28, desc[UR8][R26.64] ;  /* 0x000000081a1c7980 */ /* 0x001ea8000c101b00 */
[----:B------:R-:W2:Y:S01]  /*2510*/  LD.E.64 R24, desc[UR8][R24.64+0x38] ;  /* 0x0000380818187980 */ /* 0x000ea2000c101b00 */
[----:B------:R-:W-:-:S04]  /*2520*/  IADD3 R6, PT, PT, R6, 0x8, RZ ;  /* 0x0000000806067810 */ /* 0x000fc80007ffe0ff */
[----:B------:R-:W-:Y:S01]  /*2530*/  ISETP.NE.AND P0, PT, R6, RZ, PT ;  /* 0x000000ff0600720c */ /* 0x000fe20003f05270 */
[----:B------:R-:W-:Y:S01]  /*2540*/  UIADD3 UR4, UP0, UPT, UR4, 0x40, URZ ;  /* 0x0000004004047890 */ /* 0x000fe2000ff1e0ff */
[----:B------:R-:W-:-:S03]  /*2550*/  IMAD.WIDE.U32 R16, R2, 0x8, R16 ;  /* 0x0000000802107825 */ /* 0x000fc600078e0010 */
[----:B------:R-:W-:Y:S01]  /*2560*/  UIADD3.X UR5, UPT, UPT, URZ, UR5, URZ, UP0, !UPT ;  /* 0x00000005ff057290 */ /* 0x000fe200087fe4ff */
[C---:B------:R-:W-:Y:S01]  /*2570*/  IMAD.IADD R5, R2.reuse, 0x1, R5 ;  /* 0x0000000102057824 */ /* 0x040fe200078e0205 */
[C---:B------:R-:W-:Y:S01]  /*2580*/  IADD3 R7, PT, PT, R2.reuse, R7, RZ ;  /* 0x0000000702077210 */ /* 0x040fe20007ffe0ff */
[C---:B------:R-:W-:Y:S01]  /*2590*/  IMAD.IADD R9, R2.reuse, 0x1, R9 ;  /* 0x0000000102097824 */ /* 0x040fe200078e0209 */
[C---:B------:R-:W-:Y:S01]  /*25a0*/  IADD3 R13, PT, PT, R2.reuse, R13, RZ ;  /* 0x0000000d020d7210 */ /* 0x040fe20007ffe0ff */
[C---:B------:R-:W-:Y:S01]  /*25b0*/  IMAD.IADD R31, R2.reuse, 0x1, R31 ;  /* 0x00000001021f7824 */ /* 0x040fe200078e021f */
[C---:B------:R-:W-:Y:S01]  /*25c0*/  IADD3 R33, PT, PT, R2.reuse, R33, RZ ;  /* 0x0000002102217210 */ /* 0x040fe20007ffe0ff */
[----:B------:R-:W-:Y:S01]  /*25d0*/  IMAD.IADD R35, R2, 0x1, R35 ;  /* 0x0000000102237824 */ /* 0x000fe200078e0223 */
[----:B--2---:R-:W-:-:S07]  /*25e0*/  DFMA R28, R36, R24, R28 ;  /* 0x00000018241c722b */ /* 0x004fce000000001c */
[----:B------:R0:W-:Y:S01]  /*25f0*/  ST.E.64 desc[UR8][R26.64], R28 ;  /* 0x0000001c1a007985 */ /* 0x0001e2000c101b08 */
[----:B------:R-:W-:Y:S05]  /*2600*/  @P0 BRA `(.L_x_50) ;  /* 0xfffffff800400947 */ /* 0x000fea000383ffff */
[----:B------:R-:W-:-:S07]  /*2610*/  MOV R6, R0 ;  /* 0x0000000000067202 */ /* 0x000fce0000000f00 */
.L_x_49:
[----:B------:R-:W-:-:S09]  /*2620*/  UISETP.NE.AND UP0, UPT, UR7, URZ, UPT ;  /* 0x000000ff0700728c */ /* 0x000fd2000bf05270 */
[----:B------:R-:W-:Y:S05]  /*2630*/  BRA.U !UP0, `(.L_x_51) ;  /* 0x00000005089c7547 */ /* 0x000fea000b800000 */
[----:B------:R-:W-:Y:S02]  /*2640*/  UISETP.GE.U32.AND UP0, UPT, UR11, 0x3, UPT ;  /* 0x000000030b00788c */ /* 0x000fe4000bf06070 */
[----:B------:R-:W-:-:S07]  /*2650*/  UISETP.NE.AND UP1, UPT, UR10, URZ, UPT ;  /* 0x000000ff0a00728c */ /* 0x000fce000bf25270 */
[----:B------:R-:W-:Y:S05]  /*2660*/  BRA.U !UP0, `(.L_x_52) ;  /* 0x0000000108d07547 */ /* 0x000fea000b800000 */
[----:B------:R-:W2:Y:S01]  /*2670*/  LDC.64 R16, c[0x4][0x88] ;  /* 0x01002200ff107b82 */ /* 0x000ea20000000a00 */
[----:B------:R-:W3:Y:S01]  /*2680*/  LDG.E.64 R18, desc[UR8][R14.64] ;  /* 0x000000080e127981 */ /* 0x000ee2000c1e1b00 */
[----:B------:R-:W4:Y:S06]  /*2690*/  LDCU UR4, c[0x3][URZ] ;  /* 0x00c00000ff0477ac */ /* 0x000f2c0008000800 */
[----:B0-----:R-:W0:Y:S01]  /*26a0*/  LDC.64 R12, c[0x4][0x28] ;  /* 0x01000a00ff0c7b82 */ /* 0x001e220000000a00 */
[----:B--2---:R-:W2:Y:S04]  /*26b0*/  LDG.E.64 R20, desc[UR8][R16.64] ;  /* 0x0000000810147981 */ /* 0x004ea8000c1e1b00 */
[----:B0-----:R-:W5:Y:S01]  /*26c0*/  LDG.E.64 R22, desc[UR8][R12.64] ;  /* 0x000000080c167981 */ /* 0x001f62000c1e1b00 */
[----:B----4-:R-:W-:-:S02]  /*26d0*/  IMAD R5, R6, UR4, R3 ;  /* 0x0000000406057c24 */ /* 0x010fc4000f8e0203 */
[----:B---3--:R-:W-:-:S05]  /*26e0*/  IMAD.WIDE.U32 R18, R3, 0x8, R18 ;  /* 0x0000000803127825 */ /* 0x008fca00078e0012 */
[----:B------:R-:W3:Y:S01]  /*26f0*/  LD.E.64 R24, desc[UR8][R18.64] ;  /* 0x0000000812187980 */ /* 0x000ee2000c101b00 */
[----:B--2---:R-:W-:-:S06]  /*2700*/  IMAD.WIDE.U32 R20, R5, 0x8, R20 ;  /* 0x0000000805147825 */ /* 0x004fcc00078e0014 */
[----:B------:R-:W3:Y:S01]  /*2710*/  LD.E.64 R20, desc[UR8][R20.64] ;  /* 0x0000000814147980 */ /* 0x000ee2000c101b00 */
[----:B-----5:R-:W-:-:S06]  /*2720*/  IMAD.WIDE.U32 R22, R6, 0x8, R22 ;  /* 0x0000000806167825 */ /* 0x020fcc00078e0016 */
[----:B------:R-:W3:Y:S02]  /*2730*/  LD.E.64 R22, desc[UR8][R22.64] ;  /* 0x0000000816167980 */ /* 0x000ee4000c101b00 */
[----:B---3--:R-:W-:-:S07]  /*2740*/  DFMA R24, R20, R22, R24 ;  /* 0x000000161418722b */ /* 0x008fce0000000018 */
[----:B------:R0:W-:Y:S04]  /*2750*/  ST.E.64 desc[UR8][R18.64], R24 ;  /* 0x0000001812007985 */ /* 0x0001e8000c101b08 */
[----:B------:R-:W2:Y:S04]  /*2760*/  LDG.E.64 R26, desc[UR8][R16.64] ;  /* 0x00000008101a7981 */ /* 0x000ea8000c1e1b00 */
[----:B------:R-:W3:Y:S04]  /*2770*/  LDG.E.64 R28, desc[UR8][R12.64] ;  /* 0x000000080c1c7981 */ /* 0x000ee8000c1e1b00 */
[----:B------:R-:W4:Y:S01]  /*2780*/  LDG.E.64 R30, desc[UR8][R14.64] ;  /* 0x000000080e1e7981 */ /* 0x000f22000c1e1b00 */
[----:B------:R-:W-:-:S04]  /*2790*/  VIADD R5, R5, UR4 ;  /* 0x0000000405057c36 */ /* 0x000fc80008000000 */
[----:B--2---:R-:W-:-:S04]  /*27a0*/  IMAD.WIDE.U32 R26, R5, 0x8, R26 ;  /* 0x00000008051a7825 */ /* 0x004fc800078e001a */
[----:B---3--:R-:W-:Y:S02]  /*27b0*/  IMAD.WIDE.U32 R28, R6, 0x8, R28 ;  /* 0x00000008061c7825 */ /* 0x008fe400078e001c */
[----:B------:R-:W2:Y:S02]  /*27c0*/  LD.E.64 R26, desc[UR8][R26.64] ;  /* 0x000000081a1a7980 */ /* 0x000ea4000c101b00 */
[----:B----4-:R-:W-:Y:S02]  /*27d0*/  IMAD.WIDE.U32 R30, R3, 0x8, R30 ;  /* 0x00000008031e7825 */ /* 0x010fe400078e001e */
[----:B------:R-:W2:Y:S04]  /*27e0*/  LD.E.64 R28, desc[UR8][R28.64+0x8] ;  /* 0x000008081c1c7980 */ /* 0x000ea8000c101b00 */
[----:B------:R-:W2:Y:S02]  /*27f0*/  LD.E.64 R20, desc[UR8][R30.64] ;  /* 0x000000081e147980 */ /* 0x000ea4000c101b00 */
[----:B--2---:R-:W-:-:S07]  /*2800*/  DFMA R20, R26, R28, R20 ;  /* 0x0000001c1a14722b */ /* 0x004fce0000000014 */
[----:B------:R2:W-:Y:S04]  /*2810*/  ST.E.64 desc[UR8][R30.64], R20 ;  /* 0x000000141e007985 */ /* 0x0005e8000c101b08 */
[----:B0-----:R-:W3:Y:S04]  /*2820*/  LDG.E.64 R18, desc[UR8][R16.64] ;  /* 0x0000000810127981 */ /* 0x001ee8000c1e1b00 */
[----:B------:R-:W4:Y:S04]  /*2830*/  LDG.E.64 R22, desc[UR8][R12.64] ;  /* 0x000000080c167981 */ /* 0x000f28000c1e1b00 */
[----:B------:R-:W5:Y:S01]  /*2840*/  LDG.E.64 R24, desc[UR8][R14.64] ;  /* 0x000000080e187981 */ /* 0x000f62000c1e1b00 */
[----:B------:R-:W-:-:S05]  /*2850*/  IADD3 R5, PT, PT, R5, UR4, RZ ;  /* 0x0000000405057c10 */ /* 0x000fca000fffe0ff */
[----:B---3--:R-:W-:-:S04]  /*2860*/  IMAD.WIDE.U32 R18, R5, 0x8, R18 ;  /* 0x0000000805127825 */ /* 0x008fc800078e0012 */
[----:B----4-:R-:W-:Y:S02]  /*2870*/  IMAD.WIDE.U32 R22, R6, 0x8, R22 ;  /* 0x0000000806167825 */ /* 0x010fe400078e0016 */
[----:B------:R-:W3:Y:S02]  /*2880*/  LD.E.64 R18, desc[UR8][R18.64] ;  /* 0x0000000812127980 */ /* 0x000ee4000c101b00 */
[----:B-----5:R-:W-:Y:S02]  /*2890*/  IMAD.WIDE.U32 R24, R3, 0x8, R24 ;  /* 0x0000000803187825 */ /* 0x020fe400078e0018 */
[----:B------:R-:W3:Y:S04]  /*28a0*/  LD.E.64 R22, desc[UR8][R22.64+0x10] ;  /* 0x0000100816167980 */ /* 0x000ee8000c101b00 */
[----:B------:R-:W3:Y:S02]  /*28b0*/  LD.E.64 R26, desc[UR8][R24.64] ;  /* 0x00000008181a7980 */ /* 0x000ee4000c101b00 */
[----:B---3--:R-:W-:-:S07]  /*28c0*/  DFMA R26, R18, R22, R26 ;  /* 0x00000016121a722b */ /* 0x008fce000000001a */
[----:B------:R3:W-:Y:S04]  /*28d0*/  ST.E.64 desc[UR8][R24.64], R26 ;  /* 0x0000001a18007985 */ /* 0x0007e8000c101b08 */
[----:B------:R-:W4:Y:S04]  /*28e0*/  LDG.E.64 R16, desc[UR8][R16.64] ;  /* 0x0000000810107981 */ /* 0x000f28000c1e1b00 */
[----:B------:R-:W5:Y:S04]  /*28f0*/  LDG.E.64 R12, desc[UR8][R12.64] ;  /* 0x000000080c0c7981 */ /* 0x000f68000c1e1b00 */
[----:B--2---:R-:W2:Y:S01]  /*2900*/  LDG.E.64 R30, desc[UR8][R14.64] ;  /* 0x000000080e1e7981 */ /* 0x004ea2000c1e1b00 */
[----:B------:R-:W-:-:S04]  /*2910*/  VIADD R21, R5, UR4 ;  /* 0x0000000405157c36 */ /* 0x000fc80008000000 */
[----:B----4-:R-:W-:-:S04]  /*2920*/  IMAD.WIDE.U32 R20, R21, 0x8, R16 ;  /* 0x0000000815147825 */ /* 0x010fc800078e0010 */
[C---:B-----5:R-:W-:Y:S02]  /*2930*/  IMAD.WIDE.U32 R28, R6.reuse, 0x8, R12 ;  /* 0x00000008061c7825 */ /* 0x060fe400078e000c */
[----:B------:R-:W4:Y:S02]  /*2940*/  LD.E.64 R20, desc[UR8][R20.64] ;  /* 0x0000000814147980 */ /* 0x000f24000c101b00 */
[----:B--2---:R-:W-:Y:S02]  /*2950*/  IMAD.WIDE.U32 R30, R3, 0x8, R30 ;  /* 0x00000008031e7825 */ /* 0x004fe400078e001e */
[----:B------:R-:W4:Y:S04]  /*2960*/  LD.E.64 R28, desc[UR8][R28.64+0x18] ;  /* 0x000018081c1c7980 */ /* 0x000f28000c101b00 */
[----:B------:R-:W4:Y:S01]  /*2970*/  LD.E.64 R18, desc[UR8][R30.64] ;  /* 0x000000081e127980 */ /* 0x000f22000c101b00 */
[----:B------:R-:W-:Y:S01]  /*2980*/  IADD3 R6, PT, PT, R6, 0x4, RZ ;  /* 0x0000000406067810 */ /* 0x000fe20007ffe0ff */
[----:B----4-:R-:W-:-:S07]  /*2990*/  DFMA R18, R20, R28, R18 ;  /* 0x0000001c1412722b */ /* 0x010fce0000000012 */
[----:B------:R3:W-:Y:S04]  /*29a0*/  ST.E.64 desc[UR8][R30.64], R18 ;  /* 0x000000121e007985 */ /* 0x0007e8000c101b08 */
.L_x_52:
[----:B------:R-:W-:Y:S05]  /*29b0*/  BRA.U !UP1, `(.L_x_51) ;  /* 0x0000000109bc7547 */ /* 0x000fea000b800000 */
[----:B------:R-:W-:Y:S02]  /*29c0*/  UISETP.NE.AND UP0, UPT, UR10, 0x1, UPT ;  /* 0x000000010a00788c */ /* 0x000fe4000bf05270 */
[----:B------:R-:W-:-:S07]  /*29d0*/  UISETP.NE.AND UP1, UPT, UR6, URZ, UPT ;  /* 0x000000ff0600728c */ /* 0x000fce000bf25270 */
[----:B------:R-:W-:Y:S05]  /*29e0*/  BRA.U !UP0, `(.L_x_53) ;  /* 0x0000000108707547 */ /* 0x000fea000b800000 */
[----:B------:R-:W2:Y:S01]  /*29f0*/  LDC.64 R16, c[0x4][0x88] ;  /* 0x01002200ff107b82 */ /* 0x000ea20000000a00 */
[----:B---3--:R-:W3:Y:S01]  /*2a00*/  LDG.E.64 R18, desc[UR8][R14.64] ;  /* 0x000000080e127981 */ /* 0x008ee2000c1e1b00 */
        /* <DEDUP_REMOVED lines=13> */
[----:B------:R-:W3:Y:S04]  /*2ae0*/  LDG.E.64 R16, desc[UR8][R16.64] ;  /* 0x0000000810107981 */ /* 0x000ee8000c1e1b00 */
[----:B------:R-:W4:Y:S04]  /*2af0*/  LDG.E.64 R12, desc[UR8][R12.64] ;  /* 0x000000080c0c7981 */ /* 0x000f28000c1e1b00 */
[----:B------:R-:W5:Y:S01]  /*2b00*/  LDG.E.64 R30, desc[UR8][R14.64] ;  /* 0x000000080e1e7981 */ /* 0x000f62000c1e1b00 */
[----:B------:R-:W-:-:S04]  /*2b10*/  VIADD R27, R5, UR4 ;  /* 0x00000004051b7c36 */ /* 0x000fc80008000000 */
[----:B---3--:R-:W-:-:S04]  /*2b20*/  IMAD.WIDE.U32 R26, R27, 0x8, R16 ;  /* 0x000000081b1a7825 */ /* 0x008fc800078e0010 */
[C---:B----4-:R-:W-:Y:S02]  /*2b30*/  IMAD.WIDE.U32 R28, R6.reuse, 0x8, R12 ;  /* 0x00000008061c7825 */ /* 0x050fe400078e000c */
[----:B------:R-:W3:Y:S02]  /*2b40*/  LD.E.64 R26, desc[UR8][R26.64] ;  /* 0x000000081a1a7980 */ /* 0x000ee4000c101b00 */
[----:B-----5:R-:W-:Y:S02]  /*2b50*/  IMAD.WIDE.U32 R30, R3, 0x8, R30 ;  /* 0x00000008031e7825 */ /* 0x020fe400078e001e */
[----:B------:R-:W3:Y:S04]  /*2b60*/  LD.E.64 R28, desc[UR8][R28.64+0x8] ;  /* 0x000008081c1c7980 */ /* 0x000ee8000c101b00 */
[----:B------:R-:W3:Y:S01]  /*2b70*/  LD.E.64 R20, desc[UR8][R30.64] ;  /* 0x000000081e147980 */ /* 0x000ee2000c101b00 */
[----:B------:R-:W-:Y:S01]  /*2b80*/  IADD3 R6, PT, PT, R6, 0x2, RZ ;  /* 0x0000000206067810 */ /* 0x000fe20007ffe0ff */
[----:B---3--:R-:W-:-:S07]  /*2b90*/  DFMA R20, R26, R28, R20 ;  /* 0x0000001c1a14722b */ /* 0x008fce0000000014 */
[----:B------:R2:W-:Y:S04]  /*2ba0*/  ST.E.64 desc[UR8][R30.64], R20 ;  /* 0x000000141e007985 */ /* 0x0005e8000c101b08 */
.L_x_53:
[----:B------:R-:W-:Y:S05]  /*2bb0*/  BRA.U !UP1, `(.L_x_51) ;  /* 0x00000001093c7547 */ /* 0x000fea000b800000 */
[----:B--2---:R-:W0:Y:S01]  /*2bc0*/  LDC.64 R20, c[0x4][0x88] ;  /* 0x01002200ff147b82 */ /* 0x004e220000000a00 */
[----:B------:R-:W3:Y:S01]  /*2bd0*/  LDG.E.64 R14, desc[UR8][R14.64] ;  /* 0x000000080e0e7981 */ /* 0x000ee2000c1e1b00 */
[----:B------:R-:W2:Y:S06]  /*2be0*/  LDCU UR4, c[0x3][URZ] ;  /* 0x00c00000ff0477ac */ /* 0x000eac0008000800 */
[----:B------:R-:W4:Y:S01]  /*2bf0*/  LDC.64 R22, c[0x4][0x28] ;  /* 0x01000a00ff167b82 */ /* 0x000f220000000a00 */
[----:B0-----:R-:W5:Y:S04]  /*2c00*/  LDG.E.64 R12, desc[UR8][R20.64] ;  /* 0x00000008140c7981 */ /* 0x001f68000c1e1b00 */
[----:B----4-:R-:W4:Y:S01]  /*2c10*/  LDG.E.64 R16, desc[UR8][R22.64] ;  /* 0x0000000816107981 */ /* 0x010f22000c1e1b00 */
[----:B--2---:R-:W-:-:S02]  /*2c20*/  IMAD R5, R6, UR4, R3 ;  /* 0x0000000406057c24 */ /* 0x004fc4000f8e0203 */
[----:B---3--:R-:W-:-:S04]  /*2c30*/  IMAD.WIDE.U32 R18, R3, 0x8, R14 ;  /* 0x0000000803127825 */ /* 0x008fc800078e000e */
[----:B-----5:R-:W-:-:S06]  /*2c40*/  IMAD.WIDE.U32 R12, R5, 0x8, R12 ;  /* 0x00000008050c7825 */ /* 0x020fcc00078e000c */
[----:B------:R-:W2:Y:S01]  /*2c50*/  LD.E.64 R12, desc[UR8][R12.64] ;  /* 0x000000080c0c7980 */ /* 0x000ea2000c101b00 */
[----:B----4-:R-:W-:-:S03]  /*2c60*/  IMAD.WIDE.U32 R16, R6, 0x8, R16 ;  /* 0x0000000806107825 */ /* 0x010fc600078e0010 */
[----:B------:R-:W2:Y:S04]  /*2c70*/  LD.E.64 R6, desc[UR8][R18.64] ;  /* 0x0000000812067980 */ /* 0x000ea8000c101b00 */
[----:B------:R-:W2:Y:S02]  /*2c80*/  LD.E.64 R16, desc[UR8][R16.64] ;  /* 0x0000000810107980 */ /* 0x000ea4000c101b00 */
[----:B--2---:R-:W-:-:S07]  /*2c90*/  DFMA R6, R12, R16, R6 ;  /* 0x000000100c06722b */ /* 0x004fce0000000006 */
[----:B------:R4:W-:Y:S04]  /*2ca0*/  ST.E.64 desc[UR8][R18.64], R6 ;  /* 0x0000000612007985 */ /* 0x0009e8000c101b08 */
.L_x_51:
[----:B------:R-:W5:Y:S01]  /*2cb0*/  LDCU UR5, c[0x3][URZ] ;  /* 0x00c00000ff0577ac */ /* 0x000f620008000800 */
[----:B------:R-:W-:-:S05]  /*2cc0*/  VIADD R3, R3, 0x1 ;  /* 0x0000000103037836 */ /* 0x000fca0000000000 */
[----:B-----5:R-:W-:-:S13]  /*2cd0*/  ISETP.NE.AND P0, PT, R3, UR5, PT ;  /* 0x0000000503007c0c */ /* 0x020fda000bf05270 */
[----:B------:R-:W-:Y:S05]  /*2ce0*/  @P0 BRA `(.L_x_54) ;  /* 0xfffffff000380947 */ /* 0x000fea000383ffff */
[----:B-1----:R-:W5:Y:S01]  /*2cf0*/  LDG.E.64 R2, desc[UR8][R10.64] ;  /* 0x000000080a027981 */ /* 0x002f62000c1e1b00 */
[----:B------:R-:W1:Y:S01]  /*2d00*/  I2F.F64.U32 R8, R8 ;  /* 0x0000000800087312 */ /* 0x000e620000201800 */
[----:B------:R-:W-:Y:S01]  /*2d10*/  UISETP.GE.U32.AND UP0, UPT, UR5, 0x4, UPT ;  /* 0x000000040500788c */ /* 0x000fe2000bf06070 */
[----:B------:R-:W-:Y:S01]  /*2d20*/  UMOV UR4, URZ ;  /* 0x000000ff00047c82 */ /* 0x000fe20008000000 */
[----:B-----5:R0:W-:Y:S07]  /*2d30*/  ST.E.64 desc[UR8][R2.64], RZ ;  /* 0x000000ff02007985 */ /* 0x0201ee000c101b08 */
[----:B-1----:R-:W-:Y:S05]  /*2d40*/  BRA.U !UP0, `(.L_x_55) ;  /* 0x0000000d08907547 */ /* 0x002fea000b800000 */
[----:B------:R-:W-:Y:S01]  /*2d50*/  ULOP3.LUT UR4, UR5, 0x7ffffffc, URZ, 0xc0, !UPT ;  /* 0x7ffffffc05047892 */ /* 0x000fe2000f8ec0ff */
[----:B----4-:R-:W-:Y:S01]  /*2d60*/  CS2R R6, SRZ ;  /* 0x0000000000067805 */ /* 0x010fe2000001ff00 */
[----:B------:R-:W-:Y:S01]  /*2d70*/  UMOV UR11, 0x1 ;  /* 0x00000001000b7882 */ /* 0x000fe20000000000 */
[----:B------:R-:W-:Y:S01]  /*2d80*/  UMOV UR5, URZ ;  /* 0x000000ff00057c82 */ /* 0x000fe20008000000 */
[----:B------:R-:W-:Y:S01]  /*2d90*/  UIADD3 UR7, UPT, UPT, -UR4, URZ, URZ ;  /* 0x000000ff04077290 */ /* 0x000fe2000fffe1ff */
[----:B------:R-:W-:-:S11]  /*2da0*/  UMOV UR6, URZ ;  /* 0x000000ff00067c82 */ /* 0x000fd60008000000 */
.L_x_67:
[----:B------:R-:W0:Y:S02]  /*2db0*/  LDC.64 R14, c[0x4][0x10] ;  /* 0x01000400ff0e7b82 */ /* 0x000e240000000a00 */
[----:B0-----:R-:W4:Y:S01]  /*2dc0*/  LDG.E.64 R2, desc[UR8][R14.64] ;  /* 0x000000080e027981 */ /* 0x001f22000c1e1b00 */
[----:B-1----:R-:W0:Y:S01]  /*2dd0*/  MUFU.RCP64H R5, R9 ;  /* 0x0000000900057308 */ /* 0x002e220000001800 */
[----:B------:R-:W-:-:S06]  /*2de0*/  HFMA2 R4, -RZ, RZ, 0, 5.9604644775390625e-08 ;  /* 0x00000001ff047431 */ /* 0x000fcc00000001ff */
[----:B0-----:R-:W-:-:S08]  /*2df0*/  DFMA R12, -R8, R4, 1 ;  /* 0x3ff00000080c742b */ /* 0x001fd00000000104 */
[----:B------:R-:W-:-:S08]  /*2e00*/  DFMA R12, R12, R12, R12 ;  /* 0x0000000c0c0c722b */ /* 0x000fd0000000000c */
[----:B------:R-:W-:-:S08]  /*2e10*/  DFMA R12, R4, R12, R4 ;  /* 0x0000000c040c722b */ /* 0x000fd00000000004 */
[----:B------:R-:W-:Y:S01]  /*2e20*/  DFMA R4, -R8, R12, 1 ;  /* 0x3ff000000804742b */ /* 0x000fe2000000010c */
[----:B----4-:R-:W-:-:S04]  /*2e30*/  IADD3 R2, P0, PT, R2, UR5, RZ ;  /* 0x0000000502027c10 */ /* 0x010fc8000ff1e0ff */
[----:B------:R-:W-:-:S06]  /*2e40*/  IADD3.X R3, PT, PT, R3, UR6, RZ, P0, !PT ;  /* 0x0000000603037c10 */ /* 0x000fcc00087fe4ff */
[----:B------:R-:W5:Y:S01]  /*2e50*/  LD.E.64 R2, desc[UR8][R2.64] ;  /* 0x0000000802027980 */ /* 0x000f62000c101b00 */
[----:B------:R-:W-:Y:S01]  /*2e60*/  DFMA R4, R12, R4, R12 ;  /* 0x000000040c04722b */ /* 0x000fe2000000000c */
[----:B------:R-:W-:-:S07]  /*2e70*/  FSETP.GEU.AND P1, PT, |R7|, 6.5827683646048100446e-37, PT ;  /* 0x036000000700780b */ /* 0x000fce0003f2e200 */
[----:B------:R-:W-:-:S08]  /*2e80*/  DMUL R32, R4, R6 ;  /* 0x0000000604207228 */ /* 0x000fd00000000000 */
[----:B------:R-:W-:-:S08]  /*2e90*/  DFMA R12, -R8, R32, R6 ;  /* 0x00000020080c722b */ /* 0x000fd00000000106 */
[----:B------:R-:W-:-:S10]  /*2ea0*/  DFMA R32, R4, R12, R32 ;  /* 0x0000000c0420722b */ /* 0x000fd40000000020 */
[----:B------:R-:W-:-:S05]  /*2eb0*/  FFMA R0, RZ, R9, R33 ;  /* 0x00000009ff007223 */ /* 0x000fca0000000021 */
[----:B------:R-:W-:-:S13]  /*2ec0*/  FSETP.GT.AND P0, PT, |R0|, 1.469367938527859385e-39, PT ;  /* 0x001000000000780b */ /* 0x000fda0003f04200 */
[----:B------:R-:W-:Y:S05]  /*2ed0*/  @P0 BRA P1, `(.L_x_56) ;  /* 0x0000000000200947 */ /* 0x000fea0000800000 */
[----:B------:R-:W-:Y:S01]  /*2ee0*/  IMAD.MOV.U32 R0, RZ, RZ, R6 ;  /* 0x000000ffff007224 */ /* 0x000fe200078e0006 */
[----:B------:R-:W-:Y:S01]  /*2ef0*/  MOV R17, R7 ;  /* 0x0000000700117202 */ /* 0x000fe20000000f00 */
[----:B------:R-:W-:Y:S01]  /*2f00*/  IMAD.MOV.U32 R12, RZ, RZ, R8 ;  /* 0x000000ffff0c7224 */ /* 0x000fe200078e0008 */
[----:B------:R-:W-:Y:S02]  /*2f10*/  MOV R13, R9 ;  /* 0x00000009000d7202 */ /* 0x000fe40000000f00 */
[----:B---3--:R-:W-:-:S07]  /*2f20*/  MOV R26, 0x2f40 ;  /* 0x00002f40001a7802 */ /* 0x008fce0000000f00 */
[----:B--2--5:R-:W-:Y:S05]  /*2f30*/  CALL.REL.NOINC `($__internal_0_$__cuda_sm20_div_rn_f64_full) ;  /* 0x0000001000407944 */ /* 0x024fea0003c00000 */
[----:B------:R-:W-:Y:S01]  /*2f40*/  IMAD.MOV.U32 R32, RZ, RZ, R4 ;  /* 0x000000ffff207224 */ /* 0x000fe200078e0004 */
[----:B------:R-:W-:-:S07]  /*2f50*/  MOV R33, R5 ;  /* 0x0000000500217202 */ /* 0x000fce0000000f00 */
.L_x_56:
[----:B------:R-:W-:Y:S01]  /*2f60*/  IMAD.MOV.U32 R0, RZ, RZ, R32 ;  /* 0x000000ffff007224 */ /* 0x000fe200078e0020 */
[----:B------:R-:W-:Y:S02]  /*2f70*/  MOV R5, R33 ;  /* 0x0000002100057202 */ /* 0x000fe40000000f00 */
[----:B------:R-:W-:-:S07]  /*2f80*/  MOV R4, 0x2fa0 ;  /* 0x00002fa000047802 */ /* 0x000fce0000000f00 */
[----:B--23-5:R-:W-:Y:S05]  /*2f90*/  CALL.REL.NOINC `($_Z22calc_benchmark_func_f3PdS_$__internal_accurate_pow) ;  /* 0x0000001400a07944 */ /* 0x02cfea0003c00000 */
[----:B------:R-:W0:Y:S02]  /*2fa0*/  LDC.64 R12, c[0x4][0x40] ;  /* 0x01001000ff0c7b82 */ /* 0x000e240000000a00 */
[----:B0-----:R-:W2:Y:S01]  /*2fb0*/  LDG.E.64 R12, desc[UR8][R12.64] ;  /* 0x000000080c0c7981 */ /* 0x001ea2000c1e1b00 */
[----:B------:R-:W-:-:S05]  /*2fc0*/  DADD R4, R32, 1000000 ;  /* 0x412e848020047429 */ /* 0x000fca0000000000 */
[----:B------:R-:W0:Y:S05]  /*2fd0*/  LDC.64 R18, c[0x4][0x10] ;  /* 0x01000400ff127b82 */ /* 0x000e2a0000000a00 */
[----:B------:R-:W-:-:S04]  /*2fe0*/  LOP3.LUT R4, R5, 0x7ff00000, RZ, 0xc0, !PT ;  /* 0x7ff0000005047812 */ /* 0x000fc800078ec0ff */
[----:B------:R-:W-:Y:S01]  /*2ff0*/  ISETP.NE.AND P1, PT, R4, 0x7ff00000, PT ;  /* 0x7ff000000400780c */ /* 0x000fe20003f25270 */
[----:B--2---:R1:W5:Y:S01]  /*3000*/  LD.E.64 R14, desc[UR8][R12.64] ;  /* 0x000000080c0e7980 */ /* 0x004362000c101b00 */
[----:B------:R-:W-:Y:S01]  /*3010*/  DSETP.NEU.AND P0, PT, R32, RZ, PT ;  /* 0x000000ff2000722a */ /* 0x000fe20003f0d000 */
[----:B------:R-:W-:-:S10]  /*3020*/  IMAD.MOV.U32 R20, RZ, RZ, R0 ;  /* 0x000000ffff147224 */ /* 0x000fd400078e0000 */
[----:B0-----:R-:W-:Y:S05]  /*3030*/  @P1 BRA `(.L_x_57) ;  /* 0x00000000001c1947 */ /* 0x001fea0003800000 */
[----:B------:R-:W-:-:S14]  /*3040*/  DSETP.NAN.AND P1, PT, R32, R32, PT ;  /* 0x000000202000722a */ /* 0x000fdc0003f28000 */
[----:B------:R-:W-:Y:S01]  /*3050*/  @P1 DADD R20, R32, 1000000 ;  /* 0x412e848020141429 */ /* 0x000fe20000000000 */
[----:B------:R-:W-:Y:S10]  /*3060*/  @P1 BRA `(.L_x_57) ;  /* 0x0000000000101947 */ /* 0x000ff40003800000 */
[----:B------:R-:W-:-:S14]  /*3070*/  DSETP.NEU.AND P1, PT, R32, +INF , PT ;  /* 0x7ff000002000742a */ /* 0x000fdc0003f2d000 */
[----:B------:R-:W-:Y:S02]  /*3080*/  @!P1 ISETP.GE.AND P2, PT, R33, RZ, PT ;  /* 0x000000ff2100920c */ /* 0x000fe40003f46270 */
[----:B------:R-:W-:Y:S02]  /*3090*/  @!P1 MOV R20, RZ ;  /* 0x000000ff00149202 */ /* 0x000fe40000000f00 */
[----:B------:R-:W-:-:S09]  /*30a0*/  @!P1 SEL R21, RZ, 0x7ff00000, !P2 ;  /* 0x7ff00000ff159807 */ /* 0x000fd20005000000 */
.L_x_57:
[----:B------:R-:W-:Y:S01]  /*30b0*/  DMUL R2, R2, R2 ;  /* 0x0000000202027228 */ /* 0x000fe20000000000 */
[----:B------:R-:W-:Y:S02]  /*30c0*/  FSEL R4, R20, RZ, P0 ;  /* 0x000000ff14047208 */ /* 0x000fe40000000000 */
[----:B------:R-:W-:-:S06]  /*30d0*/  FSEL R5, R21, 1.875, P0 ;  /* 0x3ff0000015057808 */ /* 0x000fcc0000000000 */
[----:B-----5:R-:W-:-:S07]  /*30e0*/  DFMA R14, R2, R4, R14 ;  /* 0x00000004020e722b */ /* 0x020fce000000000e */
[----:B------:R0:W-:Y:S04]  /*30f0*/  ST.E.64 desc[UR8][R12.64], R14 ;  /* 0x0000000e0c007985 */ /* 0x0001e8000c101b08 */
[----:B------:R-:W2:Y:S01]  /*3100*/  LDG.E.64 R2, desc[UR8][R18.64] ;  /* 0x0000000812027981 */ /* 0x000ea2000c1e1b00 */
[----:B------:R-:W3:Y:S01]  /*3110*/  MUFU.RCP64H R5, R9 ;  /* 0x0000000900057308 */ /* 0x000ee20000001800 */
[----:B------:R-:W-:-:S06]  /*3120*/  IMAD.MOV.U32 R4, RZ, RZ, 0x1 ;  /* 0x00000001ff047424 */ /* 0x000fcc00078e00ff */
[----:B---3--:R-:W-:-:S08]  /*3130*/  DFMA R16, -R8, R4, 1 ;  /* 0x3ff000000810742b */ /* 0x008fd00000000104 */
[----:B------:R-:W-:-:S08]  /*3140*/  DFMA R16, R16, R16, R16 ;  /* 0x000000101010722b */ /* 0x000fd00000000010 */
[----:B------:R-:W-:Y:S02]  /*3150*/  DFMA R4, R4, R16, R4 ;  /* 0x000000100404722b */ /* 0x000fe40000000004 */
[----:B------:R-:W3:Y:S06]  /*3160*/  I2F.F64.U32 R16, UR11 ;  /* 0x0000000b00107d12 */ /* 0x000eec0008201800 */
[----:B------:R-:W-:Y:S01]  /*3170*/  DFMA R20, -R8, R4, 1 ;  /* 0x3ff000000814742b */ /* 0x000fe20000000104 */
[----:B--2---:R-:W-:-:S04]  /*3180*/  IADD3 R2, P0, PT, R2, UR5, RZ ;  /* 0x0000000502027c10 */ /* 0x004fc8000ff1e0ff */
[----:B------:R-:W-:-:S06]  /*3190*/  IADD3.X R3, PT, PT, R3, UR6, RZ, P0, !PT ;  /* 0x0000000603037c10 */ /* 0x000fcc00087fe4ff */
[----:B------:R-:W5:Y:S01]  /*31a0*/  LD.E.64 R2, desc[UR8][R2.64+0x8] ;  /* 0x0000080802027980 */ /* 0x000f62000c101b00 */
[----:B------:R-:W-:Y:S01]  /*31b0*/  DFMA R20, R4, R20, R4 ;  /* 0x000000140414722b */ /* 0x000fe20000000004 */
[----:B---3--:R-:W-:-:S07]  /*31c0*/  FSETP.GEU.AND P1, PT, |R17|, 6.5827683646048100446e-37, PT ;  /* 0x036000001100780b */ /* 0x008fce0003f2e200 */
[----:B------:R-:W-:-:S08]  /*31d0*/  DMUL R32, R20, R16 ;  /* 0x0000001014207228 */ /* 0x000fd00000000000 */
[----:B------:R-:W-:-:S08]  /*31e0*/  DFMA R4, -R8, R32, R16 ;  /* 0x000000200804722b */ /* 0x000fd00000000110 */
[----:B------:R-:W-:-:S10]  /*31f0*/  DFMA R32, R20, R4, R32 ;  /* 0x000000041420722b */ /* 0x000fd40000000020 */
[----:B------:R-:W-:-:S05]  /*3200*/  FFMA R0, RZ, R9, R33 ;  /* 0x00000009ff007223 */ /* 0x000fca0000000021 */
[----:B------:R-:W-:-:S13]  /*3210*/  FSETP.GT.AND P0, PT, |R0|, 1.469367938527859385e-39, PT ;  /* 0x001000000000780b */ /* 0x000fda0003f04200 */
[----:B0-----:R-:W-:Y:S05]  /*3220*/  @P0 BRA P1, `(.L_x_58) ;  /* 0x00000000001c0947 */ /* 0x001fea0000800000 */
[----:B------:R-:W-:Y:S01]  /*3230*/  MOV R0, R16 ;  /* 0x0000001000007202 */ /* 0x000fe20000000f00 */
[----:B-1----:R-:W-:Y:S01]  /*3240*/  IMAD.MOV.U32 R12, RZ, RZ, R8 ;  /* 0x000000ffff0c7224 */ /* 0x002fe200078e0008 */
[----:B------:R-:W-:Y:S02]  /*3250*/  MOV R13, R9 ;  /* 0x00000009000d7202 */ /* 0x000fe40000000f00 */
[----:B------:R-:W-:-:S07]  /*3260*/  MOV R26, 0x3280 ;  /* 0x00003280001a7802 */ /* 0x000fce0000000f00 */
[----:B-----5:R-:W-:Y:S05]  /*3270*/  CALL.REL.NOINC `($__internal_0_$__cuda_sm20_div_rn_f64_full) ;  /* 0x0000000c00707944 */ /* 0x020fea0003c00000 */
[----:B------:R-:W-:Y:S01]  /*3280*/  IMAD.MOV.U32 R32, RZ, RZ, R4 ;  /* 0x000000ffff207224 */ /* 0x000fe200078e0004 */
[----:B------:R-:W-:-:S07]  /*3290*/  MOV R33, R5 ;  /* 0x0000000500217202 */ /* 0x000fce0000000f00 */
.L_x_58:
[----:B------:R-:W-:Y:S01]  /*32a0*/  IMAD.MOV.U32 R0, RZ, RZ, R32 ;  /* 0x000000ffff007224 */ /* 0x000fe200078e0020 */
[----:B------:R-:W-:Y:S02]  /*32b0*/  MOV R5, R33 ;  /* 0x0000002100057202 */ /* 0x000fe40000000f00 */
[----:B------:R-:W-:-:S07]  /*32c0*/  MOV R4, 0x32e0 ;  /* 0x000032e000047802 */ /* 0x000fce0000000f00 */
[----:B-1---5:R-:W-:Y:S05]  /*32d0*/  CALL.REL.NOINC `($_Z22calc_benchmark_func_f3PdS_$__internal_accurate_pow) ;  /* 0x0000001000d07944 */ /* 0x022fea0003c00000 */
[----:B------:R-:W-:Y:S01]  /*32e0*/  DADD R4, R32, 1000000 ;  /* 0x412e848020047429 */ /* 0x000fe20000000000 */
[----:B------:R-:W-:-:S09]  /*32f0*/  IMAD.MOV.U32 R20, RZ, RZ, R0 ;  /* 0x000000ffff147224 */ /* 0x000fd200078e0000 */
[----:B------:R-:W-:-:S04]  /*3300*/  LOP3.LUT R4, R5, 0x7ff00000, RZ, 0xc0, !PT ;  /* 0x7ff0000005047812 */ /* 0x000fc800078ec0ff */
[----:B------:R-:W-:-:S13]  /*3310*/  ISETP.NE.AND P0, PT, R4, 0x7ff00000, PT ;  /* 0x7ff000000400780c */ /* 0x000fda0003f05270 */
[----:B------:R-:W-:Y:S05]  /*3320*/  @P0 BRA `(.L_x_59) ;  /* 0x0000000000240947 */ /* 0x000fea0003800000 */
[----:B------:R-:W-:-:S14]  /*3330*/  DSETP.NAN.AND P0, PT, R32, R32, PT ;  /* 0x000000202000722a */ /* 0x000fdc0003f08000 */
[----:B------:R-:W-:Y:S05]  /*3340*/  @P0 BRA `(.L_x_60) ;  /* 0x0000000000180947 */ /* 0x000fea0003800000 */
[----:B------:R-:W-:-:S14]  /*3350*/  DSETP.NEU.AND P0, PT, R32, +INF , PT ;  /* 0x7ff000002000742a */ /* 0x000fdc0003f0d000 */
[----:B------:R-:W-:Y:S05]  /*3360*/  @P0 BRA `(.L_x_59) ;  /* 0x0000000000140947 */ /* 0x000fea0003800000 */
[----:B------:R-:W-:Y:S02]  /*3370*/  ISETP.GE.AND P0, PT, R33, RZ, PT ;  /* 0x000000ff2100720c */ /* 0x000fe40003f06270 */
[----:B------:R-:W-:Y:S02]  /*3380*/  MOV R20, RZ ;  /* 0x000000ff00147202 */ /* 0x000fe40000000f00 */
[----:B------:R-:W-:Y:S01]  /*3390*/  SEL R21, RZ, 0x7ff00000, !P0 ;  /* 0x7ff00000ff157807 */ /* 0x000fe20004000000 */
[----:B------:R-:W-:Y:S08]  /*33a0*/  BRA `(.L_x_59) ;  /* 0x0000000000047947 */ /* 0x000ff00003800000 */
.L_x_60:
[----:B------:R-:W-:-:S11]  /*33b0*/  DADD R20, R32, 1000000 ;  /* 0x412e848020147429 */ /* 0x000fd60000000000 */
.L_x_59:
[----:B------:R-:W0:Y:S02]  /*33c0*/  LDC.64 R4, c[0x4][0x40] ;  /* 0x01001000ff047b82 */ /* 0x000e240000000a00 */
[----:B0-----:R-:W2:Y:S06]  /*33d0*/  LDG.E.64 R4, desc[UR8][R4.64] ;  /* 0x0000000804047981 */ /* 0x001eac000c1e1b00 */
[----:B------:R-:W0:Y:S01]  /*33e0*/  LDC.64 R16, c[0x4][0x10] ;  /* 0x01000400ff107b82 */ /* 0x000e220000000a00 */
[----:B------:R-:W-:Y:S02]  /*33f0*/  DSETP.NEU.AND P0, PT, R32, RZ, PT ;  /* 0x000000ff2000722a */ /* 0x000fe40003f0d000 */
[----:B------:R-:W-:Y:S01]  /*3400*/  DMUL R2, R2, R2 ;  /* 0x0000000202027228 */ /* 0x000fe20000000000 */
[----:B--2---:R-:W2:Y:S03]  /*3410*/  LD.E.64 R12, desc[UR8][R4.64] ;  /* 0x00000008040c7980 */ /* 0x004ea6000c101b00 */
[----:B------:R-:W-:-:S02]  /*3420*/  FSEL R14, R20, RZ, P0 ;  /* 0x000000ff140e7208 */ /* 0x000fc40000000000 */
[----:B------:R-:W-:-:S06]  /*3430*/  FSEL R15, R21, 1.875, P0 ;  /* 0x3ff00000150f7808 */ /* 0x000fcc0000000000 */
[----:B--2---:R-:W-:-:S07]  /*3440*/  DFMA R12, R2, R14, R12 ;  /* 0x0000000e020c722b */ /* 0x004fce000000000c */
[----:B------:R1:W-:Y:S04]  /*3450*/  ST.E.64 desc[UR8][R4.64], R12 ;  /* 0x0000000c04007985 */ /* 0x0003e8000c101b08 */
[----:B0-----:R0:W2:Y:S01]  /*3460*/  LDG.E.64 R2, desc[UR8][R16.64] ;  /* 0x0000000810027981 */ /* 0x0010a2000c1e1b00 */
[----:B------:R-:W3:Y:S01]  /*3470*/  MUFU.RCP64H R15, R9 ;  /* 0x00000009000f7308 */ /* 0x000ee20000001800 */
[----:B------:R-:W-:-:S06]  /*3480*/  IMAD.MOV.U32 R14, RZ, RZ, 0x1 ;  /* 0x00000001ff0e7424 */ /* 0x000fcc00078e00ff */
[----:B---3--:R-:W-:-:S08]  /*3490*/  DFMA R18, -R8, R14, 1 ;  /* 0x3ff000000812742b */ /* 0x008fd0000000010e */
[----:B------:R-:W-:Y:S01]  /*34a0*/  DFMA R18, R18, R18, R18 ;  /* 0x000000121212722b */ /* 0x000fe20000000012 */
[----:B------:R-:W-:-:S07]  /*34b0*/  UIADD3 UR12, UPT, UPT, UR11, 0x1, URZ ;  /* 0x000000010b0c7890 */ /* 0x000fce000fffe0ff */
[----:B------:R-:W-:Y:S02]  /*34c0*/  DFMA R18, R14, R18, R14 ;  /* 0x000000120e12722b */ /* 0x000fe4000000000e */
[----:B0-----:R-:W0:Y:S06]  /*34d0*/  I2F.F64.U32 R16, UR12 ;  /* 0x0000000c00107d12 */ /* 0x001e2c0008201800 */
[----:B-1----:R-:W-:Y:S01]  /*34e0*/  DFMA R4, -R8, R18, 1 ;  /* 0x3ff000000804742b */ /* 0x002fe20000000112 */
[----:B--2---:R-:W-:-:S04]  /*34f0*/  IADD3 R2, P0, PT, R2, UR5, RZ ;  /* 0x0000000502027c10 */ /* 0x004fc8000ff1e0ff */
[----:B------:R-:W-:-:S06]  /*3500*/  IADD3.X R3, PT, PT, R3, UR6, RZ, P0, !PT ;  /* 0x0000000603037c10 */ /* 0x000fcc00087fe4ff */
[----:B------:R-:W5:Y:S01]  /*3510*/  LD.E.64 R2, desc[UR8][R2.64+0x10] ;  /* 0x0000100802027980 */ /* 0x000f62000c101b00 */
[----:B------:R-:W-:Y:S01]  /*3520*/  DFMA R18, R18, R4, R18 ;  /* 0x000000041212722b */ /* 0x000fe20000000012 */
[----:B0-----:R-:W-:-:S07]  /*3530*/  FSETP.GEU.AND P1, PT, |R17|, 6.5827683646048100446e-37, PT ;  /* 0x036000001100780b */ /* 0x001fce0003f2e200 */
[----:B------:R-:W-:-:S08]  /*3540*/  DMUL R32, R18, R16 ;  /* 0x0000001012207228 */ /* 0x000fd00000000000 */
[----:B------:R-:W-:-:S08]  /*3550*/  DFMA R4, -R8, R32, R16 ;  /* 0x000000200804722b */ /* 0x000fd00000000110 */
[----:B------:R-:W-:-:S10]  /*3560*/  DFMA R32, R18, R4, R32 ;  /* 0x000000041220722b */ /* 0x000fd40000000020 */
[----:B------:R-:W-:-:S05]  /*3570*/  FFMA R0, RZ, R9, R33 ;  /* 0x00000009ff007223 */ /* 0x000fca0000000021 */
[----:B------:R-:W-:-:S13]  /*3580*/  FSETP.GT.AND P0, PT, |R0|, 1.469367938527859385e-39, PT ;  /* 0x001000000000780b */ /* 0x000fda0003f04200 */
[----:B------:R-:W-:Y:S05]  /*3590*/  @P0 BRA P1, `(.L_x_61) ;  /* 0x00000000001c0947 */ /* 0x000fea0000800000 */
[----:B------:R-:W-:Y:S01]  /*35a0*/  MOV R0, R16 ;  /* 0x0000001000007202 */ /* 0x000fe20000000f00 */
[----:B------:R-:W-:Y:S01]  /*35b0*/  IMAD.MOV.U32 R12, RZ, RZ, R8 ;  /* 0x000000ffff0c7224 */ /* 0x000fe200078e0008 */
[----:B------:R-:W-:Y:S02]  /*35c0*/  MOV R13, R9 ;  /* 0x00000009000d7202 */ /* 0x000fe40000000f00 */
[----:B------:R-:W-:-:S07]  /*35d0*/  MOV R26, 0x35f0 ;  /* 0x000035f0001a7802 */ /* 0x000fce0000000f00 */
[----:B-----5:R-:W-:Y:S05]  /*35e0*/  CALL.REL.NOINC `($__internal_0_$__cuda_sm20_div_rn_f64_full) ;  /* 0x0000000800947944 */ /* 0x020fea0003c00000 */
[----:B------:R-:W-:Y:S01]  /*35f0*/  IMAD.MOV.U32 R32, RZ, RZ, R4 ;  /* 0x000000ffff207224 */ /* 0x000fe200078e0004 */
[----:B------:R-:W-:-:S07]  /*3600*/  MOV R33, R5 ;  /* 0x0000000500217202 */ /* 0x000fce0000000f00 */
.L_x_61:
[----:B------:R-:W-:Y:S01]  /*3610*/  IMAD.MOV.U32 R0, RZ, RZ, R32 ;  /* 0x000000ffff007224 */ /* 0x000fe200078e0020 */
[----:B------:R-:W-:Y:S02]  /*3620*/  MOV R5, R33 ;  /* 0x0000002100057202 */ /* 0x000fe40000000f00 */
[----:B------:R-:W-:-:S07]  /*3630*/  MOV R4, 0x3650 ;  /* 0x0000365000047802 */ /* 0x000fce0000000f00 */
[----:B-----5:R-:W-:Y:S05]  /*3640*/  CALL.REL.NOINC `($_Z22calc_benchmark_func_f3PdS_$__internal_accurate_pow) ;  /* 0x0000000c00f47944 */ /* 0x020fea0003c00000 */
        /* <DEDUP_REMOVED lines=13> */
.L_x_63:
[----:B------:R-:W-:-:S11]  /*3720*/  DADD R20, R32, 1000000 ;  /* 0x412e848020147429 */ /* 0x000fd60000000000 */
.L_x_62:
        /* <DEDUP_REMOVED lines=11> */
[----:B------:R-:W-:-:S09]  /*37e0*/  UIADD3 UR12, UPT, UPT, UR11, 0x2, URZ ;  /* 0x000000020b0c7890 */ /* 0x000fd2000fffe0ff */
[----:B0-----:R-:W0:Y:S01]  /*37f0*/  I2F.F64.U32 R16, UR12 ;  /* 0x0000000c00107d12 */ /* 0x001e220008201800 */
[----:B--2---:R-:W-:-:S04]  /*3800*/  IADD3 R32, P0, PT, R12, UR5, RZ ;  /* 0x000000050c207c10 */ /* 0x004fc8000ff1e0ff */
[----:B------:R-:W-:-:S06]  /*3810*/  IADD3.X R33, PT, PT, R13, UR6, RZ, P0, !PT ;  /* 0x000000060d217c10 */ /* 0x000fcc00087fe4ff */
[----:B------:R-:W5:Y:S01]  /*3820*/  LD.E.64 R32, desc[UR8][R32.64+0x18] ;  /* 0x0000180820207980 */ /* 0x000f62000c101b00 */
[----:B------:R-:W2:Y:S01]  /*3830*/  MUFU.RCP64H R13, R9 ;  /* 0x00000009000d7308 */ /* 0x000ea20000001800 */
[----:B------:R-:W-:Y:S01]  /*3840*/  IMAD.MOV.U32 R12, RZ, RZ, 0x1 ;  /* 0x00000001ff0c7424 */ /* 0x000fe200078e00ff */
[----:B0-----:R-:W-:-:S05]  /*3850*/  FSETP.GEU.AND P1, PT, |R17|, 6.5827683646048100446e-37, PT ;  /* 0x036000001100780b */ /* 0x001fca0003f2e200 */
[----:B--2---:R-:W-:-:S08]  /*3860*/  DFMA R14, -R8, R12, 1 ;  /* 0x3ff00000080e742b */ /* 0x004fd0000000010c */
[----:B------:R-:W-:-:S08]  /*3870*/  DFMA R14, R14, R14, R14 ;  /* 0x0000000e0e0e722b */ /* 0x000fd0000000000e */
[----:B------:R-:W-:-:S08]  /*3880*/  DFMA R14, R12, R14, R12 ;  /* 0x0000000e0c0e722b */ /* 0x000fd0000000000c */
[----:B-1----:R-:W-:-:S08]  /*3890*/  DFMA R2, -R8, R14, 1 ;  /* 0x3ff000000802742b */ /* 0x002fd0000000010e */
[----:B------:R-:W-:-:S08]  /*38a0*/  DFMA R14, R14, R2, R14 ;  /* 0x000000020e0e722b */ /* 0x000fd0000000000e */
        /* <DEDUP_REMOVED lines=13> */
.L_x_64:
        /* <DEDUP_REMOVED lines=17> */
.L_x_66:
[----:B------:R-:W-:-:S11]  /*3a90*/  DADD R20, R2, 1000000 ;  /* 0x412e848002147429 */ /* 0x000fd60000000000 */
.L_x_65:
[----:B------:R-:W2:Y:S01]  /*3aa0*/  LDG.E.64 R4, desc[UR8][R10.64] ;  /* 0x000000080a047981 */ /* 0x000ea2000c1e1b00 */
[----:B------:R-:W-:Y:S02]  /*3ab0*/  DSETP.NEU.AND P0, PT, R2, RZ, PT ;  /* 0x000000ff0200722a */ /* 0x000fe40003f0d000 */
[----:B------:R-:W-:Y:S01]  /*3ac0*/  DMUL R32, R32, R32 ;  /* 0x0000002020207228 */ /* 0x000fe20000000000 */
[----:B--2---:R-:W2:Y:S03]  /*3ad0*/  LD.E.64 R12, desc[UR8][R4.64] ;  /* 0x00000008040c7980 */ /* 0x004ea6000c101b00 */
[----:B------:R-:W-:Y:S01]  /*3ae0*/  FSEL R2, R20, RZ, P0 ;  /* 0x000000ff14027208 */ /* 0x000fe20000000000 */
[----:B------:R-:W-:Y:S01]  /*3af0*/  UIADD3 UR5, UP0, UPT, UR5, 0x20, URZ ;  /* 0x0000002005057890 */ /* 0x000fe2000ff1e0ff */
[----:B------:R-:W-:Y:S01]  /*3b00*/  FSEL R3, R21, 1.875, P0 ;  /* 0x3ff0000015037808 */ /* 0x000fe20000000000 */
[----:B------:R-:W-:Y:S01]  /*3b10*/  UIADD3 UR7, UPT, UPT, UR7, 0x4, URZ ;  /* 0x0000000407077890 */ /* 0x000fe2000fffe0ff */
[----:B------:R-:W-:Y:S01]  /*3b20*/  DADD R6, R6, 4 ;  /* 0x4010000006067429 */ /* 0x000fe20000000000 */
[----:B------:R-:W-:-:S02]  /*3b30*/  UIADD3.X UR6, UPT, UPT, URZ, UR6, URZ, UP0, !UPT ;  /* 0x00000006ff067290 */ /* 0x000fc400087fe4ff */
[----:B------:R-:W-:Y:S02]  /*3b40*/  UISETP.NE.AND UP0, UPT, UR7, URZ, UPT ;  /* 0x000000ff0700728c */ /* 0x000fe4000bf05270 */
[----:B------:R-:W-:Y:S01]  /*3b50*/  UIADD3 UR11, UPT, UPT, UR11, 0x4, URZ ;  /* 0x000000040b0b7890 */ /* 0x000fe2000fffe0ff */
[----:B--2---:R-:W-:-:S07]  /*3b60*/  DFMA R12, R32, R2, R12 ;  /* 0x00000002200c722b */ /* 0x004fce000000000c */
[----:B------:R1:W-:Y:S01]  /*3b70*/  ST.E.64 desc[UR8][R4.64], R12 ;  /* 0x0000000c04007985 */ /* 0x0003e2000c101b08 */
[----:B------:R-:W-:Y:S05]  /*3b80*/  BRA.U UP0, `(.L_x_67) ;  /* 0xfffffff100887547 */ /* 0x000fea000b83ffff */
.L_x_55:
[----:B------:R-:W-:-:S09]  /*3b90*/  UISETP.NE.AND UP0, UPT, UR10, URZ, UPT ;  /* 0x000000ff0a00728c */ /* 0x000fd2000bf05270 */
[----:B------:R-:W-:Y:S05]  /*3ba0*/  BRA.U !UP0, `(.L_x_68) ;  /* 0x0000000508007547 */ /* 0x000fea000b800000 */
[----:B------:R-:W-:Y:S02]  /*3bb0*/  UIMAD.WIDE.U32 UR6, UR4, 0x8, URZ ;  /* 0x00000008040678a5 */ /* 0x000fe4000f8e00ff */
[----:B------:R-:W-:-:S12]  /*3bc0*/  UIADD3 UR5, UPT, UPT, -UR10, URZ, URZ ;  /* 0x000000ff0a057290 */ /* 0x000fd8000fffe1ff */
.L_x_72:
[----:B01----:R-:W0:Y:S02]  /*3bd0*/  LDC.64 R4, c[0x4][0x10] ;  /* 0x01000400ff047b82 */ /* 0x003e240000000a00 */
[----:B0-----:R-:W2:Y:S01]  /*3be0*/  LDG.E.64 R2, desc[UR8][R4.64] ;  /* 0x0000000804027981 */ /* 0x001ea2000c1e1b00 */
[----:B----4-:R-:W0:Y:S01]  /*3bf0*/  MUFU.RCP64H R7, R9 ;  /* 0x0000000900077308 */ /* 0x010e220000001800 */
[----:B------:R-:W-:-:S06]  /*3c00*/  IMAD.MOV.U32 R6, RZ, RZ, 0x1 ;  /* 0x00000001ff067424 */ /* 0x000fcc00078e00ff */
[----:B0-----:R-:W-:-:S08]  /*3c10*/  DFMA R12, -R8, R6, 1 ;  /* 0x3ff00000080c742b */ /* 0x001fd00000000106 */
[----:B------:R-:W-:-:S08]  /*3c20*/  DFMA R12, R12, R12, R12 ;  /* 0x0000000c0c0c722b */ /* 0x000fd0000000000c */
[----:B------:R-:W-:Y:S01]  /*3c30*/  DFMA R12, R6, R12, R6 ;  /* 0x0000000c060c722b */ /* 0x000fe20000000006 */
[----:B------:R-:W0:Y:S07]  /*3c40*/  I2F.F64.U32 R16, UR4 ;  /* 0x0000000400107d12 */ /* 0x000e2e0008201800 */
[----:B------:R-:W-:Y:S01]  /*3c50*/  DFMA R6, -R8, R12, 1 ;  /* 0x3ff000000806742b */ /* 0x000fe2000000010c */
        /* <DEDUP_REMOVED lines=14> */
[----:B---3--:R-:W-:-:S07]  /*3d40*/  MOV R26, 0x3d60 ;  /* 0x00003d60001a7802 */ /* 0x008fce0000000f00 */
[----:B-----5:R-:W-:Y:S05]  /*3d50*/  CALL.REL.NOINC `($__internal_0_$__cuda_sm20_div_rn_f64_full) ;  /* 0x0000000000b87944 */ /* 0x020fea0003c00000 */
[----:B------:R-:W-:Y:S01]  /*3d60*/  IMAD.MOV.U32 R6, RZ, RZ, R4 ;  /* 0x000000ffff067224 */ /* 0x000fe200078e0004 */
[----:B------:R-:W-:-:S07]  /*3d70*/  MOV R7, R5 ;  /* 0x0000000500077202 */ /* 0x000fce0000000f00 */
.L_x_69:
[----:B------:R-:W-:Y:S01]  /*3d80*/  IMAD.MOV.U32 R0, RZ, RZ, R6 ;  /* 0x000000ffff007224 */ /* 0x000fe200078e0006 */
[----:B------:R-:W-:Y:S02]  /*3d90*/  MOV R5, R7 ;  /* 0x0000000700057202 */ /* 0x000fe40000000f00 */
[----:B------:R-:W-:-:S07]  /*3da0*/  MOV R4, 0x3dc0 ;  /* 0x00003dc000047802 */ /* 0x000fce0000000f00 */
[----:B---3-5:R-:W-:Y:S05]  /*3db0*/  CALL.REL.NOINC `($_Z22calc_benchmark_func_f3PdS_$__internal_accurate_pow) ;  /* 0x0000000800187944 */ /* 0x028fea0003c00000 */
        /* <DEDUP_REMOVED lines=13> */
.L_x_71:
[----:B------:R-:W-:-:S11]  /*3e90*/  DADD R20, R6, 1000000 ;  /* 0x412e848006147429 */ /* 0x000fd60000000000 */
.L_x_70:
[----:B------:R-:W2:Y:S01]  /*3ea0*/  LDG.E.64 R4, desc[UR8][R10.64] ;  /* 0x000000080a047981 */ /* 0x000ea2000c1e1b00 */
[----:B------:R-:W-:Y:S02]  /*3eb0*/  DSETP.NEU.AND P0, PT, R6, RZ, PT ;  /* 0x000000ff0600722a */ /* 0x000fe40003f0d000 */
[----:B------:R-:W-:Y:S01]  /*3ec0*/  DMUL R2, R2, R2 ;  /* 0x0000000202027228 */ /* 0x000fe20000000000 */
[----:B--2---:R-:W2:Y:S03]  /*3ed0*/  LD.E.64 R12, desc[UR8][R4.64] ;  /* 0x00000008040c7980 */ /* 0x004ea6000c101b00 */
[----:B------:R-:W-:Y:S01]  /*3ee0*/  FSEL R6, R20, RZ, P0 ;  /* 0x000000ff14067208 */ /* 0x000fe20000000000 */
[----:B------:R-:W-:Y:S01]  /*3ef0*/  UIADD3 UR6, UP0, UPT, UR6, 0x8, URZ ;  /* 0x0000000806067890 */ /* 0x000fe2000ff1e0ff */
[----:B------:R-:W-:Y:S01]  /*3f00*/  FSEL R7, R21, 1.875, P0 ;  /* 0x3ff0000015077808 */ /* 0x000fe20000000000 */
[----:B------:R-:W-:-:S02]  /*3f10*/  UIADD3 UR5, UPT, UPT, UR5, 0x1, URZ ;  /* 0x0000000105057890 */ /* 0x000fc4000fffe0ff */
[----:B------:R-:W-:Y:S02]  /*3f20*/  UIADD3.X UR7, UPT, UPT, URZ, UR7, URZ, UP0, !UPT ;  /* 0x00000007ff077290 */ /* 0x000fe400087fe4ff */
[----:B------:R-:W-:Y:S01]  /*3f30*/  UISETP.NE.AND UP0, UPT, UR5, URZ, UPT ;  /* 0x000000ff0500728c */ /* 0x000fe2000bf05270 */
[----:B--2---:R-:W-:-:S07]  /*3f40*/  DFMA R2, R2, R6, R12 ;  /* 0x000000060202722b */ /* 0x004fce000000000c */
[----:B------:R0:W-:Y:S01]  /*3f50*/  ST.E.64 desc[UR8][R4.64], R2 ;  /* 0x0000000204007985 */ /* 0x0001e2000c101b08 */
[----:B------:R-:W-:Y:S05]  /*3f60*/  BRA.U !UP0, `(.L_x_68) ;  /* 0x0000000108107547 */ /* 0x000fea000b800000 */
[----:B------:R-:W-:Y:S01]  /*3f70*/  UIADD3 UR4, UPT, UPT, UR4, 0x1, URZ ;  /* 0x0000000104047890 */ /* 0x000fe2000fffe0ff */
[----:B------:R-:W-:Y:S11]  /*3f80*/  BRA `(.L_x_72) ;  /* 0xfffffffc00107947 */ /* 0x000ff6000383ffff */
.L_x_29:
[----:B-1----:R-:W2:Y:S04]  /*3f90*/  LDG.E.64 R2, desc[UR8][R10.64] ;  /* 0x000000080a027981 */ /* 0x002ea8000c1e1b00 */
[----:B--2---:R0:W-:Y:S02]  /*3fa0*/  ST.E.64 desc[UR8][R2.64], RZ ;  /* 0x000000ff02007985 */ /* 0x0041e4000c101b08 */
.L_x_68:
[----:B01----:R-:W0:Y:S01]  /*3fb0*/  LDC.64 R4, c[0x4][0x60] ;  /* 0x01001800ff047b82 */ /* 0x003e220000000a00 */
[----:B------:R-:W5:Y:S04]  /*3fc0*/  LDG.E.64 R10, desc[UR8][R10.64] ;  /* 0x000000080a0a7981 */ /* 0x000f68000c1e1b00 */
[----:B0-----:R-:W4:Y:S04]  /*3fd0*/  LDG.E.64 R4, desc[UR8][R4.64] ;  /* 0x0000000804047981 */ /* 0x001f28000c1e1b00 */
[----:B-----5:R-:W5:Y:S04]  /*3fe0*/  LD.E.64 R2, desc[UR8][R10.64] ;  /* 0x000000080a027980 */ /* 0x020f68000c101b00 */
[----:B----4-:R-:W5:Y:S01]  /*3ff0*/  LD.E.64 R6, desc[UR8][R4.64] ;  /* 0x0000000804067980 */ /* 0x010f62000c101b00 */
[----:B------:R-:W0:Y:S01]  /*4000*/  LDC.64 R8, c[0x0][0x388] ;  /* 0x0000e200ff087b82 */ /* 0x000e220000000a00 */
[----:B-----5:R-:W-:-:S07]  /*4010*/  DADD R2, R2, R6 ;  /* 0x0000000002027229 */ /* 0x020fce0000000006 */
[----:B0-----:R-:W-:Y:S01]  /*4020*/  STG.E.64 desc[UR8][R8.64], R2 ;  /* 0x0000000208007986 */ /* 0x001fe2000c101b08 */
[----:B------:R-:W-:Y:S05]  /*4030*/  EXIT ;  /* 0x000000000000794d */ /* 0x000fea0003800000 */
        .weak           $__internal_0_$__cuda_sm20_div_rn_f64_full
        .type           $__internal_0_$__cuda_sm20_div_rn_f64_full,@function
        .size           $__internal_0_$__cuda_sm20_div_rn_f64_full,($_Z22calc_benchmark_func_f3PdS_$__internal_accurate_pow - $__internal_0_$__cuda_sm20_div_rn_f64_full)
$__internal_0_$__cuda_sm20_div_rn_f64_full:
[C---:B------:R-:W-:Y:S01]  /*4040*/  FSETP.GEU.AND P0, PT, |R13|.reuse, 1.469367938527859385e-39, PT ;  /* 0x001000000d00780b */ /* 0x040fe20003f0e200 */
[----:B------:R-:W-:Y:S01]  /*4050*/  IMAD.MOV.U32 R24, RZ, RZ, 0x1ca00000 ;  /* 0x1ca00000ff187424 */ /* 0x000fe200078e00ff */
[C---:B------:R-:W-:Y:S02]  /*4060*/  LOP3.LUT R4, R13.reuse, 0x800fffff, RZ, 0xc0, !PT ;  /* 0x800fffff0d047812 */ /* 0x040fe400078ec0ff */
[----:B------:R-:W-:Y:S02]  /*4070*/  MOV R18, 0x1 ;  /* 0x0000000100127802 */ /* 0x000fe40000000f00 */
[----:B------:R-:W-:Y:S01]  /*4080*/  LOP3.LUT R5, R4, 0x3ff00000, RZ, 0xfc, !PT ;  /* 0x3ff0000004057812 */ /* 0x000fe200078efcff */
[----:B------:R-:W-:Y:S01]  /*4090*/  IMAD.MOV.U32 R4, RZ, RZ, R12 ;  /* 0x000000ffff047224 */ /* 0x000fe200078e000c */
[----:B------:R-:W-:-:S05]  /*40a0*/  LOP3.LUT R22, R13, 0x7ff00000, RZ, 0xc0, !PT ;  /* 0x7ff000000d167812 */ /* 0x000fca00078ec0ff */
[----:B------:R-:W-:-:S06]  /*40b0*/  @!P0 DMUL R4, R12, 8.98846567431157953865e+307 ;  /* 0x7fe000000c048828 */ /* 0x000fcc0000000000 */
[----:B------:R-:W0:Y:S02]  /*40c0*/  MUFU.RCP64H R19, R5 ;  /* 0x0000000500137308 */ /* 0x000e240000001800 */
[----:B0-----:R-:W-:-:S08]  /*40d0*/  DFMA R14, R18, -R4, 1 ;  /* 0x3ff00000120e742b */ /* 0x001fd00000000804 */
[----:B------:R-:W-:-:S08]  /*40e0*/  DFMA R14, R14, R14, R14 ;  /* 0x0000000e0e0e722b */ /* 0x000fd0000000000e */
[----:B------:R-:W-:Y:S01]  /*40f0*/  DFMA R18, R18, R14, R18 ;  /* 0x0000000e1212722b */ /* 0x000fe20000000012 */
[----:B------:R-:W-:Y:S01]  /*4100*/  MOV R15, R17 ;  /* 0x00000011000f7202 */ /* 0x000fe20000000f00 */
[----:B------:R-:W-:-:S03]  /*4110*/  IMAD.MOV.U32 R14, RZ, RZ, R0 ;  /* 0x000000ffff0e7224 */ /* 0x000fc600078e0000 */
[----:B------:R-:W-:Y:S01]  /*4120*/  LOP3.LUT R25, R15, 0x7ff00000, RZ, 0xc0, !PT ;  /* 0x7ff000000f197812 */ /* 0x000fe200078ec0ff */
[----:B------:R-:W-:Y:S02]  /*4130*/  IMAD.MOV.U32 R16, RZ, RZ, R14 ;  /* 0x000000ffff107224 */ /* 0x000fe400078e000e */
[C---:B------:R-:W-:Y:S01]  /*4140*/  DFMA R20, R18.reuse, -R4, 1 ;  /* 0x3ff000001214742b */ /* 0x040fe20000000804 */
[----:B------:R-:W-:Y:S02]  /*4150*/  ISETP.GE.U32.AND P2, PT, R25, R22, PT ;  /* 0x000000161900720c */ /* 0x000fe40003f46070 */
[----:B------:R-:W-:Y:S02]  /*4160*/  MOV R0, R25 ;  /* 0x0000001900007202 */ /* 0x000fe40000000f00 */
[----:B------:R-:W-:Y:S02]  /*4170*/  SEL R17, R24, 0x63400000, !P2 ;  /* 0x6340000018117807 */ /* 0x000fe40005000000 */
[----:B------:R-:W-:Y:S01]  /*4180*/  FSETP.GEU.AND P2, PT, |R15|, 1.469367938527859385e-39, PT ;  /* 0x001000000f00780b */ /* 0x000fe20003f4e200 */
[----:B------:R-:W-:Y:S01]  /*4190*/  DFMA R18, R18, R20, R18 ;  /* 0x000000141212722b */ /* 0x000fe20000000012 */
[----:B------:R-:W-:-:S11]  /*41a0*/  LOP3.LUT R17, R17, 0x800fffff, R15, 0xf8, !PT ;  /* 0x800fffff11117812 */ /* 0x000fd600078ef80f */
[----:B------:R-:W-:Y:S05]  /*41b0*/  @P2 BRA `(.L_x_73) ;  /* 0x0000000000202947 */ /* 0x000fea0003800000 */
[----:B------:R-:W-:Y:S02]  /*41c0*/  LOP3.LUT R0, R13, 0x7ff00000, RZ, 0xc0, !PT ;  /* 0x7ff000000d007812 */ /* 0x000fe400078ec0ff */
[----:B------:R-:W-:Y:S02]  /*41d0*/  MOV R20, RZ ;  /* 0x000000ff00147202 */ /* 0x000fe40000000f00 */
[----:B------:R-:W-:-:S04]  /*41e0*/  ISETP.GE.U32.AND P2, PT, R25, R0, PT ;  /* 0x000000001900720c */ /* 0x000fc80003f46070 */
[----:B------:R-:W-:-:S04]  /*41f0*/  SEL R21, R24, 0x63400000, !P2 ;  /* 0x6340000018157807 */ /* 0x000fc80005000000 */
[----:B------:R-:W-:-:S04]  /*4200*/  LOP3.LUT R21, R21, 0x80000000, R15, 0xf8, !PT ;  /* 0x8000000015157812 */ /* 0x000fc800078ef80f */
[----:B------:R-:W-:-:S06]  /*4210*/  LOP3.LUT R21, R21, 0x100000, RZ, 0xfc, !PT ;  /* 0x0010000015157812 */ /* 0x000fcc00078efcff */
[----:B------:R-:W-:-:S10]  /*4220*/  DFMA R16, R16, 2, -R20 ;  /* 0x400000001010782b */ /* 0x000fd40000000814 */
[----:B------:R-:W-:-:S07]  /*4230*/  LOP3.LUT R0, R17, 0x7ff00000, RZ, 0xc0, !PT ;  /* 0x7ff0000011007812 */ /* 0x000fce00078ec0ff */
.L_x_73:
[----:B------:R-:W-:Y:S01]  /*4240*/  IMAD.MOV.U32 R27, RZ, RZ, R22 ;  /* 0x000000ffff1b7224 */ /* 0x000fe200078e0016 */
[----:B------:R-:W-:Y:S01]  /*4250*/  @!P0 LOP3.LUT R27, R5, 0x7ff00000, RZ, 0xc0, !PT ;  /* 0x7ff00000051b8812 */ /* 0x000fe200078ec0ff */
[----:B------:R-:W-:Y:S01]  /*4260*/  DMUL R20, R18, R16 ;  /* 0x0000001012147228 */ /* 0x000fe20000000000 */
[----:B------:R-:W-:-:S03]  /*4270*/  IADD3 R28, PT, PT, R0, -0x1, RZ ;  /* 0xffffffff001c7810 */ /* 0x000fc60007ffe0ff */
[----:B------:R-:W-:Y:S01]  /*4280*/  VIADD R29, R27, 0xffffffff ;  /* 0xffffffff1b1d7836 */ /* 0x000fe20000000000 */
[----:B------:R-:W-:-:S03]  /*4290*/  ISETP.GT.U32.AND P0, PT, R28, 0x7feffffe, PT ;  /* 0x7feffffe1c00780c */ /* 0x000fc60003f04070 */
[----:B------:R-:W-:Y:S01]  /*42a0*/  DFMA R22, R20, -R4, R16 ;  /* 0x800000041416722b */ /* 0x000fe20000000010 */
[----:B------:R-:W-:-:S07]  /*42b0*/  ISETP.GT.U32.OR P0, PT, R29, 0x7feffffe, P0 ;  /* 0x7feffffe1d00780c */ /* 0x000fce0000704470 */
[----:B------:R-:W-:-:S06]  /*42c0*/  DFMA R22, R18, R22, R20 ;  /* 0x000000161216722b */ /* 0x000fcc0000000014 */
[----:B------:R-:W-:Y:S05]  /*42d0*/  @P0 BRA `(.L_x_74) ;  /* 0x00000000006c0947 */ /* 0x000fea0003800000 */
[----:B------:R-:W-:-:S04]  /*42e0*/  LOP3.LUT R14, R13, 0x7ff00000, RZ, 0xc0, !PT ;  /* 0x7ff000000d0e7812 */ /* 0x000fc800078ec0ff */
[CC--:B------:R-:W-:Y:S02]  /*42f0*/  VIADDMNMX R0, R25.reuse, -R14.reuse, 0xb9600000, !PT ;  /* 0xb960000019007446 */ /* 0x0c0fe4000780090e */
[----:B------:R-:W-:Y:S02]  /*4300*/  ISETP.GE.U32.AND P0, PT, R25, R14, PT ;  /* 0x0000000e1900720c */ /* 0x000fe40003f06070 */
[----:B------:R-:W-:Y:S02]  /*4310*/  VIMNMX R0, PT, PT, R0, 0x46a00000, PT ;  /* 0x46a0000000007848 */ /* 0x000fe40003fe0100 */
[----:B------:R-:W-:Y:S02]  /*4320*/  SEL R15, R24, 0x63400000, !P0 ;  /* 0x63400000180f7807 */ /* 0x000fe40004000000 */
[----:B------:R-:W-:Y:S02]  /*4330*/  MOV R14, RZ ;  /* 0x000000ff000e7202 */ /* 0x000fe40000000f00 */
[----:B------:R-:W-:-:S05]  /*4340*/  IADD3 R0, PT, PT, -R15, R0, RZ ;  /* 0x000000000f007210 */ /* 0x000fca0007ffe1ff */
[----:B------:R-:W-:-:S06]  /*4350*/  VIADD R15, R0, 0x7fe00000 ;  /* 0x7fe00000000f7836 */ /* 0x000fcc0000000000 */
[----:B------:R-:W-:-:S10]  /*4360*/  DMUL R18, R22, R14 ;  /* 0x0000000e16127228 */ /* 0x000fd40000000000 */
[----:B------:R-:W-:-:S13]  /*4370*/  FSETP.GTU.AND P0, PT, |R19|, 1.469367938527859385e-39, PT ;  /* 0x001000001300780b */ /* 0x000fda0003f0c200 */
[----:B------:R-:W-:Y:S05]  /*4380*/  @P0 BRA `(.L_x_75) ;  /* 0x0000000000940947 */ /* 0x000fea0003800000 */
[----:B------:R-:W-:Y:S01]  /*4390*/  DFMA R4, R22, -R4, R16 ;  /* 0x800000041604722b */ /* 0x000fe20000000010 */
[----:B------:R-:W-:-:S09]  /*43a0*/  IMAD.MOV.U32 R14, RZ, RZ, RZ ;  /* 0x000000ffff0e7224 */ /* 0x000fd200078e00ff */
[C---:B------:R-:W-:Y:S02]  /*43b0*/  FSETP.NEU.AND P0, PT, R5.reuse, RZ, PT ;  /* 0x000000ff0500720b */ /* 0x040fe40003f0d000 */
[----:B------:R-:W-:-:S04]  /*43c0*/  LOP3.LUT R13, R5, 0x80000000, R13, 0x48, !PT ;  /* 0x80000000050d7812 */ /* 0x000fc800078e480d */
[----:B------:R-:W-:-:S07]  /*43d0*/  LOP3.LUT R15, R13, R15, RZ, 0xfc, !PT ;  /* 0x0000000f0d0f7212 */ /* 0x000fce00078efcff */
[----:B------:R-:W-:Y:S05]  /*43e0*/  @!P0 BRA `(.L_x_75) ;  /* 0x00000000007c8947 */ /* 0x000fea0003800000 */
[----:B------:R-:W-:Y:S01]  /*43f0*/  IADD3 R5, PT, PT, -R0, RZ, RZ ;  /* 0x000000ff00057210 */ /* 0x000fe20007ffe1ff */
[----:B------:R-:W-:Y:S01]  /*4400*/  IMAD.MOV.U32 R4, RZ, RZ, RZ ;  /* 0x000000ffff047224 */ /* 0x000fe200078e00ff */
[----:B------:R-:W-:-:S05]  /*4410*/  DMUL.RP R14, R22, R14 ;  /* 0x0000000e160e7228 */ /* 0x000fca0000008000 */
[----:B------:R-:W-:-:S05]  /*4420*/  DFMA R4, R18, -R4, R22 ;  /* 0x800000041204722b */ /* 0x000fca0000000016 */
[----:B------:R-:W-:Y:S02]  /*4430*/  LOP3.LUT R13, R15, R13, RZ, 0x3c, !PT ;  /* 0x0000000d0f0d7212 */ /* 0x000fe400078e3cff */
[----:B------:R-:W-:-:S04]  /*4440*/  IADD3 R4, PT, PT, -R0, -0x43300000, RZ ;  /* 0xbcd0000000047810 */ /* 0x000fc80007ffe1ff */
[----:B------:R-:W-:-:S04]  /*4450*/  FSETP.NEU.AND P0, PT, |R5|, R4, PT ;  /* 0x000000040500720b */ /* 0x000fc80003f0d200 */
[----:B------:R-:W-:Y:S02]  /*4460*/  FSEL R18, R14, R18, !P0 ;  /* 0x000000120e127208 */ /* 0x000fe40004000000 */
[----:B------:R-:W-:Y:S01]  /*4470*/  FSEL R19, R13, R19, !P0 ;  /* 0x000000130d137208 */ /* 0x000fe20004000000 */
[----:B------:R-:W-:Y:S06]  /*4480*/  BRA `(.L_x_75) ;  /* 0x0000000000547947 */ /* 0x000fec0003800000 */
.L_x_74:
[----:B------:R-:W-:-:S14]  /*4490*/  DSETP.NAN.AND P0, PT, R14, R14, PT ;  /* 0x0000000e0e00722a */ /* 0x000fdc0003f08000 */
[----:B------:R-:W-:Y:S05]  /*44a0*/  @P0 BRA `(.L_x_76) ;  /* 0x0000000000440947 */ /* 0x000fea0003800000 */
[----:B------:R-:W-:-:S14]  /*44b0*/  DSETP.NAN.AND P0, PT, R12, R12, PT ;  /* 0x0000000c0c00722a */ /* 0x000fdc0003f08000 */
[----:B------:R-:W-:Y:S05]  /*44c0*/  @P0 BRA `(.L_x_77) ;  /* 0x0000000000300947 */ /* 0x000fea0003800000 */
[----:B------:R-:W-:Y:S01]  /*44d0*/  ISETP.NE.AND P0, PT, R0, R27, PT ;  /* 0x0000001b0000720c */ /* 0x000fe20003f05270 */
[----:B------:R-:W-:Y:S01]  /*44e0*/  IMAD.MOV.U32 R19, RZ, RZ, -0x80000 ;  /* 0xfff80000ff137424 */ /* 0x000fe200078e00ff */
[----:B------:R-:W-:-:S11]  /*44f0*/  MOV R18, 0x0 ;  /* 0x0000000000127802 */ /* 0x000fd60000000f00 */
[----:B------:R-:W-:Y:S05]  /*4500*/  @!P0 BRA `(.L_x_75) ;  /* 0x0000000000348947 */ /* 0x000fea0003800000 */
[----:B------:R-:W-:Y:S02]  /*4510*/  ISETP.NE.AND P0, PT, R0, 0x7ff00000, PT ;  /* 0x7ff000000000780c */ /* 0x000fe40003f05270 */
[----:B------:R-:W-:Y:S02]  /*4520*/  LOP3.LUT R19, R15, 0x80000000, R13, 0x48, !PT ;  /* 0x800000000f137812 */ /* 0x000fe400078e480d */
[----:B------:R-:W-:-:S13]  /*4530*/  ISETP.EQ.OR P0, PT, R27, RZ, !P0 ;  /* 0x000000ff1b00720c */ /* 0x000fda0004702670 */
[----:B------:R-:W-:Y:S02]  /*4540*/  @P0 LOP3.LUT R0, R19, 0x7ff00000, RZ, 0xfc, !PT ;  /* 0x7ff0000013000812 */ /* 0x000fe400078efcff */
[----:B------:R-:W-:Y:S01]  /*4550*/  @!P0 MOV R18, RZ ;  /* 0x000000ff00128202 */ /* 0x000fe20000000f00 */
[----:B------:R-:W-:Y:S01]  /*4560*/  @P0 IMAD.MOV.U32 R18, RZ, RZ, RZ ;  /* 0x000000ffff120224 */ /* 0x000fe200078e00ff */
[----:B------:R-:W-:Y:S01]  /*4570*/  @P0 MOV R19, R0 ;  /* 0x0000000000130202 */ /* 0x000fe20000000f00 */
[----:B------:R-:W-:Y:S06]  /*4580*/  BRA `(.L_x_75) ;  /* 0x0000000000147947 */ /* 0x000fec0003800000 */
.L_x_77:
[----:B------:R-:W-:Y:S01]  /*4590*/  LOP3.LUT R19, R13, 0x80000, RZ, 0xfc, !PT ;  /* 0x000800000d137812 */ /* 0x000fe200078efcff */
[----:B------:R-:W-:Y:S01]  /*45a0*/  IMAD.MOV.U32 R18, RZ, RZ, R12 ;  /* 0x000000ffff127224 */ /* 0x000fe200078e000c */
[----:B------:R-:W-:Y:S06]  /*45b0*/  BRA `(.L_x_75) ;  /* 0x0000000000087947 */ /* 0x000fec0003800000 */
.L_x_76:
[----:B------:R-:W-:Y:S02]  /*45c0*/  LOP3.LUT R19, R15, 0x80000, RZ, 0xfc, !PT ;  /* 0x000800000f137812 */ /* 0x000fe400078efcff */
[----:B------:R-:W-:-:S07]  /*45d0*/  MOV R18, R14 ;  /* 0x0000000e00127202 */ /* 0x000fce0000000f00 */
.L_x_75:
[----:B------:R-:W-:Y:S01]  /*45e0*/  IMAD.MOV.U32 R27, RZ, RZ, 0x0 ;  /* 0x00000000ff1b7424 */ /* 0x000fe200078e00ff */
[----:B------:R-:W-:Y:S01]  /*45f0*/  MOV R5, R19 ;  /* 0x0000001300057202 */ /* 0x000fe20000000f00 */
[----:B------:R-:W-:Y:S02]  /*4600*/  IMAD.MOV.U32 R4, RZ, RZ, R18 ;  /* 0x000000ffff047224 */ /* 0x000fe400078e0012 */
[----:B------:R-:W-:Y:S05]  /*4610*/  RET.REL.NODEC R26 `(_Z22calc_benchmark_func_f3PdS_) ;  /* 0xffffffb81a787950 */ /* 0x000fea0003c3ffff */
        .type           $_Z22calc_benchmark_func_f3PdS_$__internal_accurate_pow,@function
        .size           $_Z22calc_benchmark_func_f3PdS_$__internal_accurate_pow,(.L_x_158 - $_Z22calc_benchmark_func_f3PdS_$__internal_accurate_pow)
$_Z22calc_benchmark_func_f3PdS_$__internal_accurate_pow:
[----:B------:R-:W0:Y:S01]  /*4620*/  MUFU.RCP64H R25, 1.95367431640625 ;  /* 0x3fff424000197908 */ /* 0x000e220000001800 */
[----:B------:R-:W-:Y:S02]  /*4630*/  HFMA2 R12, -RZ, RZ, 0, 0 ;  /* 0x00000000ff0c7431 */ /* 0x000fe400000001ff */
[----:B------:R-:W-:Y:S01]  /*4640*/  IMAD.MOV.U32 R13, RZ, RZ, 0x3fff4240 ;  /* 0x3fff4240ff0d7424 */ /* 0x000fe200078e00ff */
[----:B------:R-:W-:Y:S01]  /*4650*/  MOV R24, RZ ;  /* 0x000000ff00187202 */ /* 0x000fe20000000f00 */
[----:B------:R-:W-:Y:S01]  /*4660*/  IMAD.MOV.U32 R14, RZ, RZ, 0x41ad3b5a ;  /* 0x41ad3b5aff0e7424 */ /* 0x000fe200078e00ff */
[----:B------:R-:W-:Y:S01]  /*4670*/  MOV R15, 0x3ed0f5d2 ;  /* 0x3ed0f5d2000f7802 */ /* 0x000fe20000000f00 */
[----:B------:R-:W-:Y:S01]  /*4680*/  UMOV UR12, 0x7d2cafe2 ;  /* 0x7d2cafe2000c7882 */ /* 0x000fe20000000000 */
[----:B------:R-:W-:Y:S02]  /*4690*/  UMOV UR13, 0x3eb0f5ff ;  /* 0x3eb0f5ff000d7882 */ /* 0x000fe40000000000 */
[----:B0-----:R-:W-:-:S08]  /*46a0*/  DFMA R12, R24, -R12, 1 ;  /* 0x3ff00000180c742b */ /* 0x001fd0000000080c */
[----:B------:R-:W-:-:S08]  /*46b0*/  DFMA R12, R12, R12, R12 ;  /* 0x0000000c0c0c722b */ /* 0x000fd0000000000c */
[----:B------:R-:W-:-:S08]  /*46c0*/  DFMA R24, R24, R12, R24 ;  /* 0x0000000c1818722b */ /* 0x000fd00000000018 */
[----:B------:R-:W-:-:S08]  /*46d0*/  DMUL R12, R24, -0.04632568359375 ;  /* 0xbfa7b800180c7828 */ /* 0x000fd00000000000 */
[----:B------:R-:W-:-:S08]  /*46e0*/  DFMA R12, R24, -0.04632568359375, R12 ;  /* 0xbfa7b800180c782b */ /* 0x000fd0000000000c */
[CC--:B------:R-:W-:Y:S02]  /*46f0*/  DMUL R26, R12.reuse, R12.reuse ;  /* 0x0000000c0c1a7228 */ /* 0x0c0fe40000000000 */
[C---:B------:R-:W-:Y:S02]  /*4700*/  DADD R20, -R12.reuse, -0.04632568359375 ;  /* 0xbfa7b8000c147429 */ /* 0x040fe40000000100 */
[----:B------:R-:W-:-:S04]  /*4710*/  DMUL R16, R12, R12 ;  /* 0x0000000c0c107228 */ /* 0x000fc80000000000 */
[----:B------:R-:W-:Y:S01]  /*4720*/  DFMA R14, R26, UR12, R14 ;  /* 0x0000000c1a0e7c2b */ /* 0x000fe2000800000e */
[----:B------:R-:W-:Y:S01]  /*4730*/  UMOV UR12, 0x75488a3f ;  /* 0x75488a3f000c7882 */ /* 0x000fe20000000000 */
[----:B------:R-:W-:Y:S01]  /*4740*/  UMOV UR13, 0x3ef3b20a ;  /* 0x3ef3b20a000d7882 */ /* 0x000fe20000000000 */
[----:B------:R-:W-:-:S05]  /*4750*/  DADD R20, R20, R20 ;  /* 0x0000000014147229 */ /* 0x000fca0000000014 */
[----:B------:R-:W-:Y:S01]  /*4760*/  DFMA R18, R26, R14, UR12 ;  /* 0x0000000c1a127e2b */ /* 0x000fe2000800000e */
[----:B------:R-:W-:Y:S01]  /*4770*/  UMOV UR12, 0xe4faecd5 ;  /* 0xe4faecd5000c7882 */ /* 0x000fe20000000000 */
[----:B------:R-:W-:Y:S01]  /*4780*/  UMOV UR13, 0x3f1745cd ;  /* 0x3f1745cd000d7882 */ /* 0x000fe20000000000 */
[----:B------:R-:W-:-:S05]  /*4790*/  DFMA R20, -R12, -0.04632568359375, R20 ;  /* 0xbfa7b8000c14782b */ /* 0x000fca0000000114 */
[----:B------:R-:W-:Y:S01]  /*47a0*/  DFMA R18, R26, R18, UR12 ;  /* 0x0000000c1a127e2b */ /* 0x000fe20008000012 */
[----:B------:R-:W-:Y:S01]  /*47b0*/  UMOV UR12, 0x258a578b ;  /* 0x258a578b000c7882 */ /* 0x000fe20000000000 */
[----:B------:R-:W-:Y:S01]  /*47c0*/  UMOV UR13, 0x3f3c71c7 ;  /* 0x3f3c71c7000d7882 */ /* 0x000fe20000000000 */
[----:B------:R-:W-:-:S05]  /*47d0*/  DMUL R20, R24, R20 ;  /* 0x0000001418147228 */ /* 0x000fca0000000000 */
[----:B------:R-:W-:Y:S01]  /*47e0*/  DFMA R18, R26, R18, UR12 ;  /* 0x0000000c1a127e2b */ /* 0x000fe20008000012 */
[----:B------:R-:W-:Y:S01]  /*47f0*/  UMOV UR12, 0x9242b910 ;  /* 0x9242b910000c7882 */ /* 0x000fe20000000000 */
[----:B------:R-:W-:-:S03]  /*4800*/  UMOV UR13, 0x3f624924 ;  /* 0x3f624924000d7882 */ /* 0x000fc60000000000 */
[----:B------:R-:W-:Y:S01]  /*4810*/  VIADD R29, R21, 0x100000 ;  /* 0x00100000151d7836 */ /* 0x000fe20000000000 */
[----:B------:R-:W-:Y:S02]  /*4820*/  MOV R28, R20 ;  /* 0x00000014001c7202 */ /* 0x000fe40000000f00 */
[----:B------:R-:W-:Y:S01]  /*4830*/  DFMA R18, R26, R18, UR12 ;  /* 0x0000000c1a127e2b */ /* 0x000fe20008000012 */
[----:B------:R-:W-:Y:S01]  /*4840*/  UMOV UR12, 0x99999dfb ;  /* 0x99999dfb000c7882 */ /* 0x000fe20000000000 */
[----:B------:R-:W-:-:S06]  /*4850*/  UMOV UR13, 0x3f899999 ;  /* 0x3f899999000d7882 */ /* 0x000fcc0000000000 */
[----:B------:R-:W-:Y:S01]  /*4860*/  DFMA R18, R26, R18, UR12 ;  /* 0x0000000c1a127e2b */ /* 0x000fe20008000012 */
[----:B------:R-:W-:Y:S01]  /*4870*/  UMOV UR12, 0x55555555 ;  /* 0x55555555000c7882 */ /* 0x000fe20000000000 */
[----:B------:R-:W-:-:S06]  /*4880*/  UMOV UR13, 0x3fb55555 ;  /* 0x3fb55555000d7882 */ /* 0x000fcc0000000000 */
[----:B------:R-:W-:-:S08]  /*4890*/  DFMA R14, R26, R18, UR12 ;  /* 0x0000000c1a0e7e2b */ /* 0x000fd00008000012 */
[----:B------:R-:W-:Y:S01]  /*48a0*/  DADD R22, -R14, UR12 ;  /* 0x0000000c0e167e29 */ /* 0x000fe20008000100 */
[----:B------:R-:W-:Y:S01]  /*48b0*/  UMOV UR12, 0xb9e7b0 ;  /* 0x00b9e7b0000c7882 */ /* 0x000fe20000000000 */
[----:B------:R-:W-:-:S06]  /*48c0*/  UMOV UR13, 0x3c46a4cb ;  /* 0x3c46a4cb000d7882 */ /* 0x000fcc0000000000 */
[----:B------:R-:W-:Y:S02]  /*48d0*/  DFMA R22, R26, R18, R22 ;  /* 0x000000121a16722b */ /* 0x000fe40000000016 */
[C---:B------:R-:W-:Y:S02]  /*48e0*/  DMUL R18, R12.reuse, R16 ;  /* 0x000000100c127228 */ /* 0x040fe40000000000 */
[----:B------:R-:W-:-:S04]  /*48f0*/  DFMA R26, R12, R12, -R16 ;  /* 0x0000000c0c1a722b */ /* 0x000fc80000000810 */
[----:B------:R-:W-:Y:S01]  /*4900*/  DADD R22, R22, -UR12 ;  /* 0x8000000c16167e29 */ /* 0x000fe20008000000 */
[----:B------:R-:W-:Y:S01]  /*4910*/  UMOV UR12, 0x0 ;  /* 0x00000000000c7882 */ /* 0x000fe20000000000 */
[C---:B------:R-:W-:Y:S01]  /*4920*/  DFMA R24, R12.reuse, R16, -R18 ;  /* 0x000000100c18722b */ /* 0x040fe20000000812 */
[----:B------:R-:W-:Y:S01]  /*4930*/  UMOV UR13, 0x40340000 ;  /* 0x40340000000d7882 */ /* 0x000fe20000000000 */
[----:B------:R-:W-:-:S04]  /*4940*/  DFMA R26, R12, R28, R26 ;  /* 0x0000001c0c1a722b */ /* 0x000fc8000000001a */
[----:B------:R-:W-:Y:S02]  /*4950*/  DADD R30, R14, R22 ;  /* 0x000000000e1e7229 */ /* 0x000fe40000000016 */
[----:B------:R-:W-:-:S06]  /*4960*/  DFMA R24, R20, R16, R24 ;  /* 0x000000101418722b */ /* 0x000fcc0000000018 */
[----:B------:R-:W-:Y:S02]  /*4970*/  DMUL R16, R30, R18 ;  /* 0x000000121e107228 */ /* 0x000fe40000000000 */
[----:B------:R-:W-:Y:S02]  /*4980*/  DFMA R24, R12, R26, R24 ;  /* 0x0000001a0c18722b */ /* 0x000fe40000000018 */
[----:B------:R-:W-:-:S04]  /*4990*/  DADD R26, R14, -R30 ;  /* 0x000000000e1a7229 */ /* 0x000fc8000000081e */
[----:B------:R-:W-:-:S04]  /*49a0*/  DFMA R14, R30, R18, -R16 ;  /* 0x000000121e0e722b */ /* 0x000fc80000000810 */
[----:B------:R-:W-:-:S04]  /*49b0*/  DADD R26, R22, R26 ;  /* 0x00000000161a7229 */ /* 0x000fc8000000001a */
[----:B------:R-:W-:-:S08]  /*49c0*/  DFMA R14, R30, R24, R14 ;  /* 0x000000181e0e722b */ /* 0x000fd0000000000e */
[----:B------:R-:W-:-:S08]  /*49d0*/  DFMA R26, R26, R18, R14 ;  /* 0x000000121a1a722b */ /* 0x000fd0000000000e */
[----:B------:R-:W-:-:S08]  /*49e0*/  DADD R18, R16, R26 ;  /* 0x0000000010127229 */ /* 0x000fd0000000001a */
[--C-:B------:R-:W-:Y:S02]  /*49f0*/  DADD R14, R12, R18.reuse ;  /* 0x000000000c0e7229 */ /* 0x100fe40000000012 */
[----:B------:R-:W-:-:S06]  /*4a00*/  DADD R16, R16, -R18 ;  /* 0x0000000010107229 */ /* 0x000fcc0000000812 */
[----:B------:R-:W-:Y:S02]  /*4a10*/  DADD R12, R12, -R14 ;  /* 0x000000000c0c7229 */ /* 0x000fe4000000080e */
[----:B------:R-:W-:-:S06]  /*4a20*/  DADD R16, R26, R16 ;  /* 0x000000001a107229 */ /* 0x000fcc0000000010 */
[----:B------:R-:W-:-:S08]  /*4a30*/  DADD R12, R18, R12 ;  /* 0x00000000120c7229 */ /* 0x000fd0000000000c */
[----:B------:R-:W-:Y:S01]  /*4a40*/  DADD R12, R16, R12 ;  /* 0x00000000100c7229 */ /* 0x000fe2000000000c */
[----:B------:R-:W-:Y:S01]  /*4a50*/  IMAD.MOV.U32 R16, RZ, RZ, -0x105c611 ;  /* 0xfefa39efff107424 */ /* 0x000fe200078e00ff */
[----:B------:R-:W-:-:S06]  /*4a60*/  MOV R17, 0x3fe62e42 ;  /* 0x3fe62e4200117802 */ /* 0x000fcc0000000f00 */
[----:B------:R-:W-:Y:S01]  /*4a70*/  DADD R20, R20, R12 ;  /* 0x0000000014147229 */ /* 0x000fe2000000000c */
[----:B------:R-:W-:Y:S01]  /*4a80*/  IMAD.MOV.U32 R12, RZ, RZ, -0x105c611 ;  /* 0xfefa39efff0c7424 */ /* 0x000fe200078e00ff */
[----:B------:R-:W-:-:S06]  /*4a90*/  MOV R13, 0x3fe62e42 ;  /* 0x3fe62e42000d7802 */ /* 0x000fcc0000000f00 */
[----:B------:R-:W-:-:S08]  /*4aa0*/  DADD R18, R14, R20 ;  /* 0x000000000e127229 */ /* 0x000fd00000000014 */
[--C-:B------:R-:W-:Y:S02]  /*4ab0*/  DFMA R16, R16, UR12, R18.reuse ;  /* 0x0000000c10107c2b */ /* 0x100fe40008000012 */
[----:B------:R-:W-:-:S06]  /*4ac0*/  DADD R22, R14, -R18 ;  /* 0x000000000e167229 */ /* 0x000fcc0000000812 */
[----:B------:R-:W-:Y:S02]  /*4ad0*/  DFMA R14, -R12, 20, R16 ;  /* 0x403400000c0e782b */ /* 0x000fe40000000110 */
[----:B------:R-:W-:Y:S01]  /*4ae0*/  DADD R22, R20, R22 ;  /* 0x0000000014167229 */ /* 0x000fe20000000016 */
[----:B------:R-:W-:Y:S01]  /*4af0*/  IMAD.MOV.U32 R20, RZ, RZ, 0x3b39803f ;  /* 0x3b39803fff147424 */ /* 0x000fe200078e00ff */
[----:B------:R-:W-:-:S04]  /*4b00*/  MOV R21, 0x3c7abc9e ;  /* 0x3c7abc9e00157802 */ /* 0x000fc80000000f00 */
[----:B------:R-:W-:Y:S01]  /*4b10*/  DADD R14, -R18, R14 ;  /* 0x00000000120e7229 */ /* 0x000fe2000000010e */
[----:B------:R-:W-:-:S07]  /*4b20*/  LOP3.LUT R18, R5, 0xff0fffff, RZ, 0xc0, !PT ;  /* 0xff0fffff05127812 */ /* 0x000fce00078ec0ff */
[----:B------:R-:W-:Y:S01]  /*4b30*/  DADD R22, R22, -R14 ;  /* 0x0000000016167229 */ /* 0x000fe2000000080e */
[----:B------:R-:W-:-:S05]  /*4b40*/  IMAD.SHL.U32 R14, R5, 0x2, RZ ;  /* 0x00000002050e7824 */ /* 0x000fca00078e00ff */
[----:B------:R-:W-:Y:S02]  /*4b50*/  ISETP.GT.U32.AND P0, PT, R14, -0x2000001, PT ;  /* 0xfdffffff0e00780c */ /* 0x000fe40003f04070 */
[----:B------:R-:W-:Y:S01]  /*4b60*/  DFMA R20, R20, UR12, R22 ;  /* 0x0000000c14147c2b */ /* 0x000fe20008000016 */
[----:B------:R-:W-:Y:S01]  /*4b70*/  UMOV UR12, 0x3b39803f ;  /* 0x3b39803f000c7882 */ /* 0x000fe20000000000 */
[----:B------:R-:W-:Y:S01]  /*4b80*/  UMOV UR13, 0x3c7abc9e ;  /* 0x3c7abc9e000d7882 */ /* 0x000fe20000000000 */
[----:B------:R-:W-:Y:S02]  /*4b90*/  SEL R19, R18, R5, P0 ;  /* 0x0000000512137207 */ /* 0x000fe40000000000 */
[----:B------:R-:W-:-:S03]  /*4ba0*/  MOV R18, R0 ;  /* 0x0000000000127202 */ /* 0x000fc60000000f00 */
[----:B------:R-:W-:-:S08]  /*4bb0*/  DADD R14, R16, R20 ;  /* 0x00000000100e7229 */ /* 0x000fd00000000014 */
[----:B------:R-:W-:Y:S02]  /*4bc0*/  DADD R16, R16, -R14 ;  /* 0x0000000010107229 */ /* 0x000fe4000000080e */
[----:B------:R-:W-:-:S06]  /*4bd0*/  DMUL R22, R14, R18 ;  /* 0x000000120e167228 */ /* 0x000fcc0000000000 */
[----:B------:R-:W-:Y:S02]  /*4be0*/  DADD R16, R20, R16 ;  /* 0x0000000014107229 */ /* 0x000fe40000000010 */
[----:B------:R-:W-:-:S08]  /*4bf0*/  DFMA R14, R14, R18, -R22 ;  /* 0x000000120e0e722b */ /* 0x000fd00000000816 */
[----:B------:R-:W-:Y:S01]  /*4c00*/  DFMA R18, R16, R18, R14 ;  /* 0x000000121012722b */ /* 0x000fe2000000000e */
[----:B------:R-:W-:Y:S01]  /*4c10*/  IMAD.MOV.U32 R14, RZ, RZ, 0x652b82fe ;  /* 0x652b82feff0e7424 */ /* 0x000fe200078e00ff */
[----:B------:R-:W-:-:S06]  /*4c20*/  MOV R15, 0x3ff71547 ;  /* 0x3ff71547000f7802 */ /* 0x000fcc0000000f00 */
[----:B------:R-:W-:-:S08]  /*4c30*/  DADD R16, R22, R18 ;  /* 0x0000000016107229 */ /* 0x000fd00000000012 */
[----:B------:R-:W-:Y:S02]  /*4c40*/  DFMA R14, R16, R14, 6.75539944105574400000e+15 ;  /* 0x43380000100e742b */ /* 0x000fe4000000000e */
[----:B------:R-:W-:Y:S01]  /*4c50*/  FSETP.GEU.AND P0, PT, |R17|, 4.1917929649353027344, PT ;  /* 0x4086232b1100780b */ /* 0x000fe20003f0e200 */
[----:B------:R-:W-:-:S05]  /*4c60*/  DADD R22, R22, -R16 ;  /* 0x0000000016167229 */ /* 0x000fca0000000810 */
[----:B------:R-:W-:-:S03]  /*4c70*/  DADD R20, R14, -6.75539944105574400000e+15 ;  /* 0xc33800000e147429 */ /* 0x000fc60000000000 */
[----:B------:R-:W-:-:S05]  /*4c80*/  DADD R18, R18, R22 ;  /* 0x0000000012127229 */ /* 0x000fca0000000016 */
[----:B------:R-:W-:-:S08]  /*4c90*/  DFMA R12, R20, -R12, R16 ;  /* 0x8000000c140c722b */ /* 0x000fd00000000010 */
[----:B------:R-:W-:Y:S01]  /*4ca0*/  DFMA R20, R20, -UR12, R12 ;  /* 0x8000000c14147c2b */ /* 0x000fe2000800000c */
[----:B------:R-:W-:Y:S01]  /*4cb0*/  UMOV UR12, 0x69ce2bdf ;  /* 0x69ce2bdf000c7882 */ /* 0x000fe20000000000 */
[----:B------:R-:W-:Y:S01]  /*4cc0*/  IMAD.MOV.U32 R12, RZ, RZ, -0x35dec16 ;  /* 0xfca213eaff0c7424 */ /* 0x000fe200078e00ff */
[----:B------:R-:W-:Y:S01]  /*4cd0*/  MOV R13, 0x3e928af3 ;  /* 0x3e928af3000d7802 */ /* 0x000fe20000000f00 */
[----:B------:R-:W-:-:S05]  /*4ce0*/  UMOV UR13, 0x3e5ade15 ;  /* 0x3e5ade15000d7882 */ /* 0x000fca0000000000 */
[----:B------:R-:W-:Y:S01]  /*4cf0*/  DFMA R12, R20, UR12, R12 ;  /* 0x0000000c140c7c2b */ /* 0x000fe2000800000c */
[----:B------:R-:W-:Y:S01]  /*4d00*/  UMOV UR12, 0x62401315 ;  /* 0x62401315000c7882 */ /* 0x000fe20000000000 */
[----:B------:R-:W-:-:S06]  /*4d10*/  UMOV UR13, 0x3ec71dee ;  /* 0x3ec71dee000d7882 */ /* 0x000fcc0000000000 */
[----:B------:R-:W-:Y:S01]  /*4d20*/  DFMA R12, R20, R12, UR12 ;  /* 0x0000000c140c7e2b */ /* 0x000fe2000800000c */
        /* <DEDUP_REMOVED lines=20> */
[----:B------:R-:W-:-:S08]  /*4e70*/  DFMA R12, R20, R12, UR12 ;  /* 0x0000000c140c7e2b */ /* 0x000fd0000800000c */
[----:B------:R-:W-:-:S08]  /*4e80*/  DFMA R12, R20, R12, 1 ;  /* 0x3ff00000140c742b */ /* 0x000fd0000000000c */
[----:B------:R-:W-:-:S10]  /*4e90*/  DFMA R12, R20, R12, 1 ;  /* 0x3ff00000140c742b */ /* 0x000fd4000000000c */
[----:B------:R-:W-:Y:S01]  /*4ea0*/  IMAD R21, R14, 0x100000, R13 ;  /* 0x001000000e157824 */ /* 0x000fe200078e020d */
[----:B------:R-:W-:Y:S01]  /*4eb0*/  MOV R20, R12 ;  /* 0x0000000c00147202 */ /* 0x000fe20000000f00 */
[----:B------:R-:W-:Y:S06]  /*4ec0*/  @!P0 BRA `(.L_x_78) ;  /* 0x0000000000348947 */ /* 0x000fec0003800000 */
[----:B------:R-:W-:Y:S01]  /*4ed0*/  FSETP.GEU.AND P1, PT, |R17|, 4.2275390625, PT ;  /* 0x408748001100780b */ /* 0x000fe20003f2e200 */
[C---:B------:R-:W-:Y:S02]  /*4ee0*/  DADD R20, R16.reuse, +INF ;  /* 0x7ff0000010147429 */ /* 0x040fe40000000000 */
[----:B------:R-:W-:-:S08]  /*4ef0*/  DSETP.GEU.AND P0, PT, R16, RZ, PT ;  /* 0x000000ff1000722a */ /* 0x000fd00003f0e000 */
[----:B------:R-:W-:Y:S02]  /*4f00*/  FSEL R20, R20, RZ, P0 ;  /* 0x000000ff14147208 */ /* 0x000fe40000000000 */
[----:B------:R-:W-:Y:S01]  /*4f10*/  FSEL R21, R21, RZ, P0 ;  /* 0x000000ff15157208 */ /* 0x000fe20000000000 */
[----:B------:R-:W-:Y:S06]  /*4f20*/  @P1 BRA `(.L_x_78) ;  /* 0x00000000001c1947 */ /* 0x000fec0003800000 */
[----:B------:R-:W-:Y:S01]  /*4f30*/  LEA.HI R0, R14, R14, RZ, 0x1 ;  /* 0x0000000e0e007211 */ /* 0x000fe200078f08ff */
[----:B------:R-:W-:-:S03]  /*4f40*/  IMAD.MOV.U32 R20, RZ, RZ, RZ ;  /* 0x000000ffff147224 */ /* 0x000fc600078e00ff */
[----:B------:R-:W-:-:S04]  /*4f50*/  SHF.R.S32.HI R5, RZ, 0x1, R0 ;  /* 0x00000001ff057819 */ /* 0x000fc80000011400 */
[----:B------:R-:W-:Y:S01]  /*4f60*/  LEA R13, R5, R13, 0x14 ;  /* 0x0000000d050d7211 */ /* 0x000fe200078ea0ff */
[----:B------:R-:W-:-:S05]  /*4f70*/  IMAD.IADD R14, R14, 0x1, -R5 ;  /* 0x000000010e0e7824 */ /* 0x000fca00078e0a05 */
[----:B------:R-:W-:-:S06]  /*4f80*/  LEA R21, R14, 0x3ff00000, 0x14 ;  /* 0x3ff000000e157811 */ /* 0x000fcc00078ea0ff */
[----:B------:R-:W-:-:S11]  /*4f90*/  DMUL R20, R12, R20 ;  /* 0x000000140c147228 */ /* 0x000fd60000000000 */
.L_x_78:
[----:B------:R-:W-:Y:S01]  /*4fa0*/  DFMA R18, R18, R20, R20 ;  /* 0x000000141212722b */ /* 0x000fe20000000014 */
[----:B------:R-:W-:Y:S01]  /*4fb0*/  MOV R5, 0x0 ;  /* 0x0000000000057802 */ /* 0x000fe20000000f00 */
[----:B------:R-:W-:-:S08]  /*4fc0*/  DSETP.NEU.AND P0, PT, |R20|, +INF , PT ;  /* 0x7ff000001400742a */ /* 0x000fd00003f0d200 */
[----:B------:R-:W-:Y:S02]  /*4fd0*/  FSEL R0, R20, R18, !P0 ;  /* 0x0000001214007208 */ /* 0x000fe40004000000 */
[----:B------:R-:W-:Y:S01]  /*4fe0*/  FSEL R21, R21, R19, !P0 ;  /* 0x0000001315157208 */ /* 0x000fe20004000000 */
[----:B------:R-:W-:Y:S06]  /*4ff0*/  RET.REL.NODEC R4 `(_Z22calc_benchmark_func_f3PdS_) ;  /* 0xffffffb004007950 */ /* 0x000fec0003c3ffff */
.L_x_79:
        /* <DEDUP_REMOVED lines=16> */
.L_x_158:


//--------------------- .text._Z22calc_benchmark_func_f2PdS_ --------------------------
	.section	.text._Z22calc_benchmark_func_f2PdS_,"ax",@progbits
	.align	128
        .global         _Z22calc_benchmark_func_f2PdS_
        .type           _Z22calc_benchmark_func_f2PdS_,@function
        .size           _Z22calc_benchmark_func_f2PdS_,(.L_x_159 - _Z22calc_benchmark_func_f2PdS_)
        .other          _Z22calc_benchmark_func_f2PdS_,@"STO_CUDA_ENTRY STV_DEFAULT"
_Z22calc_benchmark_func_f2PdS_:
.text._Z22calc_benchmark_func_f2PdS_:
[----:B------:R-:W-:Y:S01]  /*0000*/  LDC R1, c[0x0][0x37c] ;  /* 0x0000df00ff017b82 */ /* 0x000fe20000000800 */
[----:B------:R-:W0:Y:S01]  /*0010*/  LDCU UR6, c[0x3][URZ] ;  /* 0x00c00000ff0677ac */ /* 0x000e220008000800 */
[----:B------:R-:W1:Y:S01]  /*0020*/  LDCU.64 UR12, c[0x0][0x358] ;  /* 0x00006b00ff0c77ac */ /* 0x000e620008000a00 */
[----:B0-----:R-:W-:-:S09]  /*0030*/  UISETP.GE.AND UP0, UPT, UR6, 0x1, UPT ;  /* 0x000000010600788c */ /* 0x001fd2000bf06270 */
[----:B-1----:R-:W-:Y:S05]  /*0040*/  BRA.U !UP0, `(.L_x_80) ;  /* 0x0000002908d47547 */ /* 0x002fea000b800000 */
[----:B------:R-:W-:Y:S01]  /*0050*/  UISETP.GE.U32.AND UP0, UPT, UR6, 0x4, UPT ;  /* 0x000000040600788c */ /* 0x000fe2000bf06070 */
[----:B------:R-:W-:Y:S01]  /*0060*/  HFMA2 R0, -RZ, RZ, 0, 0 ;  /* 0x00000000ff007431 */ /* 0x000fe200000001ff */
[----:B------:R-:W-:-:S04]  /*0070*/  ULOP3.LUT UR7, UR6, 0x3, URZ, 0xc0, !UPT ;  /* 0x0000000306077892 */ /* 0x000fc8000f8ec0ff */
[----:B------:R-:W-:-:S03]  /*0080*/  UISETP.NE.AND UP1, UPT, UR7, URZ, UPT ;  /* 0x000000ff0700728c */ /* 0x000fc6000bf25270 */
[----:B------:R-:W-:Y:S08]  /*0090*/  BRA.U !UP0, `(.L_x_81) ;  /* 0x0000000108b87547 */ /* 0x000ff0000b800000 */
[----:B------:R-:W0:Y:S01]  /*00a0*/  LDC.64 R2, c[0x4][0x70] ;  /* 0x01001c00ff027b82 */ /* 0x000e220000000a00 */
[----:B------:R-:W-:Y:S01]  /*00b0*/  ULOP3.LUT UR4, UR6, 0x7ffffffc, URZ, 0xc0, !UPT ;  /* 0x7ffffffc06047892 */ /* 0x000fe2000f8ec0ff */
[----:B------:R-:W-:-:S05]  /*00c0*/  MOV R7, RZ ;  /* 0x000000ff00077202 */ /* 0x000fca0000000f00 */
[----:B------:R-:W-:Y:S01]  /*00d0*/  MOV R0, UR4 ;  /* 0x0000000400007c02 */ /* 0x000fe20008000f00 */
[----:B------:R-:W1:Y:S06]  /*00e0*/  LDC.64 R4, c[0x4][0x18] ;  /* 0x01000600ff047b82 */ /* 0x000e6c0000000a00 */
.L_x_82:
[----:B0-2---:R-:W2:Y:S01]  /*00f0*/  LDG.E.64 R12, desc[UR12][R2.64] ;  /* 0x0000000c020c7981 */ /* 0x005ea2000c1e1b00 */
[----:B------:R-:W0:Y:S03]  /*0100*/  LDC.64 R8, c[0x0][0x380] ;  /* 0x0000e000ff087b82 */ /* 0x000e260000000a00 */
[----:B-1----:R-:W3:Y:S04]  /*0110*/  LDG.E.64 R16, desc[UR12][R4.64] ;  /* 0x0000000c04107981 */ /* 0x002ee8000c1e1b00 */
[----:B--2---:R-:W2:Y:S01]  /*0120*/  LDG.E.64 R12, desc[UR12][R12.64] ;  /* 0x0000000c0c0c7981 */ /* 0x004ea2000c1e1b00 */
[----:B0-----:R-:W-:-:S05]  /*0130*/  IMAD.WIDE.U32 R8, R7, 0x8, R8 ;  /* 0x0000000807087825 */ /* 0x001fca00078e0008 */
[----:B------:R-:W4:Y:S01]  /*0140*/  LDG.E.64 R10, desc[UR12][R8.64] ;  /* 0x0000000c080a7981 */ /* 0x000f22000c1e1b00 */
[----:B--2---:R-:W-:-:S06]  /*0150*/  IMAD.WIDE.U32 R14, R7, 0x8, R12 ;  /* 0x00000008070e7825 */ /* 0x004fcc00078e000c */
[----:B------:R-:W4:Y:S01]  /*0160*/  LDG.E.64 R14, desc[UR12][R14.64] ;  /* 0x0000000c0e0e7981 */ /* 0x000f22000c1e1b00 */
[----:B---3--:R-:W-:Y:S01]  /*0170*/  IMAD.WIDE.U32 R16, R7, 0x8, R16 ;  /* 0x0000000807107825 */ /* 0x008fe200078e0010 */
[----:B----4-:R-:W-:-:S07]  /*0180*/  DADD R10, R10, -R14 ;  /* 0x000000000a0a7229 */ /* 0x010fce000000080e */
[----:B------:R0:W-:Y:S04]  /*0190*/  STG.E.64 desc[UR12][R16.64], R10 ;  /* 0x0000000a10007986 */ /* 0x0001e8000c101b0c */
[----:B------:R-:W2:Y:S04]  /*01a0*/  LDG.E.64 R18, desc[UR12][R2.64] ;  /* 0x0000000c02127981 */ /* 0x000ea8000c1e1b00 */
[----:B------:R-:W3:Y:S04]  /*01b0*/  LDG.E.64 R12, desc[UR12][R8.64+0x8] ;  /* 0x0000080c080c7981 */ /* 0x000ee8000c1e1b00 */
[----:B------:R-:W4:Y:S04]  /*01c0*/  LDG.E.64 R22, desc[UR12][R4.64] ;  /* 0x0000000c04167981 */ /* 0x000f28000c1e1b00 */
[----:B--2---:R-:W2:Y:S02]  /*01d0*/  LDG.E.64 R18, desc[UR12][R18.64] ;  /* 0x0000000c12127981 */ /* 0x004ea4000c1e1b00 */
[----:B--2---:R-:W-:-:S06]  /*01e0*/  IMAD.WIDE.U32 R20, R7, 0x8, R18 ;  /* 0x0000000807147825 */ /* 0x004fcc00078e0012 */
[----:B------:R-:W3:Y:S01]  /*01f0*/  LDG.E.64 R20, desc[UR12][R20.64+0x8] ;  /* 0x0000080c14147981 */ /* 0x000ee2000c1e1b00 */
[----:B----4-:R-:W-:Y:S01]  /*0200*/  IMAD.WIDE.U32 R22, R7, 0x8, R22 ;  /* 0x0000000807167825 */ /* 0x010fe200078e0016 */
[----:B---3--:R-:W-:-:S07]  /*0210*/  DADD R12, R12, -R20 ;  /* 0x000000000c0c7229 */ /* 0x008fce0000000814 */
[----:B------:R1:W-:Y:S04]  /*0220*/  STG.E.64 desc[UR12][R22.64+0x8], R12 ;  /* 0x0000080c16007986 */ /* 0x0003e8000c101b0c */
[----:B------:R-:W2:Y:S04]  /*0230*/  LDG.E.64 R14, desc[UR12][R2.64] ;  /* 0x0000000c020e7981 */ /* 0x000ea8000c1e1b00 */
[----:B0-----:R-:W3:Y:S04]  /*0240*/  LDG.E.64 R10, desc[UR12][R8.64+0x10] ;  /* 0x0000100c080a7981 */ /* 0x001ee8000c1e1b00 */
[----:B------:R-:W4:Y:S04]  /*0250*/  LDG.E.64 R18, desc[UR12][R4.64] ;  /* 0x0000000c04127981 */ /* 0x000f28000c1e1b00 */
[----:B--2---:R-:W2:Y:S02]  /*0260*/  LDG.E.64 R14, desc[UR12][R14.64] ;  /* 0x0000000c0e0e7981 */ /* 0x004ea4000c1e1b00 */
[----:B--2---:R-:W-:-:S06]  /*0270*/  IMAD.WIDE.U32 R16, R7, 0x8, R14 ;  /* 0x0000000807107825 */ /* 0x004fcc00078e000e */
[----:B------:R-:W3:Y:S01]  /*0280*/  LDG.E.64 R16, desc[UR12][R16.64+0x10] ;  /* 0x0000100c10107981 */ /* 0x000ee2000c1e1b00 */
[----:B----4-:R-:W-:Y:S01]  /*0290*/  IMAD.WIDE.U32 R18, R7, 0x8, R18 ;  /* 0x0000000807127825 */ /* 0x010fe200078e0012 */
[----:B---3--:R-:W-:-:S07]  /*02a0*/  DADD R10, R10, -R16 ;  /* 0x000000000a0a7229 */ /* 0x008fce0000000810 */
[----:B------:R2:W-:Y:S04]  /*02b0*/  STG.E.64 desc[UR12][R18.64+0x10], R10 ;  /* 0x0000100a12007986 */ /* 0x0005e8000c101b0c */
[----:B------:R-:W3:Y:S04]  /*02c0*/  LDG.E.64 R20, desc[UR12][R2.64] ;  /* 0x0000000c02147981 */ /* 0x000ee8000c1e1b00 */
[----:B-1----:R-:W4:Y:S04]  /*02d0*/  LDG.E.64 R12, desc[UR12][R8.64+0x18] ;  /* 0x0000180c080c7981 */ /* 0x002f28000c1e1b00 */
[----:B------:R-:W5:Y:S04]  /*02e0*/  LDG.E.64 R14, desc[UR12][R4.64] ;  /* 0x0000000c040e7981 */ /* 0x000f68000c1e1b00 */
[----:B---3--:R-:W3:Y:S02]  /*02f0*/  LDG.E.64 R20, desc[UR12][R20.64] ;  /* 0x0000000c14147981 */ /* 0x008ee4000c1e1b00 */
[----:B---3--:R-:W-:-:S06]  /*0300*/  IMAD.WIDE.U32 R22, R7, 0x8, R20 ;  /* 0x0000000807167825 */ /* 0x008fcc00078e0014 */
[----:B------:R-:W4:Y:S01]  /*0310*/  LDG.E.64 R22, desc[UR12][R22.64+0x18] ;  /* 0x0000180c16167981 */ /* 0x000f22000c1e1b00 */
[----:B-----5:R-:W-:-:S04]  /*0320*/  IMAD.WIDE.U32 R14, R7, 0x8, R14 ;  /* 0x00000008070e7825 */ /* 0x020fc800078e000e */
[----:B------:R-:W-:-:S05]  /*0330*/  VIADD R7, R7, 0x4 ;  /* 0x0000000407077836 */ /* 0x000fca0000000000 */
[----:B------:R-:W-:Y:S01]  /*0340*/  ISETP.NE.AND P0, PT, R7, R0, PT ;  /* 0x000000000700720c */ /* 0x000fe20003f05270 */
[----:B----4-:R-:W-:-:S07]  /*0350*/  DADD R12, R12, -R22 ;  /* 0x000000000c0c7229 */ /* 0x010fce0000000816 */
[----:B------:R2:W-:Y:S05]  /*0360*/  STG.E.64 desc[UR12][R14.64+0x18], R12 ;  /* 0x0000180c0e007986 */ /* 0x0005ea000c101b0c */
[----:B------:R-:W-:Y:S05]  /*0370*/  @P0 BRA `(.L_x_82) ;  /* 0xfffffffc005c0947 */ /* 0x000fea000383ffff */
.L_x_81:
[----:B------:R-:W-:Y:S05]  /*0380*/  BRA.U !UP1, `(.L_x_83) ;  /* 0x0000000109487547 */ /* 0x000fea000b800000 */
[----:B--2---:R-:W0:Y:S01]  /*0390*/  LDC.64 R12, c[0x4][0x70] ;  /* 0x01001c00ff0c7b82 */ /* 0x004e220000000a00 */
[----:B------:R-:W-:-:S07]  /*03a0*/  UMOV UR4, URZ ;  /* 0x000000ff00047c82 */ /* 0x000fce0008000000 */
[----:B------:R-:W1:Y:S02]  /*03b0*/  LDC.64 R14, c[0x4][0x18] ;  /* 0x01000600ff0e7b82 */ /* 0x000e640000000a00 */
.L_x_84:
[----:B0-----:R-:W2:Y:S01]  /*03c0*/  LDG.E.64 R4, desc[UR12][R12.64] ;  /* 0x0000000c0c047981 */ /* 0x001ea2000c1e1b00 */
[----:B------:R-:W0:Y:S03]  /*03d0*/  LDC.64 R2, c[0x0][0x380] ;  /* 0x0000e000ff027b82 */ /* 0x000e260000000a00 */
[----:B-1-3--:R-:W3:Y:S04]  /*03e0*/  LDG.E.64 R10, desc[UR12][R14.64] ;  /* 0x0000000c0e0a7981 */ /* 0x00aee8000c1e1b00 */
[----:B--2---:R-:W2:Y:S01]  /*03f0*/  LDG.E.64 R4, desc[UR12][R4.64] ;  /* 0x0000000c04047981 */ /* 0x004ea2000c1e1b00 */
[----:B0-----:R-:W-:-:S06]  /*0400*/  IMAD.WIDE.U32 R2, R0, 0x8, R2 ;  /* 0x0000000800027825 */ /* 0x001fcc00078e0002 */
[----:B------:R-:W4:Y:S01]  /*0410*/  LDG.E.64 R2, desc[UR12][R2.64] ;  /* 0x0000000c02027981 */ /* 0x000f22000c1e1b00 */
[----:B--2---:R-:W-:-:S06]  /*0420*/  IMAD.WIDE.U32 R6, R0, 0x8, R4 ;  /* 0x0000000800067825 */ /* 0x004fcc00078e0004 */
[----:B------:R-:W4:Y:S01]  /*0430*/  LDG.E.64 R6, desc[UR12][R6.64] ;  /* 0x0000000c06067981 */ /* 0x000f22000c1e1b00 */
[----:B---3--:R-:W-:Y:S01]  /*0440*/  IMAD.WIDE.U32 R10, R0, 0x8, R10 ;  /* 0x00000008000a7825 */ /* 0x008fe200078e000a */
[----:B------:R-:W-:-:S04]  /*0450*/  UIADD3 UR4, UPT, UPT, UR4, 0x1, URZ ;  /* 0x0000000104047890 */ /* 0x000fc8000fffe0ff */
[----:B------:R-:W-:Y:S01]  /*0460*/  UISETP.NE.AND UP1, UPT, UR4, UR7, UPT ;  /* 0x000000070400728c */ /* 0x000fe2000bf25270 */
[----:B------:R-:W-:Y:S01]  /*0470*/  IADD3 R0, PT, PT, R0, 0x1, RZ ;  /* 0x0000000100007810 */ /* 0x000fe20007ffe0ff */
[----:B----4-:R-:W-:-:S07]  /*0480*/  DADD R8, R2, -R6 ;  /* 0x0000000002087229 */ /* 0x010fce0000000806 */
[----:B------:R3:W-:Y:S01]  /*0490*/  STG.E.64 desc[UR12][R10.64], R8 ;  /* 0x000000080a007986 */ /* 0x0007e2000c101b0c */
[----:B------:R-:W-:Y:S05]  /*04a0*/  BRA.U UP1, `(.L_x_84) ;  /* 0xfffffffd01c47547 */ /* 0x000fea000b83ffff */
.L_x_83:
[----:B------:R-:W-:Y:S01]  /*04b0*/  MOV R0, RZ ;  /* 0x000000ff00007202 */ /* 0x000fe20000000f00 */
[----:B------:R-:W-:Y:S06]  /*04c0*/  BRA.U !UP0, `(.L_x_85) ;  /* 0x0000000508ec7547 */ /* 0x000fec000b800000 */
[----:B------:R-:W-:Y:S01]  /*04d0*/  ULOP3.LUT UR6, UR6, 0x7ffffffc, URZ, 0xc0, !UPT ;  /* 0x7ffffffc06067892 */ /* 0x000fe2000f8ec0ff */
[----:B------:R-:W-:-:S05]  /*04e0*/  MOV R5, RZ ;  /* 0x000000ff00057202 */ /* 0x000fca0000000f00 */
[----:B------:R-:W-:-:S07]  /*04f0*/  IMAD.U32 R0, RZ, RZ, UR6 ;  /* 0x00000006ff007e24 */ /* 0x000fce000f8e00ff */
.L_x_90:
[----:B0-23--:R-:W0:Y:S02]  /*0500*/  LDC.64 R10, c[0x4][0x58] ;  /* 0x01001600ff0a7b82 */ /* 0x00de240000000a00 */
[----:B0-----:R-:W2:Y:S06]  /*0510*/  LDG.E.64 R6, desc[UR12][R10.64] ;  /* 0x0000000c0a067981 */ /* 0x001eac000c1e1b00 */
[----:B------:R-:W0:Y:S02]  /*0520*/  LDC.64 R14, c[0x4][0x18] ;  /* 0x01000600ff0e7b82 */ /* 0x000e240000000a00 */
[----:B0-----:R-:W3:Y:S04]  /*0530*/  LDG.E.64 R2, desc[UR12][R14.64] ;  /* 0x0000000c0e027981 */ /* 0x001ee8000c1e1b00 */
[----:B--2---:R-:W2:Y:S01]  /*0540*/  LDG.E.64 R6, desc[UR12][R6.64] ;  /* 0x0000000c06067981 */ /* 0x004ea2000c1e1b00 */
[----:B---3--:R-:W-:-:S06]  /*0550*/  IMAD.WIDE.U32 R8, R5, 0x8, R2 ;  /* 0x0000000805087825 */ /* 0x008fcc00078e0002 */
[----:B------:R-:W3:Y:S01]  /*0560*/  LDG.E.64 R8, desc[UR12][R8.64] ;  /* 0x0000000c08087981 */ /* 0x000ee2000c1e1b00 */
[----:B------:R-:W-:Y:S01]  /*0570*/  HFMA2 R2, -RZ, RZ, 0, 5.9604644775390625e-08 ;  /* 0x00000001ff027431 */ /* 0x000fe200000001ff */
[----:B------:R-:W-:Y:S02]  /*0580*/  MOV R4, R5 ;  /* 0x0000000500047202 */ /* 0x000fe40000000f00 */
[----:B------:R-:W-:-:S04]  /*0590*/  IADD3 R5, PT, PT, R5, 0x4, RZ ;  /* 0x0000000405057810 */ /* 0x000fc80007ffe0ff */
[----:B------:R-:W-:Y:S01]  /*05a0*/  ISETP.NE.AND P1, PT, R5, R0, PT ;  /* 0x000000000500720c */ /* 0x000fe20003f25270 */
        /* <DEDUP_REMOVED lines=14> */
[----:B------:R-:W-:Y:S02]  /*0690*/  MOV R3, R7 ;  /* 0x0000000700037202 */ /* 0x000fe40000000f00 */
[----:B------:R-:W-:-:S07]  /*06a0*/  MOV R12, 0x6c0 ;  /* 0x000006c0000c7802 */ /* 0x000fce0000000f00 */
[----:B------:R-:W-:Y:S05]  /*06b0*/  CALL.REL.NOINC `($__internal_1_$__cuda_sm20_div_rn_f64_full) ;  /* 0x0000002c00507944 */ /* 0x000fea0003c00000 */
.L_x_86:
[----:B------:R-:W0:Y:S02]  /*06c0*/  LDC.64 R10, c[0x4][0x20] ;  /* 0x01000800ff0a7b82 */ /* 0x000e240000000a00 */
[----:B0-----:R-:W2:Y:S06]  /*06d0*/  LDG.E.64 R10, desc[UR12][R10.64] ;  /* 0x0000000c0a0a7981 */ /* 0x001eac000c1e1b00 */
[----:B------:R-:W0:Y:S08]  /*06e0*/  LDC.64 R18, c[0x4][0x58] ;  /* 0x01001600ff127b82 */ /* 0x000e300000000a00 */
[----:B------:R-:W1:Y:S01]  /*06f0*/  LDC.64 R16, c[0x4][0x18] ;  /* 0x01000600ff107b82 */ /* 0x000e620000000a00 */
[----:B--2---:R-:W-:-:S05]  /*0700*/  IMAD.WIDE.U32 R12, R4, 0x8, R10 ;  /* 0x00000008040c7825 */ /* 0x004fca00078e000a */
[----:B------:R2:W-:Y:S04]  /*0710*/  STG.E.64 desc[UR12][R12.64], R2 ;  /* 0x000000020c007986 */ /* 0x0005e8000c101b0c */
[----:B0-----:R-:W3:Y:S04]  /*0720*/  LDG.E.64 R6, desc[UR12][R18.64] ;  /* 0x0000000c12067981 */ /* 0x001ee8000c1e1b00 */
[----:B-1----:R-:W4:Y:S04]  /*0730*/  LDG.E.64 R8, desc[UR12][R16.64] ;  /* 0x0000000c10087981 */ /* 0x002f28000c1e1b00 */
[----:B---3--:R-:W3:Y:S01]  /*0740*/  LDG.E.64 R6, desc[UR12][R6.64] ;  /* 0x0000000c06067981 */ /* 0x008ee2000c1e1b00 */
[----:B----4-:R-:W-:-:S06]  /*0750*/  IMAD.WIDE.U32 R8, R4, 0x8, R8 ;  /* 0x0000000804087825 */ /* 0x010fcc00078e0008 */
[----:B------:R-:W4:Y:S01]  /*0760*/  LDG.E.64 R8, desc[UR12][R8.64+0x8] ;  /* 0x0000080c08087981 */ /* 0x000f22000c1e1b00 */
[----:B------:R-:W-:Y:S01]  /*0770*/  MOV R14, 0x1 ;  /* 0x00000001000e7802 */ /* 0x000fe20000000f00 */
[----:B---3--:R-:W0:Y:S01]  /*0780*/  MUFU.RCP64H R15, R7 ;  /* 0x00000007000f7308 */ /* 0x008e220000001800 */
[----:B----4-:R-:W-:-:S04]  /*0790*/  FSETP.GEU.AND P2, PT, |R9|, 6.5827683646048100446e-37, PT ;  /* 0x036000000900780b */ /* 0x010fc80003f4e200 */
        /* <DEDUP_REMOVED lines=13> */
[----:B------:R-:W-:-:S07]  /*0870*/  MOV R12, 0x890 ;  /* 0x00000890000c7802 */ /* 0x000fce0000000f00 */
[----:B------:R-:W-:Y:S05]  /*0880*/  CALL.REL.NOINC `($__internal_1_$__cuda_sm20_div_rn_f64_full) ;  /* 0x0000002800dc7944 */ /* 0x000fea0003c00000 */
.L_x_87:
        /* <DEDUP_REMOVED lines=26> */
[----:B------:R-:W-:Y:S02]  /*0a30*/  MOV R3, R7 ;  /* 0x0000000700037202 */ /* 0x000fe40000000f00 */
[----:B------:R-:W-:-:S07]  /*0a40*/  MOV R12, 0xa60 ;  /* 0x00000a60000c7802 */ /* 0x000fce0000000f00 */
[----:B------:R-:W-:Y:S05]  /*0a50*/  CALL.REL.NOINC `($__internal_1_$__cuda_sm20_div_rn_f64_full) ;  /* 0x0000002800687944 */ /* 0x000fea0003c00000 */
.L_x_88:
        /* <DEDUP_REMOVED lines=11> */
[----:B------:R-:W-:Y:S01]  /*0b10*/  IMAD.MOV.U32 R12, RZ, RZ, 0x1 ;  /* 0x00000001ff0c7424 */ /* 0x000fe200078e00ff */
        /* <DEDUP_REMOVED lines=17> */
.L_x_89:
[----:B------:R-:W0:Y:S02]  /*0c30*/  LDC.64 R8, c[0x4][0x20] ;  /* 0x01000800ff087b82 */ /* 0x000e240000000a00 */
[----:B0-----:R-:W2:Y:S02]  /*0c40*/  LDG.E.64 R6, desc[UR12][R8.64] ;  /* 0x0000000c08067981 */ /* 0x001ea4000c1e1b00 */
[----:B--2---:R-:W-:-:S05]  /*0c50*/  IMAD.WIDE.U32 R6, R4, 0x8, R6 ;  /* 0x0000000804067825 */ /* 0x004fca00078e0006 */
[----:B------:R0:W-:Y:S01]  /*0c60*/  STG.E.64 desc[UR12][R6.64+0x18], R2 ;  /* 0x0000180206007986 */ /* 0x0001e2000c101b0c */
[----:B------:R-:W-:Y:S05]  /*0c70*/  @P1 BRA `(.L_x_90) ;  /* 0xfffffff800201947 */ /* 0x000fea000383ffff */
.L_x_85:
[----:B------:R-:W-:-:S09]  /*0c80*/  UISETP.NE.AND UP0, UPT, UR7, URZ, UPT ;  /* 0x000000ff0700728c */ /* 0x000fd2000bf05270 */
[----:B------:R-:W-:Y:S05]  /*0c90*/  BRA.U !UP0, `(.L_x_91) ;  /* 0x0000000108907547 */ /* 0x000fea000b800000 */
[----:B------:R-:W-:-:S05]  /*0ca0*/  UMOV UR4, URZ ;  /* 0x000000ff00047c82 */ /* 0x000fca0008000000 */
.L_x_93:
[----:B-12---:R-:W1:Y:S02]  /*0cb0*/  LDC.64 R12, c[0x4][0x58] ;  /* 0x01001600ff0c7b82 */ /* 0x006e640000000a00 */
[----:B-1----:R-:W2:Y:S06]  /*0cc0*/  LDG.E.64 R4, desc[UR12][R12.64] ;  /* 0x0000000c0c047981 */ /* 0x002eac000c1e1b00 */
[----:B---3--:R-:W0:Y:S02]  /*0cd0*/  LDC.64 R10, c[0x4][0x18] ;  /* 0x01000600ff0a7b82 */ /* 0x008e240000000a00 */
[----:B0-----:R-:W3:Y:S04]  /*0ce0*/  LDG.E.64 R2, desc[UR12][R10.64] ;  /* 0x0000000c0a027981 */ /* 0x001ee8000c1e1b00 */
[----:B--2---:R-:W2:Y:S01]  /*0cf0*/  LDG.E.64 R4, desc[UR12][R4.64] ;  /* 0x0000000c04047981 */ /* 0x004ea2000c1e1b00 */
[----:B---3--:R-:W-:-:S06]  /*0d00*/  IMAD.WIDE.U32 R6, R0, 0x8, R2 ;  /* 0x0000000800067825 */ /* 0x008fcc00078e0002 */
[----:B------:R-:W3:Y:S01]  /*0d10*/  LDG.E.64 R6, desc[UR12][R6.64] ;  /* 0x0000000c06067981 */ /* 0x000ee2000c1e1b00 */
        /* <DEDUP_REMOVED lines=18> */
[----:B------:R-:W-:Y:S02]  /*0e40*/  MOV R2, R4 ;  /* 0x0000000400027202 */ /* 0x000fe40000000f00 */
[----:B------:R-:W-:Y:S02]  /*0e50*/  MOV R3, R5 ;  /* 0x0000000500037202 */ /* 0x000fe40000000f00 */
[----:B------:R-:W-:-:S07]  /*0e60*/  MOV R12, 0xe80 ;  /* 0x00000e80000c7802 */ /* 0x000fce0000000f00 */
[----:B------:R-:W-:Y:S05]  /*0e70*/  CALL.REL.NOINC `($__internal_1_$__cuda_sm20_div_rn_f64_full) ;  /* 0x0000002400607944 */ /* 0x000fea0003c00000 */
.L_x_92:
[----:B------:R-:W0:Y:S02]  /*0e80*/  LDC.64 R6, c[0x4][0x20] ;  /* 0x01000800ff067b82 */ /* 0x000e240000000a00 */
[----:B0-----:R-:W2:Y:S02]  /*0e90*/  LDG.E.64 R4, desc[UR12][R6.64] ;  /* 0x0000000c06047981 */ /* 0x001ea4000c1e1b00 */
[----:B--2---:R-:W-:-:S04]  /*0ea0*/  IMAD.WIDE.U32 R4, R0, 0x8, R4 ;  /* 0x0000000800047825 */ /* 0x004fc800078e0004 */
[----:B------:R-:W-:Y:S01]  /*0eb0*/  VIADD R0, R0, 0x1 ;  /* 0x0000000100007836 */ /* 0x000fe20000000000 */
[----:B------:R1:W-:Y:S01]  /*0ec0*/  STG.E.64 desc[UR12][R4.64], R2 ;  /* 0x0000000204007986 */ /* 0x0003e2000c101b0c */
[----:B------:R-:W-:Y:S05]  /*0ed0*/  BRA.U UP0, `(.L_x_93) ;  /* 0xfffffffd00747547 */ /* 0x000fea000b83ffff */
.L_x_91:
[----:B------:R-:W4:Y:S01]  /*0ee0*/  LDCU UR4, c[0x3][URZ] ;  /* 0x00c00000ff0477ac */ /* 0x000f220008000800 */
[----:B------:R-:W-:Y:S01]  /*0ef0*/  MOV R0, RZ ;  /* 0x000000ff00007202 */ /* 0x000fe20000000f00 */
[----:B----4-:R-:W-:Y:S02]  /*0f00*/  ULOP3.LUT UR8, UR4, 0x7, URZ, 0xc0, !UPT ;  /* 0x0000000704087892 */ /* 0x010fe4000f8ec0ff */
[----:B------:R-:W-:Y:S02]  /*0f10*/  ULOP3.LUT UR10, UR4, 0x7ffffff8, URZ, 0xc0, !UPT ;  /* 0x7ffffff8040a7892 */ /* 0x000fe4000f8ec0ff */
[----:B------:R-:W-:Y:S02]  /*0f20*/  ULOP3.LUT UR4, UR4, 0x1, URZ, 0xc0, !UPT ;  /* 0x0000000104047892 */ /* 0x000fe4000f8ec0ff */
[----:B------:R-:W-:-:S12]  /*0f30*/  UIADD3 UR9, UPT, UPT, UR8, -0x1, URZ ;  /* 0xffffffff08097890 */ /* 0x000fd8000fffe0ff */
.L_x_99:
[----:B01----:R-:W0:Y:S01]  /*0f40*/  LDC.64 R2, c[0x4][0x28] ;  /* 0x01000a00ff027b82 */ /* 0x003e220000000a00 */
[----:B------:R-:W1:Y:S01]  /*0f50*/  LDCU UR5, c[0x3][URZ] ;  /* 0x00c00000ff0577ac */ /* 0x000e620008000800 */
[----:B0---4-:R-:W4:Y:S01]  /*0f60*/  LDG.E.64 R4, desc[UR12][R2.64] ;  /* 0x0000000c02047981 */ /* 0x011f22000c1e1b00 */
[----:B-1----:R-:W-:Y:S01]  /*0f70*/  UISETP.GE.U32.AND UP0, UPT, UR5, 0x8, UPT ;  /* 0x000000080500788c */ /* 0x002fe2000bf06070 */
[C---:B----4-:R-:W-:Y:S01]  /*0f80*/  IMAD.WIDE.U32 R6, R0.reuse, 0x8, R4 ;  /* 0x0000000800067825 */ /* 0x050fe200078e0004 */
[----:B------:R-:W-:Y:S02]  /*0f90*/  MOV R4, R0 ;  /* 0x0000000000047202 */ /* 0x000fe40000000f00 */
[----:B------:R-:W-:Y:S01]  /*0fa0*/  IADD3 R0, PT, PT, R0, 0x1, RZ ;  /* 0x0000000100007810 */ /* 0x000fe20007ffe0ff */
[----:B------:R-:W-:Y:S01]  /*0fb0*/  IMAD.MOV.U32 R5, RZ, RZ, RZ ;  /* 0x000000ffff057224 */ /* 0x000fe200078e00ff */
[----:B------:R0:W-:Y:S02]  /*0fc0*/  STG.E.64 desc[UR12][R6.64], RZ ;  /* 0x000000ff06007986 */ /* 0x0001e4000c101b0c */
[----:B------:R-:W-:Y:S01]  /*0fd0*/  ISETP.NE.AND P1, PT, R0, UR5, PT ;  /* 0x0000000500007c0c */ /* 0x000fe2000bf25270 */
[----:B------:R-:W-:-:S12]  /*0fe0*/  BRA.U !UP0, `(.L_x_94) ;  /* 0x0000000508bc7547 */ /* 0x000fd8000b800000 */
[----:B------:R-:W-:-:S07]  /*0ff0*/  HFMA2 R5, -RZ, RZ, 0, 0 ;  /* 0x00000000ff057431 */ /* 0x000fce00000001ff */
.L_x_95:
[----:B---3--:R-:W2:Y:S02]  /*1000*/  LDC.64 R8, c[0x4][0x78] ;  /* 0x01001e00ff087b82 */ /* 0x008ea40000000a00 */
[----:B--2---:R-:W2:Y:S06]  /*1010*/  LDG.E.64 R10, desc[UR12][R8.64] ;  /* 0x0000000c080a7981 */ /* 0x004eac000c1e1b00 */
[----:B0-----:R-:W0:Y:S02]  /*1020*/  LDC.64 R6, c[0x4][0x20] ;  /* 0x01000800ff067b82 */ /* 0x001e240000000a00 */
[----:B0-----:R-:W3:Y:S01]  /*1030*/  LDG.E.64 R14, desc[UR12][R6.64] ;  /* 0x0000000c060e7981 */ /* 0x001ee2000c1e1b00 */
[----:B--2-4-:R-:W-:-:S03]  /*1040*/  IMAD.WIDE.U32 R12, R5, 0x8, R10 ;  /* 0x00000008050c7825 */ /* 0x014fc600078e000a */
[----:B------:R-:W2:Y:S04]  /*1050*/  LDG.E.64 R10, desc[UR12][R2.64] ;  /* 0x0000000c020a7981 */ /* 0x000ea8000c1e1b00 */
[----:B------:R-:W4:Y:S01]  /*1060*/  LDG.E.64 R12, desc[UR12][R12.64] ;  /* 0x0000000c0c0c7981 */ /* 0x000f22000c1e1b00 */
[----:B---3--:R-:W-:-:S06]  /*1070*/  IMAD.WIDE.U32 R16, R5, 0x8, R14 ;  /* 0x0000000805107825 */ /* 0x008fcc00078e000e */
[----:B------:R-:W3:Y:S01]  /*1080*/  LDG.E.64 R16, desc[UR12][R16.64] ;  /* 0x0000000c10107981 */ /* 0x000ee2000c1e1b00 */
[----:B--2---:R-:W-:-:S04]  /*1090*/  IMAD.WIDE.U32 R10, R4, 0x8, R10 ;  /* 0x00000008040a7825 */ /* 0x004fc800078e000a */
[----:B----4-:R-:W-:Y:S01]  /*10a0*/  IMAD.WIDE.U32 R14, R4, 0x8, R12 ;  /* 0x00000008040e7825 */ /* 0x010fe200078e000c */
[----:B------:R-:W3:Y:S05]  /*10b0*/  LDG.E.64 R18, desc[UR12][R10.64] ;  /* 0x0000000c0a127981 */ /* 0x000eea000c1e1b00 */
[----:B------:R-:W3:Y:S02]  /*10c0*/  LDG.E.64 R14, desc[UR12][R14.64] ;  /* 0x0000000c0e0e7981 */ /* 0x000ee4000c1e1b00 */
[----:B---3--:R-:W-:-:S07]  /*10d0*/  DFMA R18, R14, R16, R18 ;  /* 0x000000100e12722b */ /* 0x008fce0000000012 */
[----:B------:R0:W-:Y:S04]  /*10e0*/  STG.E.64 desc[UR12][R10.64], R18 ;  /* 0x000000120a007986 */ /* 0x0001e8000c101b0c */
[----:B------:R-:W2:Y:S04]  /*10f0*/  LDG.E.64 R20, desc[UR12][R8.64] ;  /* 0x0000000c08147981 */ /* 0x000ea8000c1e1b00 */
[----:B------:R-:W3:Y:S04]  /*1100*/  LDG.E.64 R12, desc[UR12][R6.64] ;  /* 0x0000000c060c7981 */ /* 0x000ee8000c1e1b00 */
[----:B------:R-:W4:Y:S01]  /*1110*/  LDG.E.64 R24, desc[UR12][R2.64] ;  /* 0x0000000c02187981 */ /* 0x000f22000c1e1b00 */
[----:B--2---:R-:W-:-:S06]  /*1120*/  IMAD.WIDE.U32 R20, R5, 0x8, R20 ;  /* 0x0000000805147825 */ /* 0x004fcc00078e0014 */
[----:B------:R-:W2:Y:S01]  /*1130*/  LDG.E.64 R20, desc[UR12][R20.64+0x8] ;  /* 0x0000080c14147981 */ /* 0x000ea2000c1e1b00 */
[----:B---3--:R-:W-:-:S04]  /*1140*/  IMAD.WIDE.U32 R22, R5, 0x8, R12 ;  /* 0x0000000805167825 */ /* 0x008fc800078e000c */
[C---:B----4-:R-:W-:Y:S02]  /*1150*/  IMAD.WIDE.U32 R24, R4.reuse, 0x8, R24 ;  /* 0x0000000804187825 */ /* 0x050fe400078e0018 */
[----:B------:R-:W3:Y:S04]  /*1160*/  LDG.E.64 R22, desc[UR12][R22.64+0x8] ;  /* 0x0000080c16167981 */ /* 0x000ee8000c1e1b00 */
[----:B------:R-:W3:Y:S01]  /*1170*/  LDG.E.64 R14, desc[UR12][R24.64] ;  /* 0x0000000c180e7981 */ /* 0x000ee2000c1e1b00 */
[----:B--2---:R-:W-:-:S06]  /*1180*/  IMAD.WIDE.U32 R12, R4, 0x8, R20 ;  /* 0x00000008040c7825 */ /* 0x004fcc00078e0014 */
[----:B------:R-:W3:Y:S02]  /*1190*/  LDG.E.64 R12, desc[UR12][R12.64] ;  /* 0x0000000c0c0c7981 */ /* 0x000ee4000c1e1b00 */
[----:B---3--:R-:W-:-:S07]  /*11a0*/  DFMA R14, R12, R22, R14 ;  /* 0x000000160c0e722b */ /* 0x008fce000000000e */
[----:B------:R1:W-:Y:S04]  /*11b0*/  STG.E.64 desc[UR12][R24.64], R14 ;  /* 0x0000000e18007986 */ /* 0x0003e8000c101b0c */
[----:B0-----:R-:W2:Y:S04]  /*11c0*/  LDG.E.64 R10, desc[UR12][R8.64] ;  /* 0x0000000c080a7981 */ /* 0x001ea8000c1e1b00 */
        /* <DEDUP_REMOVED lines=12> */
[----:B-1----:R-:W2:Y:S04]  /*1290*/  LDG.E.64 R14, desc[UR12][R8.64] ;  /* 0x0000000c080e7981 */ /* 0x002ea8000c1e1b00 */
        /* <DEDUP_REMOVED lines=51> */
[----:B------:R-:W1:Y:S04]  /*15d0*/  LDG.E.64 R8, desc[UR12][R8.64] ;  /* 0x0000000c08087981 */ /* 0x000e68000c1e1b00 */
[----:B------:R-:W2:Y:S04]  /*15e0*/  LDG.E.64 R10, desc[UR12][R2.64] ;  /* 0x0000000c020a7981 */ /* 0x000ea8000c1e1b00 */
[----:B------:R-:W3:Y:S01]  /*15f0*/  LDG.E.64 R6, desc[UR12][R6.64] ;  /* 0x0000000c06067981 */ /* 0x000ee2000c1e1b00 */
[----:B-1----:R-:W-:-:S06]  /*1600*/  IMAD.WIDE.U32 R14, R5, 0x8, R8 ;  /* 0x00000008050e7825 */ /* 0x002fcc00078e0008 */
[----:B------:R-:W5:Y:S01]  /*1610*/  LDG.E.64 R14, desc[UR12][R14.64+0x38] ;  /* 0x0000380c0e0e7981 */ /* 0x000f62000c1e1b00 */
[----:B--2---:R-:W-:-:S04]  /*1620*/  IMAD.WIDE.U32 R18, R4, 0x8, R10 ;  /* 0x0000000804127825 */ /* 0x004fc800078e000a */
[----:B---3--:R-:W-:Y:S01]  /*1630*/  IMAD.WIDE.U32 R22, R5, 0x8, R6 ;  /* 0x0000000805167825 */ /* 0x008fe200078e0006 */
[----:B------:R-:W2:Y:S05]  /*1640*/  LDG.E.64 R16, desc[UR12][R18.64] ;  /* 0x0000000c12107981 */ /* 0x000eaa000c1e1b00 */
[----:B------:R-:W2:Y:S01]  /*1650*/  LDG.E.64 R22, desc[UR12][R22.64+0x38] ;  /* 0x0000380c16167981 */ /* 0x000ea2000c1e1b00 */
[----:B-----5:R-:W-:-:S06]  /*1660*/  IMAD.WIDE.U32 R10, R4, 0x8, R14 ;  /* 0x00000008040a7825 */ /* 0x020fcc00078e000e */
[----:B------:R-:W2:Y:S01]  /*1670*/  LDG.E.64 R10, desc[UR12][R10.64] ;  /* 0x0000000c0a0a7981 */ /* 0x000ea2000c1e1b00 */
[----:B------:R-:W-:-:S04]  /*1680*/  IADD3 R5, PT, PT, R5, 0x8, RZ ;  /* 0x0000000805057810 */ /* 0x000fc80007ffe0ff */
[----:B------:R-:W-:Y:S01]  /*1690*/  ISETP.NE.AND P0, PT, R5, UR10, PT ;  /* 0x0000000a05007c0c */ /* 0x000fe2000bf05270 */
[----:B--2---:R-:W-:-:S07]  /*16a0*/  DFMA R16, R10, R22, R16 ;  /* 0x000000160a10722b */ /* 0x004fce0000000010 */
[----:B------:R4:W-:Y:S05]  /*16b0*/  STG.E.64 desc[UR12][R18.64], R16 ;  /* 0x0000001012007986 */ /* 0x0009ea000c101b0c */
[----:B------:R-:W-:Y:S05]  /*16c0*/  @P0 BRA `(.L_x_95) ;  /* 0xfffffff8004c0947 */ /* 0x000fea000383ffff */
[----:B------:R-:W-:-:S07]  /*16d0*/  MOV R5, UR10 ;  /* 0x0000000a00057c02 */ /* 0x000fce0008000f00 */
.L_x_94:
[----:B------:R-:W-:-:S09]  /*16e0*/  UISETP.NE.AND UP0, UPT, UR8, URZ, UPT ;  /* 0x000000ff0800728c */ /* 0x000fd2000bf05270 */
[----:B------:R-:W-:Y:S05]  /*16f0*/  BRA.U !UP0, `(.L_x_96) ;  /* 0x0000000508ac7547 */ /* 0x000fea000b800000 */
[----:B------:R-:W-:Y:S02]  /*1700*/  UISETP.GE.U32.AND UP0, UPT, UR9, 0x3, UPT ;  /* 0x000000030900788c */ /* 0x000fe4000bf06070 */
[----:B------:R-:W-:-:S07]  /*1710*/  UISETP.NE.AND UP1, UPT, UR7, URZ, UPT ;  /* 0x000000ff0700728c */ /* 0x000fce000bf25270 */
[----:B------:R-:W-:Y:S05]  /*1720*/  BRA.U !UP0, `(.L_x_97) ;  /* 0x0000000108dc7547 */ /* 0x000fea000b800000 */
[----:B---3--:R-:W2:Y:S02]  /*1730*/  LDC.64 R8, c[0x4][0x78] ;  /* 0x01001e00ff087b82 */ /* 0x008ea40000000a00 */
[----:B--2---:R-:W4:Y:S06]  /*1740*/  LDG.E.64 R10, desc[UR12][R8.64] ;  /* 0x0000000c080a7981 */ /* 0x004f2c000c1e1b00 */
[----:B0-----:R-:W0:Y:S02]  /*1750*/  LDC.64 R6, c[0x4][0x20] ;  /* 0x01000800ff067b82 */ /* 0x001e240000000a00 */
[----:B0-----:R-:W2:Y:S01]  /*1760*/  LDG.E.64 R14, desc[UR12][R6.64] ;  /* 0x0000000c060e7981 */ /* 0x001ea2000c1e1b00 */
[----:B----4-:R-:W-:-:S03]  /*1770*/  IMAD.WIDE.U32 R12, R5, 0x8, R10 ;  /* 0x00000008050c7825 */ /* 0x010fc600078e000a */
[----:B------:R-:W3:Y:S04]  /*1780*/  LDG.E.64 R10, desc[UR12][R2.64] ;  /* 0x0000000c020a7981 */ /* 0x000ee8000c1e1b00 */
[----:B------:R-:W4:Y:S01]  /*1790*/  LDG.E.64 R12, desc[UR12][R12.64] ;  /* 0x0000000c0c0c7981 */ /* 0x000f22000c1e1b00 */
[----:B--2---:R-:W-:-:S06]  /*17a0*/  IMAD.WIDE.U32 R16, R5, 0x8, R14 ;  /* 0x0000000805107825 */ /* 0x004fcc00078e000e */
[----:B------:R-:W2:Y:S01]  /*17b0*/  LDG.E.64 R16, desc[UR12][R16.64] ;  /* 0x0000000c10107981 */ /* 0x000ea2000c1e1b00 */
[----:B---3--:R-:W-:-:S04]  /*17c0*/  IMAD.WIDE.U32 R10, R4, 0x8, R10 ;  /* 0x00000008040a7825 */ /* 0x008fc800078e000a */
[----:B----4-:R-:W-:Y:S01]  /*17d0*/  IMAD.WIDE.U32 R14, R4, 0x8, R12 ;  /* 0x00000008040e7825 */ /* 0x010fe200078e000c */
[----:B------:R-:W2:Y:S05]  /*17e0*/  LDG.E.64 R18, desc[UR12][R10.64] ;  /* 0x0000000c0a127981 */ /* 0x000eaa000c1e1b00 */
[----:B------:R-:W2:Y:S02]  /*17f0*/  LDG.E.64 R14, desc[UR12][R14.64] ;  /* 0x0000000c0e0e7981 */ /* 0x000ea4000c1e1b00 */
[----:B--2---:R-:W-:-:S07]  /*1800*/  DFMA R18, R14, R16, R18 ;  /* 0x000000100e12722b */ /* 0x004fce0000000012 */
        /* <DEDUP_REMOVED lines=31> */
[----:B------:R-:W4:Y:S01]  /*1a00*/  LDG.E.64 R14, desc[UR12][R14.64+0x18] ;  /* 0x0000180c0e0e7981 */ /* 0x000f22000c1e1b00 */
[----:B--2---:R-:W-:-:S04]  /*1a10*/  IMAD.WIDE.U32 R18, R4, 0x8, R10 ;  /* 0x0000000804127825 */ /* 0x004fc800078e000a */
[----:B---3--:R-:W-:Y:S01]  /*1a20*/  IMAD.WIDE.U32 R22, R5, 0x8, R6 ;  /* 0x0000000805167825 */ /* 0x008fe200078e0006 */
[----:B------:R-:W2:Y:S05]  /*1a30*/  LDG.E.64 R16, desc[UR12][R18.64] ;  /* 0x0000000c12107981 */ /* 0x000eaa000c1e1b00 */
[----:B------:R-:W2:Y:S01]  /*1a40*/  LDG.E.64 R22, desc[UR12][R22.64+0x18] ;  /* 0x0000180c16167981 */ /* 0x000ea2000c1e1b00 */
[----:B----4-:R-:W-:-:S06]  /*1a50*/  IMAD.WIDE.U32 R10, R4, 0x8, R14 ;  /* 0x00000008040a7825 */ /* 0x010fcc00078e000e */
[----:B------:R-:W2:Y:S01]  /*1a60*/  LDG.E.64 R10, desc[UR12][R10.64] ;  /* 0x0000000c0a0a7981 */ /* 0x000ea2000c1e1b00 */
[----:B------:R-:W-:Y:S01]  /*1a70*/  VIADD R5, R5, 0x4 ;  /* 0x0000000405057836 */ /* 0x000fe20000000000 */
[----:B--2---:R-:W-:-:S07]  /*1a80*/  DFMA R16, R10, R22, R16 ;  /* 0x000000160a10722b */ /* 0x004fce0000000010 */
[----:B------:R0:W-:Y:S04]  /*1a90*/  STG.E.64 desc[UR12][R18.64], R16 ;  /* 0x0000001012007986 */ /* 0x0001e8000c101b0c */
.L_x_97:
[----:B------:R-:W-:Y:S05]  /*1aa0*/  BRA.U !UP1, `(.L_x_96) ;  /* 0x0000000109c07547 */ /* 0x000fea000b800000 */
[----:B------:R-:W-:Y:S02]  /*1ab0*/  UISETP.NE.AND UP0, UPT, UR7, 0x1, UPT ;  /* 0x000000010700788c */ /* 0x000fe4000bf05270 */
        /* <DEDUP_REMOVED lines=23> */
[----:B----4-:R-:W-:Y:S01]  /*1c30*/  IMAD.WIDE.U32 R22, R5, 0x8, R6 ;  /* 0x0000000805167825 */ /* 0x010fe200078e0006 */
[----:B------:R-:W3:Y:S05]  /*1c40*/  LDG.E.64 R14, desc[UR12][R24.64] ;  /* 0x0000000c180e7981 */ /* 0x000eea000c1e1b00 */
[----:B------:R-:W3:Y:S01]  /*1c50*/  LDG.E.64 R22, desc[UR12][R22.64+0x8] ;  /* 0x0000080c16167981 */ /* 0x000ee2000c1e1b00 */
[----:B--2---:R-:W-:-:S06]  /*1c60*/  IMAD.WIDE.U32 R12, R4, 0x8, R20 ;  /* 0x00000008040c7825 */ /* 0x004fcc00078e0014 */
[----:B------:R-:W3:Y:S01]  /*1c70*/  LDG.E.64 R12, desc[UR12][R12.64] ;  /* 0x0000000c0c0c7981 */ /* 0x000ee2000c1e1b00 */
[----:B------:R-:W-:Y:S01]  /*1c80*/  IADD3 R5, PT, PT, R5, 0x2, RZ ;  /* 0x0000000205057810 */ /* 0x000fe20007ffe0ff */
[----:B---3--:R-:W-:-:S07]  /*1c90*/  DFMA R14, R12, R22, R14 ;  /* 0x000000160c0e722b */ /* 0x008fce000000000e */
[----:B------:R1:W-:Y:S04]  /*1ca0*/  STG.E.64 desc[UR12][R24.64], R14 ;  /* 0x0000000e18007986 */ /* 0x0003e8000c101b0c */
.L_x_98:
[----:B------:R-:W-:Y:S05]  /*1cb0*/  BRA.U !UP1, `(.L_x_96) ;  /* 0x00000001093c7547 */ /* 0x000fea000b800000 */
[----:B-12---:R-:W0:Y:S01]  /*1cc0*/  LDC.64 R14, c[0x4][0x78] ;  /* 0x01001e00ff0e7b82 */ /* 0x006e220000000a00 */
[----:B------:R-:W2:Y:S04]  /*1cd0*/  LDG.E.64 R2, desc[UR12][R2.64] ;  /* 0x0000000c02027981 */ /* 0x000ea8000c1e1b00 */
[----:B0-----:R-:W5:Y:S03]  /*1ce0*/  LDG.E.64 R6, desc[UR12][R14.64] ;  /* 0x0000000c0e067981 */ /* 0x001f66000c1e1b00 */
[----:B----4-:R-:W3:Y:S02]  /*1cf0*/  LDC.64 R16, c[0x4][0x20] ;  /* 0x01000800ff107b82 */ /* 0x010ee40000000a00 */
[----:B---3--:R-:W3:Y:S01]  /*1d00*/  LDG.E.64 R8, desc[UR12][R16.64] ;  /* 0x0000000c10087981 */ /* 0x008ee2000c1e1b00 */
[----:B-----5:R-:W-:-:S06]  /*1d10*/  IMAD.WIDE.U32 R6, R5, 0x8, R6 ;  /* 0x0000000805067825 */ /* 0x020fcc00078e0006 */
[----:B------:R-:W4:Y:S01]  /*1d20*/  LDG.E.64 R6, desc[UR12][R6.64] ;  /* 0x0000000c06067981 */ /* 0x000f22000c1e1b00 */
[----:B--2---:R-:W-:-:S05]  /*1d30*/  IMAD.WIDE.U32 R10, R4, 0x8, R2 ;  /* 0x00000008040a7825 */ /* 0x004fca00078e0002 */
[----:B------:R-:W2:Y:S01]  /*1d40*/  LDG.E.64 R12, desc[UR12][R10.64] ;  /* 0x0000000c0a0c7981 */ /* 0x000ea2000c1e1b00 */
[----:B---3--:R-:W-:-:S06]  /*1d50*/  IMAD.WIDE.U32 R8, R5, 0x8, R8 ;  /* 0x0000000805087825 */ /* 0x008fcc00078e0008 */
[----:B------:R-:W2:Y:S01]  /*1d60*/  LDG.E.64 R8, desc[UR12][R8.64] ;  /* 0x0000000c08087981 */ /* 0x000ea2000c1e1b00 */
[----:B----4-:R-:W-:-:S06]  /*1d70*/  IMAD.WIDE.U32 R4, R4, 0x8, R6 ;  /* 0x0000000804047825 */ /* 0x010fcc00078e0006 */
[----:B------:R-:W2:Y:S02]  /*1d80*/  LDG.E.64 R4, desc[UR12][R4.64] ;  /* 0x0000000c04047981 */ /* 0x000ea4000c1e1b00 */
[----:B--2---:R-:W-:-:S07]  /*1d90*/  DFMA R12, R4, R8, R12 ;  /* 0x00000008040c722b */ /* 0x004fce000000000c */
[----:B------:R0:W-:Y:S04]  /*1da0*/  STG.E.64 desc[UR12][R10.64], R12 ;  /* 0x0000000c0a007986 */ /* 0x0001e8000c101b0c */
.L_x_96:
[----:B------:R-:W-:Y:S05]  /*1db0*/  @P1 BRA `(.L_x_99) ;  /* 0xfffffff000601947 */ /* 0x000fea000383ffff */
[----:B------:R-:W-:Y:S01]  /*1dc0*/  MOV R0, RZ ;  /* 0x000000ff00007202 */ /* 0x000fe20000000f00 */
[----:B------:R-:W-:-:S12]  /*1dd0*/  UIADD3 UR5, UPT, UPT, UR5, -0x1, URZ ;  /* 0xffffffff05057890 */ /* 0x000fd8000fffe0ff */
.L_x_105:
[----:B------:R-:W5:Y:S02]  /*1de0*/  LDC.64 R2, c[0x4][0x10] ;  /* 0x01000400ff027b82 */ /* 0x000f640000000a00 */
[----:B0----5:R-:W0:Y:S01]  /*1df0*/  LDG.E.64 R4, desc[UR12][R2.64] ;  /* 0x0000000c02047981 */ /* 0x021e22000c1e1b00 */
[----:B------:R-:W-:Y:S01]  /*1e00*/  UISETP.GE.U32.AND UP0, UPT, UR5, 0x7, UPT ;  /* 0x000000070500788c */ /* 0x000fe2000bf06070 */
[----:B0-----:R-:W-:-:S04]  /*1e10*/  IMAD.WIDE.U32 R6, R0, 0x8, R4 ;  /* 0x0000000800067825 */ /* 0x001fc800078e0004 */
[----:B------:R-:W-:Y:S01]  /*1e20*/  HFMA2 R5, -RZ, RZ, 0, 0 ;  /* 0x00000000ff057431 */ /* 0x000fe200000001ff */
[----:B------:R0:W-:Y:S03]  /*1e30*/  STG.E.64 desc[UR12][R6.64], RZ ;  /* 0x000000ff06007986 */ /* 0x0001e6000c101b0c */
[----:B------:R-:W-:Y:S05]  /*1e40*/  BRA.U !UP0, `(.L_x_100) ;  /* 0x0000000508a07547 */ /* 0x000fea000b800000 */
[----:B---3--:R-:W-:Y:S01]  /*1e50*/  MOV R9, RZ ;  /* 0x000000ff00097202 */ /* 0x008fe20000000f00 */
[----:B------:R-:W3:Y:S06]  /*1e60*/  LDCU UR6, c[0x3][URZ] ;  /* 0x00c00000ff0677ac */ /* 0x000eec0008000800 */
.L_x_101:
[----:B0-----:R-:W4:Y:S01]  /*1e70*/  LDC.64 R6, c[0x4][0x88] ;  /* 0x01002200ff067b82 */ /* 0x001f220000000a00 */
[----:B-12---:R-:W2:Y:S07]  /*1e80*/  LDG.E.64 R10, desc[UR12][R2.64] ;  /* 0x0000000c020a7981 */ /* 0x006eae000c1e1b00 */
[----:B------:R-:W0:Y:S01]  /*1e90*/  LDC.64 R4, c[0x4][0x28] ;  /* 0x01000a00ff047b82 */ /* 0x000e220000000a00 */
[----:B----4-:R-:W4:Y:S04]  /*1ea0*/  LDG.E.64 R12, desc[UR12][R6.64] ;  /* 0x0000000c060c7981 */ /* 0x010f28000c1e1b00 */
[----:B0-----:R-:W5:Y:S01]  /*1eb0*/  LDG.E.64 R14, desc[UR12][R4.64] ;  /* 0x0000000c040e7981 */ /* 0x001f62000c1e1b00 */
[----:B---3--:R-:W-:-:S02]  /*1ec0*/  IMAD R8, R9, UR6, R0 ;  /* 0x0000000609087c24 */ /* 0x008fc4000f8e0200 */
[----:B--2---:R-:W-:-:S05]  /*1ed0*/  IMAD.WIDE.U32 R10, R0, 0x8, R10 ;  /* 0x00000008000a7825 */ /* 0x004fca00078e000a */
[----:B------:R-:W2:Y:S01]  /*1ee0*/  LDG.E.64 R16, desc[UR12][R10.64] ;  /* 0x0000000c0a107981 */ /* 0x000ea2000c1e1b00 */
[----:B----4-:R-:W-:-:S06]  /*1ef0*/  IMAD.WIDE.U32 R12, R8, 0x8, R12 ;  /* 0x00000008080c7825 */ /* 0x010fcc00078e000c */
[----:B------:R-:W2:Y:S01]  /*1f00*/  LDG.E.64 R12, desc[UR12][R12.64] ;  /* 0x0000000c0c0c7981 */ /* 0x000ea2000c1e1b00 */
[----:B-----5:R-:W-:-:S06]  /*1f10*/  IMAD.WIDE.U32 R14, R9, 0x8, R14 ;  /* 0x00000008090e7825 */ /* 0x020fcc00078e000e */
[----:B------:R-:W2:Y:S02]  /*1f20*/  LDG.E.64 R14, desc[UR12][R14.64] ;  /* 0x0000000c0e0e7981 */ /* 0x000ea4000c1e1b00 */
[----:B--2---:R-:W-:-:S07]  /*1f30*/  DFMA R16, R12, R14, R16 ;  /* 0x0000000e0c10722b */ /* 0x004fce0000000010 */
[----:B------:R0:W-:Y:S04]  /*1f40*/  STG.E.64 desc[UR12][R10.64], R16 ;  /* 0x000000100a007986 */ /* 0x0001e8000c101b0c */
[----:B------:R-:W2:Y:S04]  /*1f50*/  LDG.E.64 R18, desc[UR12][R6.64] ;  /* 0x0000000c06127981 */ /* 0x000ea8000c1e1b00 */
[----:B------:R-:W3:Y:S04]  /*1f60*/  LDG.E.64 R20, desc[UR12][R4.64] ;  /* 0x0000000c04147981 */ /* 0x000ee8000c1e1b00 */
[----:B------:R-:W4:Y:S01]  /*1f70*/  LDG.E.64 R22, desc[UR12][R2.64] ;  /* 0x0000000c02167981 */ /* 0x000f22000c1e1b00 */
[----:B------:R-:W-:-:S04]  /*1f80*/  VIADD R8, R8, UR6 ;  /* 0x0000000608087c36 */ /* 0x000fc80008000000 */
[----:B--2---:R-:W-:-:S04]  /*1f90*/  IMAD.WIDE.U32 R18, R8, 0x8, R18 ;  /* 0x0000000808127825 */ /* 0x004fc800078e0012 */
[----:B---3--:R-:W-:Y:S02]  /*1fa0*/  IMAD.WIDE.U32 R20, R9, 0x8, R20 ;  /* 0x0000000809147825 */ /* 0x008fe400078e0014 */
[----:B------:R-:W2:Y:S02]  /*1fb0*/  LDG.E.64 R18, desc[UR12][R18.64] ;  /* 0x0000000c12127981 */ /* 0x000ea4000c1e1b00 */
[----:B----4-:R-:W-:Y:S02]  /*1fc0*/  IMAD.WIDE.U32 R22, R0, 0x8, R22 ;  /* 0x0000000800167825 */ /* 0x010fe400078e0016 */
[----:B------:R-:W2:Y:S04]  /*1fd0*/  LDG.E.64 R20, desc[UR12][R20.64+0x8] ;  /* 0x0000080c14147981 */ /* 0x000ea8000c1e1b00 */
[----:B------:R-:W2:Y:S02]  /*1fe0*/  LDG.E.64 R12, desc[UR12][R22.64] ;  /* 0x0000000c160c7981 */ /* 0x000ea4000c1e1b00 */
[----:B--2---:R-:W-:-:S07]  /*1ff0*/  DFMA R12, R18, R20, R12 ;  /* 0x00000014120c722b */ /* 0x004fce000000000c */
[----:B------:R1:W-:Y:S04]  /*2000*/  STG.E.64 desc[UR12][R22.64], R12 ;  /* 0x0000000c16007986 */ /* 0x0003e8000c101b0c */
[----:B0-----:R-:W2:Y:S04]  /*2010*/  LDG.E.64 R10, desc[UR12][R6.64] ;  /* 0x0000000c060a7981 */ /* 0x001ea8000c1e1b00 */
[----:B------:R-:W3:Y:S04]  /*2020*/  LDG.E.64 R14, desc[UR12][R4.64] ;  /* 0x0000000c040e7981 */ /* 0x000ee8000c1e1b00 */
[----:B------:R-:W4:Y:S01]  /*2030*/  LDG.E.64 R16, desc[UR12][R2.64] ;  /* 0x0000000c02107981 */ /* 0x000f22000c1e1b00 */
[----:B------:R-:W-:-:S05]  /*2040*/  IADD3 R8, PT, PT, R8, UR6, RZ ;  /* 0x0000000608087c10 */ /* 0x000fca000fffe0ff */
        /* <DEDUP_REMOVED lines=8> */
[----:B-1----:R-:W2:Y:S04]  /*20d0*/  LDG.E.64 R12, desc[UR12][R6.64] ;  /* 0x0000000c060c7981 */ /* 0x002ea8000c1e1b00 */
        /* <DEDUP_REMOVED lines=11> */
[----:B------:R-:W2:Y:S04]  /*2190*/  LDG.E.64 R14, desc[UR12][R6.64] ;  /* 0x0000000c060e7981 */ /* 0x000ea8000c1e1b00 */
[----:B0-----:R-:W3:Y:S04]  /*21a0*/  LDG.E.64 R16, desc[UR12][R4.64] ;  /* 0x0000000c04107981 */ /* 0x001ee8000c1e1b00 */
        /* <DEDUP_REMOVED lines=35> */
[----:B------:R-:W3:Y:S04]  /*23e0*/  LDG.E.64 R4, desc[UR12][R4.64] ;  /* 0x0000000c04047981 */ /* 0x000ee8000c1e1b00 */
[----:B-1----:R-:W4:Y:S01]  /*23f0*/  LDG.E.64 R22, desc[UR12][R2.64] ;  /* 0x0000000c02167981 */ /* 0x002f22000c1e1b00 */
[----:B------:R-:W-:-:S05]  /*2400*/  IADD3 R15, PT, PT, R8, UR6, RZ ;  /* 0x00000006080f7c10 */ /* 0x000fca000fffe0ff */
[----:B--2---:R-:W-:-:S04]  /*2410*/  IMAD.WIDE.U32 R14, R15, 0x8, R6 ;  /* 0x000000080f0e7825 */ /* 0x004fc800078e0006 */
[C---:B---3--:R-:W-:Y:S02]  /*2420*/  IMAD.WIDE.U32 R20, R9.reuse, 0x8, R4 ;  /* 0x0000000809147825 */ /* 0x048fe400078e0004 */
[----:B------:R-:W2:Y:S02]  /*2430*/  LDG.E.64 R14, desc[UR12][R14.64] ;  /* 0x0000000c0e0e7981 */ /* 0x000ea4000c1e1b00 */
[----:B----4-:R-:W-:Y:S02]  /*2440*/  IMAD.WIDE.U32 R22, R0, 0x8, R22 ;  /* 0x0000000800167825 */ /* 0x010fe400078e0016 */
[----:B------:R-:W2:Y:S04]  /*2450*/  LDG.E.64 R20, desc[UR12][R20.64+0x38] ;  /* 0x0000380c14147981 */ /* 0x000ea8000c1e1b00 */
[----:B------:R-:W2:Y:S01]  /*2460*/  LDG.E.64 R12, desc[UR12][R22.64] ;  /* 0x0000000c160c7981 */ /* 0x000ea2000c1e1b00 */
[----:B------:R-:W-:-:S04]  /*2470*/  IADD3 R9, PT, PT, R9, 0x8, RZ ;  /* 0x0000000809097810 */ /* 0x000fc80007ffe0ff */
[----:B------:R-:W-:Y:S01]  /*2480*/  ISETP.NE.AND P0, PT, R9, UR10, PT ;  /* 0x0000000a09007c0c */ /* 0x000fe2000bf05270 */
[----:B--2---:R-:W-:-:S07]  /*2490*/  DFMA R12, R14, R20, R12 ;  /* 0x000000140e0c722b */ /* 0x004fce000000000c */
[----:B------:R0:W-:Y:S05]  /*24a0*/  STG.E.64 desc[UR12][R22.64], R12 ;  /* 0x0000000c16007986 */ /* 0x0001ea000c101b0c */
[----:B------:R-:W-:Y:S05]  /*24b0*/  @P0 BRA `(.L_x_101) ;  /* 0xfffffff8006c0947 */ /* 0x000fea000383ffff */
[----:B------:R-:W-:-:S07]  /*24c0*/  MOV R5, UR10 ;  /* 0x0000000a00057c02 */ /* 0x000fce0008000f00 */
.L_x_100:
[----:B------:R-:W-:-:S09]  /*24d0*/  UISETP.NE.AND UP0, UPT, UR8, URZ, UPT ;  /* 0x000000ff0800728c */ /* 0x000fd2000bf05270 */
[----:B------:R-:W-:Y:S05]  /*24e0*/  BRA.U !UP0, `(.L_x_102) ;  /* 0x00000005089c7547 */ /* 0x000fea000b800000 */
[----:B------:R-:W-:Y:S02]  /*24f0*/  UISETP.GE.U32.AND UP0, UPT, UR9, 0x3, UPT ;  /* 0x000000030900788c */ /* 0x000fe4000bf06070 */
[----:B------:R-:W-:-:S07]  /*2500*/  UISETP.NE.AND UP1, UPT, UR7, URZ, UPT ;  /* 0x000000ff0700728c */ /* 0x000fce000bf25270 */
[----:B------:R-:W-:Y:S05]  /*2510*/  BRA.U !UP0, `(.L_x_103) ;  /* 0x0000000108d07547 */ /* 0x000fea000b800000 */
[----:B---3--:R-:W4:Y:S01]  /*2520*/  LDC.64 R8, c[0x4][0x88] ;  /* 0x01002200ff087b82 */ /* 0x008f220000000a00 */
[----:B012---:R-:W2:Y:S01]  /*2530*/  LDG.E.64 R10, desc[UR12][R2.64] ;  /* 0x0000000c020a7981 */ /* 0x007ea2000c1e1b00 */
[----:B------:R-:W0:Y:S06]  /*2540*/  LDCU UR6, c[0x3][URZ] ;  /* 0x00c00000ff0677ac */ /* 0x000e2c0008000800 */
[----:B------:R-:W1:Y:S01]  /*2550*/  LDC.64 R6, c[0x4][0x28] ;  /* 0x01000a00ff067b82 */ /* 0x000e620000000a00 */
[----:B----4-:R-:W3:Y:S04]  /*2560*/  LDG.E.64 R12, desc[UR12][R8.64] ;  /* 0x0000000c080c7981 */ /* 0x010ee8000c1e1b00 */
[----:B-1----:R-:W4:Y:S01]  /*2570*/  LDG.E.64 R14, desc[UR12][R6.64] ;  /* 0x0000000c060e7981 */ /* 0x002f22000c1e1b00 */
[----:B0-----:R-:W-:-:S02]  /*2580*/  IMAD R4, R5, UR6, R0 ;  /* 0x0000000605047c24 */ /* 0x001fc4000f8e0200 */
        /* <DEDUP_REMOVED lines=8> */
[----:B------:R-:W2:Y:S04]  /*2610*/  LDG.E.64 R18, desc[UR12][R8.64] ;  /* 0x0000000c08127981 */ /* 0x000ea8000c1e1b00 */
        /* <DEDUP_REMOVED lines=33> */
[----:B------:R-:W-:Y:S01]  /*2830*/  IADD3 R5, PT, PT, R5, 0x4, RZ ;  /* 0x0000000405057810 */ /* 0x000fe20007ffe0ff */
[----:B--2---:R-:W-:-:S07]  /*2840*/  DFMA R10, R12, R20, R10 ;  /* 0x000000140c0a722b */ /* 0x004fce000000000a */
[----:B------:R0:W-:Y:S04]  /*2850*/  STG.E.64 desc[UR12][R22.64], R10 ;  /* 0x0000000a16007986 */ /* 0x0001e8000c101b0c */
.L_x_103:
[----:B------:R-:W-:Y:S05]  /*2860*/  BRA.U !UP1, `(.L_x_102) ;  /* 0x0000000109bc7547 */ /* 0x000fea000b800000 */
[----:B------:R-:W-:Y:S02]  /*2870*/  UISETP.NE.AND UP0, UPT, UR7, 0x1, UPT ;  /* 0x000000010700788c */ /* 0x000fe4000bf05270 */
        /* <DEDUP_REMOVED lines=30> */
.L_x_104:
[----:B------:R-:W-:Y:S05]  /*2a60*/  BRA.U !UP1, `(.L_x_102) ;  /* 0x00000001093c7547 */ /* 0x000fea000b800000 */
[----:B0-2-4-:R-:W0:Y:S01]  /*2a70*/  LDC.64 R12, c[0x4][0x88] ;  /* 0x01002200ff0c7b82 */ /* 0x015e220000000a00 */
[----:B------:R-:W2:Y:S01]  /*2a80*/  LDG.E.64 R2, desc[UR12][R2.64] ;  /* 0x0000000c02027981 */ /* 0x000ea2000c1e1b00 */
[----:B------:R-:W4:Y:S06]  /*2a90*/  LDCU UR6, c[0x3][URZ] ;  /* 0x00c00000ff0677ac */ /* 0x000f2c0008000800 */
[----:B-1----:R-:W3:Y:S01]  /*2aa0*/  LDC.64 R14, c[0x4][0x28] ;  /* 0x01000a00ff0e7b82 */ /* 0x002ee20000000a00 */
[----:B0-----:R-:W5:Y:S04]  /*2ab0*/  LDG.E.64 R6, desc[UR12][R12.64] ;  /* 0x0000000c0c067981 */ /* 0x001f68000c1e1b00 */
[----:B---3--:R-:W3:Y:S01]  /*2ac0*/  LDG.E.64 R8, desc[UR12][R14.64] ;  /* 0x0000000c0e087981 */ /* 0x008ee2000c1e1b00 */
[----:B----4-:R-:W-:-:S02]  /*2ad0*/  IMAD R17, R5, UR6, R0 ;  /* 0x0000000605117c24 */ /* 0x010fc4000f8e0200 */
[----:B--2---:R-:W-:-:S04]  /*2ae0*/  IMAD.WIDE.U32 R10, R0, 0x8, R2 ;  /* 0x00000008000a7825 */ /* 0x004fc800078e0002 */
[----:B-----5:R-:W-:-:S06]  /*2af0*/  IMAD.WIDE.U32 R6, R17, 0x8, R6 ;  /* 0x0000000811067825 */ /* 0x020fcc00078e0006 */
[----:B------:R-:W2:Y:S01]  /*2b00*/  LDG.E.64 R6, desc[UR12][R6.64] ;  /* 0x0000000c06067981 */ /* 0x000ea2000c1e1b00 */
[----:B---3--:R-:W-:-:S03]  /*2b10*/  IMAD.WIDE.U32 R8, R5, 0x8, R8 ;  /* 0x0000000805087825 */ /* 0x008fc600078e0008 */
[----:B------:R-:W2:Y:S04]  /*2b20*/  LDG.E.64 R4, desc[UR12][R10.64] ;  /* 0x0000000c0a047981 */ /* 0x000ea8000c1e1b00 */
[----:B------:R-:W2:Y:S02]  /*2b30*/  LDG.E.64 R8, desc[UR12][R8.64] ;  /* 0x0000000c08087981 */ /* 0x000ea4000c1e1b00 */
[----:B--2---:R-:W-:-:S07]  /*2b40*/  DFMA R4, R6, R8, R4 ;  /* 0x000000080604722b */ /* 0x004fce0000000004 */
[----:B------:R0:W-:Y:S04]  /*2b50*/  STG.E.64 desc[UR12][R10.64], R4 ;  /* 0x000000040a007986 */ /* 0x0001e8000c101b0c */
.L_x_102:
[----:B------:R-:W5:Y:S01]  /*2b60*/  LDCU UR6, c[0x3][URZ] ;  /* 0x00c00000ff0677ac */ /* 0x000f620008000800 */
[----:B------:R-:W-:-:S05]  /*2b70*/  VIADD R0, R0, 0x1 ;  /* 0x0000000100007836 */ /* 0x000fca0000000000 */
[----:B-----5:R-:W-:-:S13]  /*2b80*/  ISETP.NE.AND P0, PT, R0, UR6, PT ;  /* 0x0000000600007c0c */ /* 0x020fda000bf05270 */
[----:B------:R-:W-:Y:S05]  /*2b90*/  @P0 BRA `(.L_x_105) ;  /* 0xfffffff000900947 */ /* 0x000fea000383ffff */
.L_x_80:
[----:B------:R-:W-:Y:S01]  /*2ba0*/  UISETP.GE.AND UP0, UPT, UR6, 0x1, UPT ;  /* 0x000000010600788c */ /* 0x000fe2000bf06270 */
[----:B0-----:R-:W-:-:S08]  /*2bb0*/  CS2R R6, SRZ ;  /* 0x0000000000067805 */ /* 0x001fd0000001ff00 */
[----:B------:R-:W-:Y:S05]  /*2bc0*/  BRA.U !UP0, `(.L_x_106) ;  /* 0x0000000508dc7547 */ /* 0x000fea000b800000 */
[----:B---3--:R-:W0:Y:S02]  /*2bd0*/  LDC.64 R8, c[0x4][0x10] ;  /* 0x01000400ff087b82 */ /* 0x008e240000000a00 */
[----:B0-----:R-:W3:Y:S01]  /*2be0*/  LDG.E.64 R8, desc[UR12][R8.64] ;  /* 0x0000000c08087981 */ /* 0x001ee2000c1e1b00 */
[----:B-12---:R-:W-:Y:S01]  /*2bf0*/  HFMA2 R10, -RZ, RZ, 0, 5.9604644775390625e-08 ;  /* 0x00000001ff0a7431 */ /* 0x006fe200000001ff */
[----:B------:R-:W-:Y:S02]  /*2c00*/  MOV R2, RZ ;  /* 0x000000ff00027202 */ /* 0x000fe40000000f00 */
[----:B------:R-:W-:Y:S02]  /*2c10*/  CS2R R6, SRZ ;  /* 0x0000000000067805 */ /* 0x000fe4000001ff00 */
[----:B------:R-:W-:Y:S02]  /*2c20*/  PRMT R3, RZ, 0x7610, R3 ;  /* 0x00007610ff037816 */ /* 0x000fe40000000003 */
[----:B------:R-:W-:-:S02]  /*2c30*/  PRMT R4, RZ, 0x7610, R4 ;  /* 0x00007610ff047816 */ /* 0x000fc40000000004 */
[----:B---3--:R-:W-:-:S04]  /*2c40*/  IADD3 R0, P0, PT, R8, 0x40, RZ ;  /* 0x0000004008007810 */ /* 0x008fc80007f1e0ff */
[----:B------:R-:W-:-:S09]  /*2c50*/  IADD3.X R5, PT, PT, RZ, R9, RZ, P0, !PT ;  /* 0x00000009ff057210 */ /* 0x000fd200007fe4ff */
.L_x_112:
[----:B------:R-:W-:Y:S01]  /*2c60*/  ISETP.GE.U32.AND P1, PT, R2, 0xf, PT ;  /* 0x0000000f0200780c */ /* 0x000fe20003f26070 */
[----:B------:R-:W-:Y:S01]  /*2c70*/  VIADD R3, R3, 0x1 ;  /* 0x0000000103037836 */ /* 0x000fe20000000000 */
[----:B------:R-:W-:Y:S02]  /*2c80*/  MOV R2, R10 ;  /* 0x0000000a00027202 */ /* 0x000fe40000000f00 */
[----:B------:R-:W-:Y:S02]  /*2c90*/  CS2R R26, SRZ ;  /* 0x00000000001a7805 */ /* 0x000fe4000001ff00 */
[----:B------:R-:W-:Y:S02]  /*2ca0*/  IADD3 R4, PT, PT, R4, 0x1, RZ ;  /* 0x0000000104047810 */ /* 0x000fe40007ffe0ff */
[----:B------:R-:W-:Y:S02]  /*2cb0*/  LOP3.LUT P0, RZ, R2, 0xf, RZ, 0xc0, !PT ;  /* 0x0000000f02ff7812 */ /* 0x000fe4000780c0ff */
[----:B------:R-:W-:-:S03]  /*2cc0*/  MOV R29, RZ ;  /* 0x000000ff001d7202 */ /* 0x000fc60000000f00 */
[----:B------:R-:W-:Y:S08]  /*2cd0*/  @!P1 BRA `(.L_x_107) ;  /* 0x0000000000b09947 */ /* 0x000ff00003800000 */
[----:B------:R-:W-:Y:S02]  /*2ce0*/  LOP3.LUT R29, R2, 0xfffffff0, RZ, 0xc0, !PT ;  /* 0xfffffff0021d7812 */ /* 0x000fe400078ec0ff */
[----:B------:R-:W-:Y:S02]  /*2cf0*/  CS2R R26, SRZ ;  /* 0x00000000001a7805 */ /* 0x000fe4000001ff00 */
[----:B------:R-:W-:Y:S02]  /*2d00*/  MOV R14, R0 ;  /* 0x00000000000e7202 */ /* 0x000fe40000000f00 */
[----:B------:R-:W-:Y:S01]  /*2d10*/  MOV R15, R5 ;  /* 0x00000005000f7202 */ /* 0x000fe20000000f00 */
[----:B------:R-:W-:-:S07]  /*2d20*/  IMAD.MOV R22, RZ, RZ, -R29 ;  /* 0x000000ffff167224 */ /* 0x000fce00078e0a1d */
.L_x_108:
[----:B------:R-:W-:Y:S02]  /*2d30*/  MOV R10, R14 ;  /* 0x0000000e000a7202 */ /* 0x000fe40000000f00 */
[----:B------:R-:W-:-:S05]  /*2d40*/  MOV R11, R15 ;  /* 0x0000000f000b7202 */ /* 0x000fca0000000f00 */
[----:B----4-:R-:W2:Y:S04]  /*2d50*/  LDG.E.64 R12, desc[UR12][R10.64+-0x40] ;  /* 0xffffc00c0a0c7981 */ /* 0x010ea8000c1e1b00 */
[----:B------:R-:W3:Y:S04]  /*2d60*/  LDG.E.64 R16, desc[UR12][R10.64+-0x38] ;  /* 0xffffc80c0a107981 */ /* 0x000ee8000c1e1b00 */
[----:B------:R-:W4:Y:S04]  /*2d70*/  LDG.E.64 R18, desc[UR12][R10.64+-0x30] ;  /* 0xffffd00c0a127981 */ /* 0x000f28000c1e1b00 */
[----:B------:R-:W5:Y:S04]  /*2d80*/  LDG.E.64 R24, desc[UR12][R10.64+-0x28] ;  /* 0xffffd80c0a187981 */ /* 0x000f68000c1e1b00 */
[----:B------:R-:W5:Y:S04]  /*2d90*/  LDG.E.64 R20, desc[UR12][R10.64+-0x20] ;  /* 0xffffe00c0a147981 */ /* 0x000f68000c1e1b00 */
[----:B------:R-:W5:Y:S01]  /*2da0*/  LDG.E.64 R14, desc[UR12][R10.64+-0x10] ;  /* 0xfffff00c0a0e7981 */ /* 0x000f62000c1e1b00 */
[----:B--2---:R-:W-:-:S03]  /*2db0*/  DADD R26, R12, R26 ;  /* 0x000000000c1a7229 */ /* 0x004fc6000000001a */
[----:B------:R-:W2:Y:S05]  /*2dc0*/  LDG.E.64 R12, desc[UR12][R10.64+-0x18] ;  /* 0xffffe80c0a0c7981 */ /* 0x000eaa000c1e1b00 */
[----:B---3--:R-:W-:Y:S02]  /*2dd0*/  DADD R16, R26, R16 ;  /* 0x000000001a107229 */ /* 0x008fe40000000010 */
[----:B------:R-:W3:Y:S06]  /*2de0*/  LDG.E.64 R26, desc[UR12][R10.64+0x38] ;  /* 0x0000380c0a1a7981 */ /* 0x000eec000c1e1b00 */
[----:B----4-:R-:W-:-:S02]  /*2df0*/  DADD R18, R16, R18 ;  /* 0x0000000010127229 */ /* 0x010fc40000000012 */
[----:B------:R-:W4:Y:S06]  /*2e00*/  LDG.E.64 R16, desc[UR12][R10.64+-0x8] ;  /* 0xfffff80c0a107981 */ /* 0x000f2c000c1e1b00 */
[----:B-----5:R-:W-:Y:S02]  /*2e10*/  DADD R24, R18, R24 ;  /* 0x0000000012187229 */ /* 0x020fe40000000018 */
[----:B------:R-:W5:Y:S06]  /*2e20*/  LDG.E.64 R18, desc[UR12][R10.64] ;  /* 0x0000000c0a127981 */ /* 0x000f6c000c1e1b00 */
[----:B------:R-:W-:-:S02]  /*2e30*/  DADD R20, R24, R20 ;  /* 0x0000000018147229 */ /* 0x000fc40000000014 */
[----:B------:R-:W3:Y:S06]  /*2e40*/  LDG.E.64 R24, desc[UR12][R10.64+0x8] ;  /* 0x0000080c0a187981 */ /* 0x000eec000c1e1b00 */
[----:B--2---:R-:W-:Y:S02]  /*2e50*/  DADD R12, R20, R12 ;  /* 0x00000000140c7229 */ /* 0x004fe4000000000c */
[----:B------:R-:W2:Y:S06]  /*2e60*/  LDG.E.64 R20, desc[UR12][R10.64+0x10] ;  /* 0x0000100c0a147981 */ /* 0x000eac000c1e1b00 */
[----:B------:R-:W-:-:S02]  /*2e70*/  DADD R14, R12, R14 ;  /* 0x000000000c0e7229 */ /* 0x000fc4000000000e */
[----:B------:R-:W2:Y:S06]  /*2e80*/  LDG.E.64 R12, desc[UR12][R10.64+0x18] ;  /* 0x0000180c0a0c7981 */ /* 0x000eac000c1e1b00 */
[----:B----4-:R-:W-:Y:S02]  /*2e90*/  DADD R16, R14, R16 ;  /* 0x000000000e107229 */ /* 0x010fe40000000010 */
[----:B------:R-:W4:Y:S06]  /*2ea0*/  LDG.E.64 R14, desc[UR12][R10.64+0x20] ;  /* 0x0000200c0a0e7981 */ /* 0x000f2c000c1e1b00 */
[----:B-----5:R-:W-:-:S02]  /*2eb0*/  DADD R18, R16, R18 ;  /* 0x0000000010127229 */ /* 0x020fc40000000012 */
[----:B------:R-:W5:Y:S06]  /*2ec0*/  LDG.E.64 R16, desc[UR12][R10.64+0x28] ;  /* 0x0000280c0a107981 */ /* 0x000f6c000c1e1b00 */
[----:B---3--:R-:W-:Y:S02]  /*2ed0*/  DADD R24, R18, R24 ;  /* 0x0000000012187229 */ /* 0x008fe40000000018 */
[----:B------:R-:W3:Y:S01]  /*2ee0*/  LDG.E.64 R18, desc[UR12][R10.64+0x30] ;  /* 0x0000300c0a127981 */ /* 0x000ee2000c1e1b00 */
[----:B------:R-:W-:-:S04]  /*2ef0*/  IADD3 R22, PT, PT, R22, 0x10, RZ ;  /* 0x0000001016167810 */ /* 0x000fc80007ffe0ff */
[----:B------:R-:W-:Y:S01]  /*2f00*/  ISETP.NE.AND P1, PT, R22, RZ, PT ;  /* 0x000000ff1600720c */ /* 0x000fe20003f25270 */
[----:B--2---:R-:W-:-:S08]  /*2f10*/  DADD R20, R24, R20 ;  /* 0x0000000018147229 */ /* 0x004fd00000000014 */
[----:B------:R-:W-:-:S08]  /*2f20*/  DADD R12, R20, R12 ;  /* 0x00000000140c7229 */ /* 0x000fd0000000000c */
[----:B----4-:R-:W-:-:S08]  /*2f30*/  DADD R12, R12, R14 ;  /* 0x000000000c0c7229 */ /* 0x010fd0000000000e */
[----:B-----5:R-:W-:Y:S01]  /*2f40*/  DADD R12, R12, R16 ;  /* 0x000000000c0c7229 */ /* 0x020fe20000000010 */
[----:B------:R-:W-:-:S07]  /*2f50*/  IADD3 R14, P2, PT, R10, 0x80, RZ ;  /* 0x000000800a0e7810 */ /* 0x000fce0007f5e0ff */
[----:B---3--:R-:W-:Y:S01]  /*2f60*/  DADD R12, R12, R18 ;  /* 0x000000000c0c7229 */ /* 0x008fe20000000012 */
[----:B------:R-:W-:-:S07]  /*2f70*/  IADD3.X R15, PT, PT, RZ, R11, RZ, P2, !PT ;  /* 0x0000000bff0f7210 */ /* 0x000fce00017fe4ff */
[----:B------:R-:W-:Y:S01]  /*2f80*/  DADD R26, R12, R26 ;  /* 0x000000000c1a7229 */ /* 0x000fe2000000001a */
[----:B------:R-:W-:Y:S10]  /*2f90*/  @P1 BRA `(.L_x_108) ;  /* 0xfffffffc00641947 */ /* 0x000ff4000383ffff */
.L_x_107:
[----:B------:R-:W-:Y:S05]  /*2fa0*/  @!P0 BRA `(.L_x_109) ;  /* 0x0000000000d08947 */ /* 0x000fea0003800000 */
[----:B------:R-:W-:-:S04]  /*2fb0*/  LOP3.LUT R11, R4, 0xf, RZ, 0xc0, !PT ;  /* 0x0000000f040b7812 */ /* 0x000fc800078ec0ff */
[C---:B------:R-:W-:Y:S01]  /*2fc0*/  LOP3.LUT P1, RZ, R11.reuse, 0x7, RZ, 0xc0, !PT ;  /* 0x000000070bff7812 */ /* 0x040fe2000782c0ff */
[----:B------:R-:W-:-:S05]  /*2fd0*/  VIADD R10, R11, 0xffffffff ;  /* 0xffffffff0b0a7836 */ /* 0x000fca0000000000 */
[----:B------:R-:W-:-:S13]  /*2fe0*/  ISETP.GE.U32.AND P0, PT, R10, 0x7, PT ;  /* 0x000000070a00780c */ /* 0x000fda0003f06070 */
[----:B------:R-:W-:Y:S05]  /*2ff0*/  @!P0 BRA `(.L_x_110) ;  /* 0x0000000000488947 */ /* 0x000fea0003800000 */
[----:B------:R-:W-:-:S05]  /*3000*/  IMAD.WIDE.U32 R24, R29, 0x8, R8 ;  /* 0x000000081d187825 */ /* 0x000fca00078e0008 */
[----:B----4-:R-:W2:Y:S04]  /*3010*/  LDG.E.64 R20, desc[UR12][R24.64] ;  /* 0x0000000c18147981 */ /* 0x010ea8000c1e1b00 */
[----:B------:R-:W3:Y:S04]  /*3020*/  LDG.E.64 R22, desc[UR12][R24.64+0x8] ;  /* 0x0000080c18167981 */ /* 0x000ee8000c1e1b00 */
[----:B------:R-:W4:Y:S04]  /*3030*/  LDG.E.64 R18, desc[UR12][R24.64+0x10] ;  /* 0x0000100c18127981 */ /* 0x000f28000c1e1b00 */
[----:B------:R-:W5:Y:S04]  /*3040*/  LDG.E.64 R16, desc[UR12][R24.64+0x18] ;  /* 0x0000180c18107981 */ /* 0x000f68000c1e1b00 */
[----:B------:R-:W5:Y:S04]  /*3050*/  LDG.E.64 R14, desc[UR12][R24.64+0x20] ;  /* 0x0000200c180e7981 */ /* 0x000f68000c1e1b00 */
[----:B------:R-:W5:Y:S04]  /*3060*/  LDG.E.64 R12, desc[UR12][R24.64+0x28] ;  /* 0x0000280c180c7981 */ /* 0x000f68000c1e1b00 */
[----:B------:R-:W5:Y:S01]  /*3070*/  LDG.E.64 R10, desc[UR12][R24.64+0x30] ;  /* 0x0000300c180a7981 */ /* 0x000f62000c1e1b00 */
[----:B--2---:R-:W-:-:S03]  /*3080*/  DADD R20, R26, R20 ;  /* 0x000000001a147229 */ /* 0x004fc60000000014 */
[----:B------:R-:W2:Y:S05]  /*3090*/  LDG.E.64 R26, desc[UR12][R24.64+0x38] ;  /* 0x0000380c181a7981 */ /* 0x000eaa000c1e1b00 */
[----:B---3--:R-:W-:-:S08]  /*30a0*/  DADD R20, R20, R22 ;  /* 0x0000000014147229 */ /* 0x008fd00000000016 */
[----:B----4-:R-:W-:-:S08]  /*30b0*/  DADD R18, R20, R18 ;  /* 0x0000000014127229 */ /* 0x010fd00000000012 */
[----:B-----5:R-:W-:-:S08]  /*30c0*/  DADD R16, R18, R16 ;  /* 0x0000000012107229 */ /* 0x020fd00000000010 */
[----:B------:R-:W-:-:S08]  /*30d0*/  DADD R14, R16, R14 ;  /* 0x00000000100e7229 */ /* 0x000fd0000000000e */
[----:B------:R-:W-:-:S08]  /*30e0*/  DADD R12, R14, R12 ;  /* 0x000000000e0c7229 */ /* 0x000fd0000000000c */
[----:B------:R-:W-:Y:S01]  /*30f0*/  DADD R10, R12, R10 ;  /* 0x000000000c0a7229 */ /* 0x000fe2000000000a */
[----:B------:R-:W-:-:S07]  /*3100*/  IADD3 R29, PT, PT, R29, 0x8, RZ ;  /* 0x000000081d1d7810 */ /* 0x000fce0007ffe0ff */
[----:B--2---:R-:W-:-:S11]  /*3110*/  DADD R26, R10, R26 ;  /* 0x000000000a1a7229 */ /* 0x004fd6000000001a */
.L_x_110:
[----:B------:R-:W-:Y:S05]  /*3120*/  @!P1 BRA `(.L_x_109) ;  /* 0x0000000000709947 */ /* 0x000fea0003800000 */
[----:B----4-:R-:W-:-:S04]  /*3130*/  LOP3.LUT R18, R3, 0xffff, RZ, 0xc0, !PT ;  /* 0x0000ffff03127812 */ /* 0x010fc800078ec0ff */
[C---:B------:R-:W-:Y:S02]  /*3140*/  LOP3.LUT R10, R18.reuse, 0x7, RZ, 0xc0, !PT ;  /* 0x00000007120a7812 */ /* 0x040fe400078ec0ff */
[----:B------:R-:W-:Y:S02]  /*3150*/  LOP3.LUT R18, R18, 0x3, RZ, 0xc0, !PT ;  /* 0x0000000312127812 */ /* 0x000fe400078ec0ff */
[----:B------:R-:W-:Y:S02]  /*3160*/  IADD3 R10, PT, PT, R10, -0x1, RZ ;  /* 0xffffffff0a0a7810 */ /* 0x000fe40007ffe0ff */
[----:B------:R-:W-:Y:S02]  /*3170*/  ISETP.NE.AND P1, PT, R18, RZ, PT ;  /* 0x000000ff1200720c */ /* 0x000fe40003f25270 */
[----:B------:R-:W-:-:S13]  /*3180*/  ISETP.GE.U32.AND P0, PT, R10, 0x3, PT ;  /* 0x000000030a00780c */ /* 0x000fda0003f06070 */
[----:B------:R-:W-:Y:S05]  /*3190*/  @!P0 BRA `(.L_x_111) ;  /* 0x0000000000288947 */ /* 0x000fea0003800000 */
[----:B------:R-:W-:-:S05]  /*31a0*/  IMAD.WIDE.U32 R20, R29, 0x8, R8 ;  /* 0x000000081d147825 */ /* 0x000fca00078e0008 */
[----:B------:R-:W2:Y:S04]  /*31b0*/  LDG.E.64 R10, desc[UR12][R20.64] ;  /* 0x0000000c140a7981 */ /* 0x000ea8000c1e1b00 */
[----:B------:R-:W3:Y:S04]  /*31c0*/  LDG.E.64 R12, desc[UR12][R20.64+0x8] ;  /* 0x0000080c140c7981 */ /* 0x000ee8000c1e1b00 */
[----:B------:R-:W4:Y:S04]  /*31d0*/  LDG.E.64 R14, desc[UR12][R20.64+0x10] ;  /* 0x0000100c140e7981 */ /* 0x000f28000c1e1b00 */
[----:B------:R-:W5:Y:S01]  /*31e0*/  LDG.E.64 R16, desc[UR12][R20.64+0x18] ;  /* 0x0000180c14107981 */ /* 0x000f62000c1e1b00 */
[----:B------:R-:W-:Y:S01]  /*31f0*/  IADD3 R29, PT, PT, R29, 0x4, RZ ;  /* 0x000000041d1d7810 */ /* 0x000fe20007ffe0ff */
[----:B--2---:R-:W-:-:S08]  /*3200*/  DADD R10, R26, R10 ;  /* 0x000000001a0a7229 */ /* 0x004fd0000000000a */
[----:B---3--:R-:W-:-:S08]  /*3210*/  DADD R10, R10, R12 ;  /* 0x000000000a0a7229 */ /* 0x008fd0000000000c */
[----:B----4-:R-:W-:-:S08]  /*3220*/  DADD R10, R10, R14 ;  /* 0x000000000a0a7229 */ /* 0x010fd0000000000e */
[----:B-----5:R-:W-:-:S11]  /*3230*/  DADD R26, R10, R16 ;  /* 0x000000000a1a7229 */ /* 0x020fd60000000010 */
.L_x_111:
[----:B------:R-:W-:Y:S05]  /*3240*/  @!P1 BRA `(.L_x_109) ;  /* 0x0000000000289947 */ /* 0x000fea0003800000 */
[----:B------:R-:W-:-:S05]  /*3250*/  IMAD.WIDE.U32 R14, R29, 0x8, R8 ;  /* 0x000000081d0e7825 */ /* 0x000fca00078e0008 */
[----:B------:R-:W2:Y:S01]  /*3260*/  LDG.E.64 R10, desc[UR12][R14.64] ;  /* 0x0000000c0e0a7981 */ /* 0x000ea2000c1e1b00 */
[----:B------:R-:W-:Y:S01]  /*3270*/  ISETP.NE.AND P0, PT, R18, 0x1, PT ;  /* 0x000000011200780c */ /* 0x000fe20003f05270 */
[----:B--2---:R-:W-:-:S12]  /*3280*/  DADD R26, R26, R10 ;  /* 0x000000001a1a7229 */ /* 0x004fd8000000000a */
[----:B------:R-:W-:Y:S05]  /*3290*/  @!P0 BRA `(.L_x_109) ;  /* 0x0000000000148947 */ /* 0x000fea0003800000 */
[----:B------:R-:W-:Y:S01]  /*32a0*/  ISETP.NE.AND P0, PT, R18, 0x2, PT ;  /* 0x000000021200780c */ /* 0x000fe20003f05270 */
[----:B------:R-:W2:-:S12]  /*32b0*/  LDG.E.64 R10, desc[UR12][R14.64+0x8] ;  /* 0x0000080c0e0a7981 */ /* 0x000e98000c1e1b00 */
[----:B------:R-:W3:Y:S01]  /*32c0*/  @P0 LDG.E.64 R12, desc[UR12][R14.64+0x10] ;  /* 0x0000100c0e0c0981 */ /* 0x000ee2000c1e1b00 */
[----:B--2---:R-:W-:-:S08]  /*32d0*/  DADD R26, R26, R10 ;  /* 0x000000001a1a7229 */ /* 0x004fd0000000000a */
[----:B---3--:R-:W-:-:S11]  /*32e0*/  @P0 DADD R26, R26, R12 ;  /* 0x000000001a1a0229 */ /* 0x008fd6000000000c */
.L_x_109:
[----:B------:R-:W0:Y:S01]  /*32f0*/  LDCU UR4, c[0x3][URZ] ;  /* 0x00c00000ff0477ac */ /* 0x000e220008000800 */
[----:B------:R-:W-:Y:S01]  /*3300*/  DFMA R6, R26, R26, R6 ;  /* 0x0000001a1a06722b */ /* 0x000fe20000000006 */
[C---:B------:R-:W-:Y:S02]  /*3310*/  IADD3 R10, PT, PT, R2.reuse, 0x1, RZ ;  /* 0x00000001020a7810 */ /* 0x040fe40007ffe0ff */
[----:B0-----:R-:W-:-:S13]  /*3320*/  ISETP.NE.AND P0, PT, R2, UR4, PT ;  /* 0x0000000402007c0c */ /* 0x001fda000bf05270 */
[----:B------:R-:W-:Y:S05]  /*3330*/  @P0 BRA `(.L_x_112) ;  /* 0xfffffff800480947 */ /* 0x000fea000383ffff */
.L_x_106:
[----:B------:R-:W0:Y:S02]  /*3340*/  LDC.64 R2, c[0x4][0x40] ;  /* 0x01001000ff027b82 */ /* 0x000e240000000a00 */
[----:B0-----:R-:W5:Y:S06]  /*3350*/  LDG.E.64 R4, desc[UR12][R2.64] ;  /* 0x0000000c02047981 */ /* 0x001f6c000c1e1b00 */
[----:B-123--:R-:W0:Y:S01]  /*3360*/  LDC.64 R10, c[0x4][0x60] ;  /* 0x01001800ff0a7b82 */ /* 0x00ee220000000a00 */
[----:B-----5:R-:W-:Y:S04]  /*3370*/  STG.E.64 desc[UR12][R4.64], R6 ;  /* 0x0000000604007986 */ /* 0x020fe8000c101b0c */
[----:B------:R-:W2:Y:S04]  /*3380*/  LDG.E.64 R8, desc[UR12][R2.64] ;  /* 0x0000000c02087981 */ /* 0x000ea8000c1e1b00 */
[----:B0-----:R-:W4:Y:S01]  /*3390*/  LDG.E.64 R10, desc[UR12][R10.64] ;  /* 0x0000000c0a0a7981 */ /* 0x001f22000c1e1b00 */
[----:B------:R-:W0:Y:S03]  /*33a0*/  LDC.64 R14, c[0x0][0x388] ;  /* 0x0000e200ff0e7b82 */ /* 0x000e260000000a00 */
[----:B--2---:R-:W2:Y:S04]  /*33b0*/  LDG.E.64 R8, desc[UR12][R8.64] ;  /* 0x0000000c08087981 */ /* 0x004ea8000c1e1b00 */
[----:B----4-:R-:W2:Y:S02]  /*33c0*/  LDG.E.64 R12, desc[UR12][R10.64] ;  /* 0x0000000c0a0c7981 */ /* 0x010ea4000c1e1b00 */
[----:B--2---:R-:W-:-:S07]  /*33d0*/  DADD R12, R8, R12 ;  /* 0x00000000080c7229 */ /* 0x004fce000000000c */
[----:B0-----:R-:W-:Y:S01]  /*33e0*/  STG.E.64 desc[UR12][R14.64], R12 ;  /* 0x0000000c0e007986 */ /* 0x001fe2000c101b0c */
[----:B------:R-:W-:Y:S05]  /*33f0*/  EXIT ;  /* 0x000000000000794d */ /* 0x000fea0003800000 */
        .weak           $__internal_1_$__cuda_sm20_div_rn_f64_full
        .type           $__internal_1_$__cuda_sm20_div_rn_f64_full,@function
        .size           $__internal_1_$__cuda_sm20_div_rn_f64_full,(.L_x_159 - $__internal_1_$__cuda_sm20_div_rn_f64_full)
$__internal_1_$__cuda_sm20_div_rn_f64_full:
[C---:B------:R-:W-:Y:S02]  /*3400*/  FSETP.GEU.AND P0, PT, |R3|.reuse, 1.469367938527859385e-39, PT ;  /* 0x001000000300780b */ /* 0x040fe40003f0e200 */
[C---:B------:R-:W-:Y:S02]  /*3410*/  LOP3.LUT R6, R3.reuse, 0x800fffff, RZ, 0xc0, !PT ;  /* 0x800fffff03067812 */ /* 0x040fe400078ec0ff */
[----:B------:R-:W-:Y:S02]  /*3420*/  MOV R14, 0x1 ;  /* 0x00000001000e7802 */ /* 0x000fe40000000f00 */
[----:B------:R-:W-:Y:S01]  /*3430*/  LOP3.LUT R7, R6, 0x3ff00000, RZ, 0xfc, !PT ;  /* 0x3ff0000006077812 */ /* 0x000fe200078efcff */
[----:B------:R-:W-:Y:S01]  /*3440*/  IMAD.MOV.U32 R6, RZ, RZ, R2 ;  /* 0x000000ffff067224 */ /* 0x000fe200078e0002 */
[----:B------:R-:W-:Y:S02]  /*3450*/  LOP3.LUT R17, R3, 0x7ff00000, RZ, 0xc0, !PT ;  /* 0x7ff0000003117812 */ /* 0x000fe400078ec0ff */
[----:B------:R-:W-:-:S02]  /*3460*/  LOP3.LUT R16, R9, 0x7ff00000, RZ, 0xc0, !PT ;  /* 0x7ff0000009107812 */ /* 0x000fc400078ec0ff */
[----:B------:R-:W-:Y:S01]  /*3470*/  MOV R13, 0x1ca00000 ;  /* 0x1ca00000000d7802 */ /* 0x000fe20000000f00 */
[----:B------:R-:W-:Y:S01]  /*3480*/  @!P0 DMUL R6, R2, 8.98846567431157953865e+307 ;  /* 0x7fe0000002068828 */ /* 0x000fe20000000000 */
[----:B------:R-:W-:Y:S02]  /*3490*/  ISETP.GE.U32.AND P2, PT, R16, R17, PT ;  /* 0x000000111000720c */ /* 0x000fe40003f46070 */
[----:B------:R-:W-:-:S03]  /*34a0*/  MOV R23, R16 ;  /* 0x0000001000177202 */ /* 0x000fc60000000f00 */
[----:B------:R-:W0:Y:S02]  /*34b0*/  MUFU.RCP64H R15, R7 ;  /* 0x00000007000f7308 */ /* 0x000e240000001800 */
[----:B0-----:R-:W-:-:S08]  /*34c0*/  DFMA R10, R14, -R6, 1 ;  /* 0x3ff000000e0a742b */ /* 0x001fd00000000806 */
[----:B------:R-:W-:-:S08]  /*34d0*/  DFMA R10, R10, R10, R10 ;  /* 0x0000000a0a0a722b */ /* 0x000fd0000000000a */
[----:B------:R-:W-:Y:S01]  /*34e0*/  DFMA R14, R14, R10, R14 ;  /* 0x0000000a0e0e722b */ /* 0x000fe2000000000e */
[----:B------:R-:W-:Y:S02]  /*34f0*/  SEL R11, R13, 0x63400000, !P2 ;  /* 0x634000000d0b7807 */ /* 0x000fe40005000000 */
[----:B------:R-:W-:Y:S02]  /*3500*/  FSETP.GEU.AND P2, PT, |R9|, 1.469367938527859385e-39, PT ;  /* 0x001000000900780b */ /* 0x000fe40003f4e200 */
[----:B------:R-:W-:-:S03]  /*3510*/  LOP3.LUT R11, R11, 0x800fffff, R9, 0xf8, !PT ;  /* 0x800fffff0b0b7812 */ /* 0x000fc600078ef809 */
[----:B------:R-:W-:Y:S01]  /*3520*/  DFMA R18, R14, -R6, 1 ;  /* 0x3ff000000e12742b */ /* 0x000fe20000000806 */
[----:B------:R-:W-:-:S07]  /*3530*/  MOV R10, R8 ;  /* 0x00000008000a7202 */ /* 0x000fce0000000f00 */
[----:B------:R-:W-:Y:S01]  /*3540*/  DFMA R14, R14, R18, R14 ;  /* 0x000000120e0e722b */ /* 0x000fe2000000000e */
[----:B------:R-:W-:Y:S10]  /*3550*/  @P2 BRA `(.L_x_113) ;  /* 0x0000000000202947 */ /* 0x000ff40003800000 */
[----:B------:R-:W-:Y:S01]  /*3560*/  LOP3.LUT R19, R3, 0x7ff00000, RZ, 0xc0, !PT ;  /* 0x7ff0000003137812 */ /* 0x000fe200078ec0ff */
[----:B------:R-:W-:-:S03]  /*3570*/  IMAD.MOV.U32 R18, RZ, RZ, RZ ;  /* 0x000000ffff127224 */ /* 0x000fc600078e00ff */
[----:B------:R-:W-:-:S04]  /*3580*/  ISETP.GE.U32.AND P2, PT, R16, R19, PT ;  /* 0x000000131000720c */ /* 0x000fc80003f46070 */
[----:B------:R-:W-:-:S04]  /*3590*/  SEL R19, R13, 0x63400000, !P2 ;  /* 0x634000000d137807 */ /* 0x000fc80005000000 */
[----:B------:R-:W-:-:S04]  /*35a0*/  LOP3.LUT R19, R19, 0x80000000, R9, 0xf8, !PT ;  /* 0x8000000013137812 */ /* 0x000fc800078ef809 */
[----:B------:R-:W-:-:S06]  /*35b0*/  LOP3.LUT R19, R19, 0x100000, RZ, 0xfc, !PT ;  /* 0x0010000013137812 */ /* 0x000fcc00078efcff */
[----:B------:R-:W-:-:S10]  /*35c0*/  DFMA R10, R10, 2, -R18 ;  /* 0x400000000a0a782b */ /* 0x000fd40000000812 */
[----:B------:R-:W-:-:S07]  /*35d0*/  LOP3.LUT R23, R11, 0x7ff00000, RZ, 0xc0, !PT ;  /* 0x7ff000000b177812 */ /* 0x000fce00078ec0ff */
.L_x_113:
[----:B------:R-:W-:Y:S01]  /*35e0*/  MOV R22, R17 ;  /* 0x0000001100167202 */ /* 0x000fe20000000f00 */
[----:B------:R-:W-:Y:S01]  /*35f0*/  DMUL R18, R14, R10 ;  /* 0x0000000a0e127228 */ /* 0x000fe20000000000 */
[----:B------:R-:W-:Y:S02]  /*3600*/  @!P0 LOP3.LUT R22, R7, 0x7ff00000, RZ, 0xc0, !PT ;  /* 0x7ff0000007168812 */ /* 0x000fe400078ec0ff */
[----:B------:R-:W-:Y:S02]  /*3610*/  IADD3 R17, PT, PT, R23, -0x1, RZ ;  /* 0xffffffff17117810 */ /* 0x000fe40007ffe0ff */
[----:B------:R-:W-:Y:S02]  /*3620*/  IADD3 R24, PT, PT, R22, -0x1, RZ ;  /* 0xffffffff16187810 */ /* 0x000fe40007ffe0ff */
[----:B------:R-:W-:Y:S01]  /*3630*/  ISETP.GT.U32.AND P0, PT, R17, 0x7feffffe, PT ;  /* 0x7feffffe1100780c */ /* 0x000fe20003f04070 */
[----:B------:R-:W-:-:S03]  /*3640*/  DFMA R20, R18, -R6, R10 ;  /* 0x800000061214722b */ /* 0x000fc6000000000a */
[----:B------:R-:W-:-:S05]  /*3650*/  ISETP.GT.U32.OR P0, PT, R24, 0x7feffffe, P0 ;  /* 0x7feffffe1800780c */ /* 0x000fca0000704470 */
[----:B------:R-:W-:-:S08]  /*3660*/  DFMA R14, R14, R20, R18 ;  /* 0x000000140e0e722b */ /* 0x000fd00000000012 */
[----:B------:R-:W-:Y:S05]  /*3670*/  @P0 BRA `(.L_x_114) ;  /* 0x00000000006c0947 */ /* 0x000fea0003800000 */
[----:B------:R-:W-:-:S04]  /*3680*/  LOP3.LUT R9, R3, 0x7ff00000, RZ, 0xc0, !PT ;  /* 0x7ff0000003097812 */ /* 0x000fc800078ec0ff */
[CC--:B------:R-:W-:Y:S02]  /*3690*/  VIADDMNMX R8, R16.reuse, -R9.reuse, 0xb9600000, !PT ;  /* 0xb960000010087446 */ /* 0x0c0fe40007800909 */
[----:B------:R-:W-:Y:S02]  /*36a0*/  ISETP.GE.U32.AND P0, PT, R16, R9, PT ;  /* 0x000000091000720c */ /* 0x000fe40003f06070 */
[----:B------:R-:W-:Y:S02]  /*36b0*/  VIMNMX R8, PT, PT, R8, 0x46a00000, PT ;  /* 0x46a0000008087848 */ /* 0x000fe40003fe0100 */
[----:B------:R-:W-:-:S04]  /*36c0*/  SEL R13, R13, 0x63400000, !P0 ;  /* 0x634000000d0d7807 */ /* 0x000fc80004000000 */
[----:B------:R-:W-:Y:S02]  /*36d0*/  IADD3 R13, PT, PT, -R13, R8, RZ ;  /* 0x000000080d0d7210 */ /* 0x000fe40007ffe1ff */
[----:B------:R-:W-:-:S03]  /*36e0*/  MOV R8, RZ ;  /* 0x000000ff00087202 */ /* 0x000fc60000000f00 */
[----:B------:R-:W-:-:S06]  /*36f0*/  VIADD R9, R13, 0x7fe00000 ;  /* 0x7fe000000d097836 */ /* 0x000fcc0000000000 */
[----:B------:R-:W-:-:S10]  /*3700*/  DMUL R16, R14, R8 ;  /* 0x000000080e107228 */ /* 0x000fd40000000000 */
[----:B------:R-:W-:-:S13]  /*3710*/  FSETP.GTU.AND P0, PT, |R17|, 1.469367938527859385e-39, PT ;  /* 0x001000001100780b */ /* 0x000fda0003f0c200 */
[----:B------:R-:W-:Y:S05]  /*3720*/  @P0 BRA `(.L_x_115) ;  /* 0x0000000000940947 */ /* 0x000fea0003800000 */
[----:B------:R-:W-:Y:S01]  /*3730*/  DFMA R6, R14, -R6, R10 ;  /* 0x800000060e06722b */ /* 0x000fe2000000000a */
[----:B------:R-:W-:-:S09]  /*3740*/  MOV R8, RZ ;  /* 0x000000ff00087202 */ /* 0x000fd20000000f00 */
[C---:B------:R-:W-:Y:S02]  /*3750*/  FSETP.NEU.AND P0, PT, R7.reuse, RZ, PT ;  /* 0x000000ff0700720b */ /* 0x040fe40003f0d000 */
[----:B------:R-:W-:-:S04]  /*3760*/  LOP3.LUT R11, R7, 0x80000000, R3, 0x48, !PT ;  /* 0x80000000070b7812 */ /* 0x000fc800078e4803 */
[----:B------:R-:W-:-:S07]  /*3770*/  LOP3.LUT R9, R11, R9, RZ, 0xfc, !PT ;  /* 0x000000090b097212 */ /* 0x000fce00078efcff */
[----:B------:R-:W-:Y:S05]  /*3780*/  @!P0 BRA `(.L_x_115) ;  /* 0x00000000007c8947 */ /* 0x000fea0003800000 */
[----:B------:R-:W-:Y:S01]  /*3790*/  IADD3 R3, PT, PT, -R13, RZ, RZ ;  /* 0x000000ff0d037210 */ /* 0x000fe20007ffe1ff */
[----:B------:R-:W-:Y:S01]  /*37a0*/  DMUL.RP R8, R14, R8 ;  /* 0x000000080e087228 */ /* 0x000fe20000008000 */
[----:B------:R-:W-:-:S06]  /*37b0*/  MOV R2, RZ ;  /* 0x000000ff00027202 */ /* 0x000fcc0000000f00 */
[----:B------:R-:W-:-:S03]  /*37c0*/  DFMA R2, R16, -R2, R14 ;  /* 0x800000021002722b */ /* 0x000fc6000000000e */
[----:B------:R-:W-:-:S03]  /*37d0*/  LOP3.LUT R11, R9, R11, RZ, 0x3c, !PT ;  /* 0x0000000b090b7212 */ /* 0x000fc600078e3cff */
[----:B------:R-:W-:-:S04]  /*37e0*/  IADD3 R2, PT, PT, -R13, -0x43300000, RZ ;  /* 0xbcd000000d027810 */ /* 0x000fc80007ffe1ff */
[----:B------:R-:W-:-:S04]  /*37f0*/  FSETP.NEU.AND P0, PT, |R3|, R2, PT ;  /* 0x000000020300720b */ /* 0x000fc80003f0d200 */
[----:B------:R-:W-:Y:S02]  /*3800*/  FSEL R16, R8, R16, !P0 ;  /* 0x0000001008107208 */ /* 0x000fe40004000000 */
[----:B------:R-:W-:Y:S01]  /*3810*/  FSEL R17, R11, R17, !P0 ;  /* 0x000000110b117208 */ /* 0x000fe20004000000 */
[----:B------:R-:W-:Y:S06]  /*3820*/  BRA `(.L_x_115) ;  /* 0x0000000000547947 */ /* 0x000fec0003800000 */
.L_x_114:
[----:B------:R-:W-:-:S14]  /*3830*/  DSETP.NAN.AND P0, PT, R8, R8, PT ;  /* 0x000000080800722a */ /* 0x000fdc0003f08000 */
[----:B------:R-:W-:Y:S05]  /*3840*/  @P0 BRA `(.L_x_116) ;  /* 0x0000000000440947 */ /* 0x000fea0003800000 */
[----:B------:R-:W-:-:S14]  /*3850*/  DSETP.NAN.AND P0, PT, R2, R2, PT ;  /* 0x000000020200722a */ /* 0x000fdc0003f08000 */
[----:B------:R-:W-:Y:S05]  /*3860*/  @P0 BRA `(.L_x_117) ;  /* 0x0000000000300947 */ /* 0x000fea0003800000 */
[----:B------:R-:W-:Y:S01]  /*3870*/  ISETP.NE.AND P0, PT, R23, R22, PT ;  /* 0x000000161700720c */ /* 0x000fe20003f05270 */
[----:B------:R-:W-:Y:S01]  /*3880*/  IMAD.MOV.U32 R16, RZ, RZ, 0x0 ;  /* 0x00000000ff107424 */ /* 0x000fe200078e00ff */
[----:B------:R-:W-:-:S11]  /*3890*/  MOV R17, 0xfff80000 ;  /* 0xfff8000000117802 */ /* 0x000fd60000000f00 */
[----:B------:R-:W-:Y:S05]  /*38a0*/  @!P0 BRA `(.L_x_115) ;  /* 0x0000000000348947 */ /* 0x000fea0003800000 */
[----:B------:R-:W-:Y:S02]  /*38b0*/  ISETP.NE.AND P0, PT, R23, 0x7ff00000, PT ;  /* 0x7ff000001700780c */ /* 0x000fe40003f05270 */
[----:B------:R-:W-:Y:S02]  /*38c0*/  LOP3.LUT R17, R9, 0x80000000, R3, 0x48, !PT ;  /* 0x8000000009117812 */ /* 0x000fe400078e4803 */
[----:B------:R-:W-:-:S13]  /*38d0*/  ISETP.EQ.OR P0, PT, R22, RZ, !P0 ;  /* 0x000000ff1600720c */ /* 0x000fda0004702670 */
[----:B------:R-:W-:Y:S02]  /*38e0*/  @P0 LOP3.LUT R2, R17, 0x7ff00000, RZ, 0xfc, !PT ;  /* 0x7ff0000011020812 */ /* 0x000fe400078efcff */
[----:B------:R-:W-:Y:S02]  /*38f0*/  @!P0 MOV R16, RZ ;  /* 0x000000ff00108202 */ /* 0x000fe40000000f00 */
[----:B------:R-:W-:Y:S02]  /*3900*/  @P0 MOV R16, RZ ;  /* 0x000000ff00100202 */ /* 0x000fe40000000f00 */
[----:B------:R-:W-:Y:S01]  /*3910*/  @P0 MOV R17, R2 ;  /* 0x0000000200110202 */ /* 0x000fe20000000f00 */
[----:B------:R-:W-:Y:S06]  /*3920*/  BRA `(.L_x_115) ;  /* 0x0000000000147947 */ /* 0x000fec0003800000 */
.L_x_117:
[----:B------:R-:W-:Y:S01]  /*3930*/  LOP3.LUT R17, R3, 0x80000, RZ, 0xfc, !PT ;  /* 0x0008000003117812 */ /* 0x000fe200078efcff */
[----:B------:R-:W-:Y:S01]  /*3940*/  IMAD.MOV.U32 R16, RZ, RZ, R2 ;  /* 0x000000ffff107224 */ /* 0x000fe200078e0002 */
[----:B------:R-:W-:Y:S06]  /*3950*/  BRA `(.L_x_115) ;  /* 0x0000000000087947 */ /* 0x000fec0003800000 */
.L_x_116:
[----:B------:R-:W-:Y:S02]  /*3960*/  LOP3.LUT R17, R9, 0x80000, RZ, 0xfc, !PT ;  /* 0x0008000009117812 */ /* 0x000fe400078efcff */
[----:B------:R-:W-:-:S07]  /*3970*/  MOV R16, R8 ;  /* 0x0000000800107202 */ /* 0x000fce0000000f00 */
.L_x_115:
[----:B------:R-:W-:Y:S02]  /*3980*/  MOV R13, 0x0 ;  /* 0x00000000000d7802 */ /* 0x000fe40000000f00 */
[----:B------:R-:W-:Y:S02]  /*3990*/  MOV R2, R16 ;  /* 0x0000001000027202 */ /* 0x000fe40000000f00 */
[----:B------:R-:W-:Y:S01]  /*39a0*/  MOV R3, R17 ;  /* 0x0000001100037202 */ /* 0x000fe20000000f00 */
[----:B------:R-:W-:Y:S06]  /*39b0*/  RET.REL.NODEC R12 `(_Z22calc_benchmark_func_f2PdS_) ;  /* 0xffffffc40c907950 */ /* 0x000fec0003c3ffff */
.L_x_118:
        /* <DEDUP_REMOVED lines=12> */
.L_x_159:


//--------------------- .text._Z22calc_benchmark_func_f1PdS_ --------------------------
	.section	.text._Z22calc_benchmark_func_f1PdS_,"ax",@progbits
	.align	128
        .global         _Z22calc_benchmark_func_f1PdS_
        .type           _Z22calc_benchmark_func_f1PdS_,@function
        .size           _Z22calc_benchmark_func_f1PdS_,(.L_x_160 - _Z22calc_benchmark_func_f1PdS_)
        .other          _Z22calc_benchmark_func_f1PdS_,@"STO_CUDA_ENTRY STV_DEFAULT"
_Z22calc_benchmark_func_f1PdS_:
.text._Z22calc_benchmark_func_f1PdS_:
[----:B------:R-:W-:Y:S01]  /*0000*/  LDC R1, c[0x0][0x37c] ;  /* 0x0000df00ff017b82 */ /* 0x000fe20000000800 */
[----:B------:R-:W0:Y:S01]  /*0010*/  LDCU UR4, c[0x3][URZ] ;  /* 0x00c00000ff0477ac */ /* 0x000e220008000800 */
[----:B------:R-:W1:Y:S01]  /*0020*/  LDCU.64 UR10, c[0x0][0x358] ;  /* 0x00006b00ff0a77ac */ /* 0x000e620008000a00 */
[----:B0-----:R-:W-:-:S04]  /*0030*/  MOV R0, UR4 ;  /* 0x0000000400007c02 */ /* 0x001fc80008000f00 */
[----:B------:R-:W-:-:S13]  /*0040*/  ISETP.GE.AND P0, PT, R0, 0x1, PT ;  /* 0x000000010000780c */ /* 0x000fda0003f06270 */
[----:B-1----:R-:W-:Y:S05]  /*0050*/  @!P0 BRA `(.L_x_119) ;  /* 0x0000002c00108947 */ /* 0x002fea0003800000 */
[C---:B------:R-:W-:Y:S01]  /*0060*/  ISETP.GE.U32.AND P0, PT, R0.reuse, 0x4, PT ;  /* 0x000000040000780c */ /* 0x040fe20003f06070 */
[----:B------:R-:W-:Y:S01]  /*0070*/  IMAD.MOV.U32 R3, RZ, RZ, RZ ;  /* 0x000000ffff037224 */ /* 0x000fe200078e00ff */
[----:B------:R-:W-:-:S04]  /*0080*/  LOP3.LUT R2, R0, 0x3, RZ, 0xc0, !PT ;  /* 0x0000000300027812 */ /* 0x000fc800078ec0ff */
[----:B------:R-:W-:-:S07]  /*0090*/  ISETP.NE.AND P2, PT, R2, RZ, PT ;  /* 0x000000ff0200720c */ /* 0x000fce0003f45270 */
[----:B------:R-:W-:Y:S06]  /*00a0*/  @!P0 BRA `(.L_x_120) ;  /* 0x0000000000b48947 */ /* 0x000fec0003800000 */
[----:B------:R-:W0:Y:S01]  /*00b0*/  LDC.64 R4, c[0x4][0x70] ;  /* 0x01001c00ff047b82 */ /* 0x000e220000000a00 */
[----:B------:R-:W-:Y:S01]  /*00c0*/  HFMA2 R10, -RZ, RZ, 0, 0 ;  /* 0x00000000ff0a7431 */ /* 0x000fe200000001ff */
[----:B------:R-:W-:-:S06]  /*00d0*/  LOP3.LUT R3, R0, 0x7ffffffc, RZ, 0xc0, !PT ;  /* 0x7ffffffc00037812 */ /* 0x000fcc00078ec0ff */
[----:B------:R-:W1:Y:S02]  /*00e0*/  LDC.64 R6, c[0x4][0x18] ;  /* 0x01000600ff067b82 */ /* 0x000e640000000a00 */
.L_x_121:
        /* <DEDUP_REMOVED lines=41> */
.L_x_120:
[----:B------:R-:W-:Y:S05]  /*0380*/  @!P2 BRA `(.L_x_122) ;  /* 0x000000000048a947 */ /* 0x000fea0003800000 */
[----:B--2---:R-:W0:Y:S01]  /*0390*/  LDC.64 R14, c[0x4][0x70] ;  /* 0x01001c00ff0e7b82 */ /* 0x004e220000000a00 */
[----:B------:R-:W-:-:S07]  /*03a0*/  UMOV UR4, URZ ;  /* 0x000000ff00047c82 */ /* 0x000fce0008000000 */
[----:B------:R-:W1:Y:S02]  /*03b0*/  LDC.64 R16, c[0x4][0x18] ;  /* 0x01000600ff107b82 */ /* 0x000e640000000a00 */
.L_x_123:
        /* <DEDUP_REMOVED lines=9> */
[----:B------:R-:W-:-:S06]  /*0450*/  UIADD3 UR4, UPT, UPT, UR4, 0x1, URZ ;  /* 0x0000000104047890 */ /* 0x000fcc000fffe0ff */
[----:B------:R-:W-:Y:S02]  /*0460*/  ISETP.NE.AND P1, PT, R2, UR4, PT ;  /* 0x0000000402007c0c */ /* 0x000fe4000bf25270 */
[----:B------:R-:W-:Y:S01]  /*0470*/  IADD3 R3, PT, PT, R3, 0x1, RZ ;  /* 0x0000000103037810 */ /* 0x000fe20007ffe0ff */
[----:B----4-:R-:W-:-:S07]  /*0480*/  DADD R10, R4, -R8 ;  /* 0x00000000040a7229 */ /* 0x010fce0000000808 */
[----:B------:R3:W-:Y:S03]  /*0490*/  STG.E.64 desc[UR10][R12.64], R10 ;  /* 0x0000000a0c007986 */ /* 0x0007e6000c101b0a */
[----:B------:R-:W-:Y:S05]  /*04a0*/  @P1 BRA `(.L_x_123) ;  /* 0xfffffffc00c41947 */ /* 0x000fea000383ffff */
.L_x_122:
[----:B------:R-:W-:Y:S01]  /*04b0*/  IMAD.MOV.U32 R3, RZ, RZ, RZ ;  /* 0x000000ffff037224 */ /* 0x000fe200078e00ff */
[----:B------:R-:W-:Y:S06]  /*04c0*/  @!P0 BRA `(.L_x_124) ;  /* 0x0000000400d88947 */ /* 0x000fec0003800000 */
[----:B------:R-:W-:Y:S02]  /*04d0*/  LOP3.LUT R3, R0, 0x7ffffffc, RZ, 0xc0, !PT ;  /* 0x7ffffffc00037812 */ /* 0x000fe400078ec0ff */
[----:B------:R-:W-:-:S07]  /*04e0*/  MOV R6, RZ ;  /* 0x000000ff00067202 */ /* 0x000fce0000000f00 */
.L_x_129:
[----:B0-23--:R-:W0:Y:S02]  /*04f0*/  LDC.64 R12, c[0x4][0x58] ;  /* 0x01001600ff0c7b82 */ /* 0x00de240000000a00 */
[----:B0-----:R-:W2:Y:S06]  /*0500*/  LDG.E.64 R8, desc[UR10][R12.64] ;  /* 0x0000000a0c087981 */ /* 0x001eac000c1e1b00 */
[----:B------:R-:W0:Y:S02]  /*0510*/  LDC.64 R16, c[0x4][0x18] ;  /* 0x01000600ff107b82 */ /* 0x000e240000000a00 */
[----:B0-----:R-:W3:Y:S04]  /*0520*/  LDG.E.64 R4, desc[UR10][R16.64] ;  /* 0x0000000a10047981 */ /* 0x001ee8000c1e1b00 */
[----:B--2---:R-:W2:Y:S01]  /*0530*/  LDG.E.64 R8, desc[UR10][R8.64] ;  /* 0x0000000a08087981 */ /* 0x004ea2000c1e1b00 */
[----:B---3--:R-:W-:-:S06]  /*0540*/  IMAD.WIDE.U32 R10, R6, 0x8, R4 ;  /* 0x00000008060a7825 */ /* 0x008fcc00078e0004 */
[----:B------:R-:W3:Y:S01]  /*0550*/  LDG.E.64 R10, desc[UR10][R10.64] ;  /* 0x0000000a0a0a7981 */ /* 0x000ee2000c1e1b00 */
[----:B------:R-:W-:Y:S01]  /*0560*/  IMAD.MOV.U32 R4, RZ, RZ, 0x1 ;  /* 0x00000001ff047424 */ /* 0x000fe200078e00ff */
[----:B------:R-:W-:Y:S01]  /*0570*/  MOV R0, R6 ;  /* 0x0000000600007202 */ /* 0x000fe20000000f00 */
[----:B------:R-:W-:-:S05]  /*0580*/  VIADD R6, R6, 0x4 ;  /* 0x0000000406067836 */ /* 0x000fca0000000000 */
        /* <DEDUP_REMOVED lines=17> */
[----:B------:R-:W-:Y:S05]  /*06a0*/  CALL.REL.NOINC `($__internal_2_$__cuda_sm20_div_rn_f64_full) ;  /* 0x0000002c00487944 */ /* 0x000fea0003c00000 */
.L_x_125:
        /* <DEDUP_REMOVED lines=28> */
[----:B------:R-:W-:Y:S05]  /*0870*/  CALL.REL.NOINC `($__internal_2_$__cuda_sm20_div_rn_f64_full) ;  /* 0x0000002800d47944 */ /* 0x000fea0003c00000 */
.L_x_126:
        /* <DEDUP_REMOVED lines=25> */
[----:B------:R-:W-:-:S07]  /*0a10*/  MOV R10, 0xa30 ;  /* 0x00000a30000a7802 */ /* 0x000fce0000000f00 */
[----:B------:R-:W-:Y:S05]  /*0a20*/  CALL.REL.NOINC `($__internal_2_$__cuda_sm20_div_rn_f64_full) ;  /* 0x0000002800687944 */ /* 0x000fea0003c00000 */
.L_x_127:
        /* <DEDUP_REMOVED lines=27> */
.L_x_128:
[----:B------:R-:W0:Y:S02]  /*0be0*/  LDC.64 R10, c[0x4][0x20] ;  /* 0x01000800ff0a7b82 */ /* 0x000e240000000a00 */
[----:B0-----:R-:W2:Y:S02]  /*0bf0*/  LDG.E.64 R8, desc[UR10][R10.64] ;  /* 0x0000000a0a087981 */ /* 0x001ea4000c1e1b00 */
[----:B--2---:R-:W-:-:S05]  /*0c00*/  IMAD.WIDE.U32 R8, R0, 0x8, R8 ;  /* 0x0000000800087825 */ /* 0x004fca00078e0008 */
[----:B------:R0:W-:Y:S01]  /*0c10*/  STG.E.64 desc[UR10][R8.64+0x18], R4 ;  /* 0x0000180408007986 */ /* 0x0001e2000c101b0a */
[----:B------:R-:W-:Y:S05]  /*0c20*/  @P1 BRA `(.L_x_129) ;  /* 0xfffffff800301947 */ /* 0x000fea000383ffff */
.L_x_124:
[----:B------:R-:W-:-:S13]  /*0c30*/  ISETP.NE.AND P0, PT, R2, RZ, PT ;  /* 0x000000ff0200720c */ /* 0x000fda0003f05270 */
[----:B------:R-:W-:Y:S05]  /*0c40*/  @!P0 BRA `(.L_x_130) ;  /* 0x0000000000908947 */ /* 0x000fea0003800000 */
[----:B------:R-:W-:-:S05]  /*0c50*/  UMOV UR4, URZ ;  /* 0x000000ff00047c82 */ /* 0x000fca0008000000 */
.L_x_132:
[----:B-12---:R-:W1:Y:S02]  /*0c60*/  LDC.64 R14, c[0x4][0x58] ;  /* 0x01001600ff0e7b82 */ /* 0x006e640000000a00 */
[----:B-1----:R-:W2:Y:S06]  /*0c70*/  LDG.E.64 R6, desc[UR10][R14.64] ;  /* 0x0000000a0e067981 */ /* 0x002eac000c1e1b00 */
[----:B---3--:R-:W0:Y:S02]  /*0c80*/  LDC.64 R12, c[0x4][0x18] ;  /* 0x01000600ff0c7b82 */ /* 0x008e240000000a00 */
[----:B0-----:R-:W3:Y:S04]  /*0c90*/  LDG.E.64 R4, desc[UR10][R12.64] ;  /* 0x0000000a0c047981 */ /* 0x001ee8000c1e1b00 */
[----:B--2---:R-:W2:Y:S01]  /*0ca0*/  LDG.E.64 R6, desc[UR10][R6.64] ;  /* 0x0000000a06067981 */ /* 0x004ea2000c1e1b00 */
[----:B---3--:R-:W-:-:S06]  /*0cb0*/  IMAD.WIDE.U32 R8, R3, 0x8, R4 ;  /* 0x0000000803087825 */ /* 0x008fcc00078e0004 */
[----:B------:R-:W3:Y:S01]  /*0cc0*/  LDG.E.64 R8, desc[UR10][R8.64] ;  /* 0x0000000a08087981 */ /* 0x000ee2000c1e1b00 */
[----:B------:R-:W-:Y:S01]  /*0cd0*/  IMAD.MOV.U32 R4, RZ, RZ, 0x1 ;  /* 0x00000001ff047424 */ /* 0x000fe200078e00ff */
[----:B------:R-:W-:-:S06]  /*0ce0*/  UIADD3 UR4, UPT, UPT, UR4, 0x1, URZ ;  /* 0x0000000104047890 */ /* 0x000fcc000fffe0ff */
[----:B------:R-:W-:Y:S01]  /*0cf0*/  ISETP.NE.AND P1, PT, R2, UR4, PT ;  /* 0x0000000402007c0c */ /* 0x000fe2000bf25270 */
        /* <DEDUP_REMOVED lines=15> */
[----:B------:R-:W-:Y:S01]  /*0df0*/  MOV R8, R6 ;  /* 0x0000000600087202 */ /* 0x000fe20000000f00 */
[----:B------:R-:W-:Y:S01]  /*0e00*/  IMAD.MOV.U32 R9, RZ, RZ, R7 ;  /* 0x000000ffff097224 */ /* 0x000fe200078e0007 */
[----:B------:R-:W-:-:S07]  /*0e10*/  MOV R10, 0xe30 ;  /* 0x00000e30000a7802 */ /* 0x000fce0000000f00 */
[----:B------:R-:W-:Y:S05]  /*0e20*/  CALL.REL.NOINC `($__internal_2_$__cuda_sm20_div_rn_f64_full) ;  /* 0x0000002400687944 */ /* 0x000fea0003c00000 */
.L_x_131:
[----:B------:R-:W0:Y:S02]  /*0e30*/  LDC.64 R8, c[0x4][0x20] ;  /* 0x01000800ff087b82 */ /* 0x000e240000000a00 */
[----:B0-----:R-:W2:Y:S02]  /*0e40*/  LDG.E.64 R6, desc[UR10][R8.64] ;  /* 0x0000000a08067981 */ /* 0x001ea4000c1e1b00 */
[C---:B--2---:R-:W-:Y:S01]  /*0e50*/  IMAD.WIDE.U32 R6, R3.reuse, 0x8, R6 ;  /* 0x0000000803067825 */ /* 0x044fe200078e0006 */
[----:B------:R-:W-:-:S04]  /*0e60*/  IADD3 R3, PT, PT, R3, 0x1, RZ ;  /* 0x0000000103037810 */ /* 0x000fc80007ffe0ff */
[----:B------:R1:W-:Y:S01]  /*0e70*/  STG.E.64 desc[UR10][R6.64], R4 ;  /* 0x0000000406007986 */ /* 0x0003e2000c101b0a */
[----:B------:R-:W-:Y:S05]  /*0e80*/  @P1 BRA `(.L_x_132) ;  /* 0xfffffffc00741947 */ /* 0x000fea000383ffff */
.L_x_130:
[----:B------:R-:W4:Y:S01]  /*0e90*/  LDCU UR6, c[0x3][URZ] ;  /* 0x00c00000ff0677ac */ /* 0x000f220008000800 */
[----:B------:R-:W-:Y:S01]  /*0ea0*/  IMAD.MOV.U32 R0, RZ, RZ, RZ ;  /* 0x000000ffff007224 */ /* 0x000fe200078e00ff */
[----:B----4-:R-:W-:Y:S02]  /*0eb0*/  ULOP3.LUT UR7, UR6, 0x7, URZ, 0xc0, !UPT ;  /* 0x0000000706077892 */ /* 0x010fe4000f8ec0ff */
[----:B------:R-:W-:Y:S02]  /*0ec0*/  ULOP3.LUT UR4, UR6, 0x7ffffff8, URZ, 0xc0, !UPT ;  /* 0x7ffffff806047892 */ /* 0x000fe4000f8ec0ff */
[----:B------:R-:W-:Y:S02]  /*0ed0*/  ULOP3.LUT UR6, UR6, 0x1, URZ, 0xc0, !UPT ;  /* 0x0000000106067892 */ /* 0x000fe4000f8ec0ff */
[----:B------:R-:W-:-:S12]  /*0ee0*/  UIADD3 UR8, UPT, UPT, UR7, -0x1, URZ ;  /* 0xffffffff07087890 */ /* 0x000fd8000fffe0ff */
.L_x_138:
[----:B01----:R-:W0:Y:S08]  /*0ef0*/  LDC.64 R4, c[0x4][0x28] ;  /* 0x01000a00ff047b82 */ /* 0x003e300000000a00 */
[----:B------:R-:W1:Y:S01]  /*0f00*/  LDC R7, c[0x3][RZ] ;  /* 0x00c00000ff077b82 */ /* 0x000e620000000800 */
[----:B0---4-:R-:W4:Y:S01]  /*0f10*/  LDG.E.64 R8, desc[UR10][R4.64] ;  /* 0x0000000a04087981 */ /* 0x011f22000c1e1b00 */
[----:B------:R-:W-:Y:S01]  /*0f20*/  MOV R3, R0 ;  /* 0x0000000000037202 */ /* 0x000fe20000000f00 */
[----:B------:R-:W-:Y:S01]  /*0f30*/  HFMA2 R6, -RZ, RZ, 0, 0 ;  /* 0x00000000ff067431 */ /* 0x000fe200000001ff */
[----:B-1----:R-:W-:Y:S01]  /*0f40*/  ISETP.GE.U32.AND P1, PT, R7, 0x8, PT ;  /* 0x000000080700780c */ /* 0x002fe20003f26070 */
[----:B----4-:R-:W-:-:S04]  /*0f50*/  IMAD.WIDE.U32 R8, R0, 0x8, R8 ;  /* 0x0000000800087825 */ /* 0x010fc800078e0008 */
[----:B------:R-:W-:Y:S01]  /*0f60*/  VIADD R0, R0, 0x1 ;  /* 0x0000000100007836 */ /* 0x000fe20000000000 */
[----:B------:R0:W-:Y:S04]  /*0f70*/  STG.E.64 desc[UR10][R8.64], RZ ;  /* 0x000000ff08007986 */ /* 0x0001e8000c101b0a */
[----:B------:R-:W-:-:S03]  /*0f80*/  ISETP.NE.AND P0, PT, R0, R7, PT ;  /* 0x000000070000720c */ /* 0x000fc60003f05270 */
[----:B------:R-:W-:Y:S10]  /*0f90*/  @!P1 BRA `(.L_x_133) ;  /* 0x0000000400bc9947 */ /* 0x000ff40003800000 */
[----:B------:R-:W-:-:S07]  /*0fa0*/  IMAD.MOV.U32 R6, RZ, RZ, RZ ;  /* 0x000000ffff067224 */ /* 0x000fce00078e00ff */
.L_x_134:
[----:B---3--:R-:W1:Y:S01]  /*0fb0*/  LDC.64 R10, c[0x4][0x78] ;  /* 0x01001e00ff0a7b82 */ /* 0x008e620000000a00 */
[----:B--2---:R-:W2:Y:S04]  /*0fc0*/  LDG.E.64 R16, desc[UR10][R4.64] ;  /* 0x0000000a04107981 */ /* 0x004ea8000c1e1b00 */
[----:B-1--4-:R-:W3:Y:S03]  /*0fd0*/  LDG.E.64 R12, desc[UR10][R10.64] ;  /* 0x0000000a0a0c7981 */ /* 0x012ee6000c1e1b00 */
[----:B0-----:R-:W0:Y:S02]  /*0fe0*/  LDC.64 R8, c[0x4][0x20] ;  /* 0x01000800ff087b82 */ /* 0x001e240000000a00 */
[----:B0-----:R-:W4:Y:S01]  /*0ff0*/  LDG.E.64 R14, desc[UR10][R8.64] ;  /* 0x0000000a080e7981 */ /* 0x001f22000c1e1b00 */
[----:B---3--:R-:W-:-:S06]  /*1000*/  IMAD.WIDE.U32 R12, R6, 0x8, R12 ;  /* 0x00000008060c7825 */ /* 0x008fcc00078e000c */
[----:B------:R-:W3:Y:S01]  /*1010*/  LDG.E.64 R12, desc[UR10][R12.64] ;  /* 0x0000000a0c0c7981 */ /* 0x000ee2000c1e1b00 */
[----:B--2---:R-:W-:-:S05]  /*1020*/  IMAD.WIDE.U32 R18, R3, 0x8, R16 ;  /* 0x0000000803127825 */ /* 0x004fca00078e0010 */
[----:B------:R-:W2:Y:S01]  /*1030*/  LDG.E.64 R20, desc[UR10][R18.64] ;  /* 0x0000000a12147981 */ /* 0x000ea2000c1e1b00 */
[----:B----4-:R-:W-:-:S06]  /*1040*/  IMAD.WIDE.U32 R16, R6, 0x8, R14 ;  /* 0x0000000806107825 */ /* 0x010fcc00078e000e */
[----:B------:R-:W2:Y:S01]  /*1050*/  LDG.E.64 R16, desc[UR10][R16.64] ;  /* 0x0000000a10107981 */ /* 0x000ea2000c1e1b00 */
[----:B---3--:R-:W-:-:S06]  /*1060*/  IMAD.WIDE.U32 R14, R3, 0x8, R12 ;  /* 0x00000008030e7825 */ /* 0x008fcc00078e000c */
        /* <DEDUP_REMOVED lines=16> */
[----:B------:R-:W2:Y:S04]  /*1170*/  LDG.E.64 R16, desc[UR10][R10.64] ;  /* 0x0000000a0a107981 */ /* 0x000ea8000c1e1b00 */
[----:B0-----:R-:W3:Y:S04]  /*1180*/  LDG.E.64 R18, desc[UR10][R8.64] ;  /* 0x0000000a08127981 */ /* 0x001ee8000c1e1b00 */
        /* <DEDUP_REMOVED lines=79> */
[----:B------:R-:W-:-:S07]  /*1680*/  IMAD.U32 R6, RZ, RZ, UR4 ;  /* 0x00000004ff067e24 */ /* 0x000fce000f8e00ff */
.L_x_133:
[----:B------:R-:W-:-:S09]  /*1690*/  UISETP.NE.AND UP0, UPT, UR7, URZ, UPT ;  /* 0x000000ff0700728c */ /* 0x000fd2000bf05270 */
[----:B------:R-:W-:Y:S05]  /*16a0*/  BRA.U !UP0, `(.L_x_135) ;  /* 0x0000000508ac7547 */ /* 0x000fea000b800000 */
[----:B------:R-:W-:Y:S01]  /*16b0*/  UISETP.GE.U32.AND UP0, UPT, UR8, 0x3, UPT ;  /* 0x000000030800788c */ /* 0x000fe2000bf06070 */
[----:B------:R-:W-:-:S08]  /*16c0*/  ISETP.NE.AND P1, PT, R2, RZ, PT ;  /* 0x000000ff0200720c */ /* 0x000fd00003f25270 */
[----:B------:R-:W-:Y:S05]  /*16d0*/  BRA.U !UP0, `(.L_x_136) ;  /* 0x0000000108dc7547 */ /* 0x000fea000b800000 */
[----:B---3--:R-:W4:Y:S01]  /*16e0*/  LDC.64 R10, c[0x4][0x78] ;  /* 0x01001e00ff0a7b82 */ /* 0x008f220000000a00 */
[----:B--2---:R-:W2:Y:S04]  /*16f0*/  LDG.E.64 R16, desc[UR10][R4.64] ;  /* 0x0000000a04107981 */ /* 0x004ea8000c1e1b00 */
[----:B----4-:R-:W3:Y:S03]  /*1700*/  LDG.E.64 R12, desc[UR10][R10.64] ;  /* 0x0000000a0a0c7981 */ /* 0x010ee6000c1e1b00 */
        /* <DEDUP_REMOVED lines=49> */
[----:B------:R-:W-:Y:S01]  /*1a20*/  IADD3 R6, PT, PT, R6, 0x4, RZ ;  /* 0x0000000406067810 */ /* 0x000fe20007ffe0ff */
[----:B--2---:R-:W-:-:S07]  /*1a30*/  DFMA R18, R16, R24, R18 ;  /* 0x000000181012722b */ /* 0x004fce0000000012 */
[----:B------:R0:W-:Y:S04]  /*1a40*/  STG.E.64 desc[UR10][R20.64], R18 ;  /* 0x0000001214007986 */ /* 0x0001e8000c101b0a */
.L_x_136:
[----:B------:R-:W-:Y:S05]  /*1a50*/  @!P1 BRA `(.L_x_135) ;  /* 0x0000000000c09947 */ /* 0x000fea0003800000 */
[----:B------:R-:W-:Y:S01]  /*1a60*/  ISETP.NE.AND P1, PT, R2, 0x1, PT ;  /* 0x000000010200780c */ /* 0x000fe20003f25270 */
[----:B------:R-:W-:-:S12]  /*1a70*/  UISETP.NE.AND UP0, UPT, UR6, URZ, UPT ;  /* 0x000000ff0600728c */ /* 0x000fd8000bf05270 */
[----:B------:R-:W-:Y:S05]  /*1a80*/  @!P1 BRA `(.L_x_137) ;  /* 0x0000000000749947 */ /* 0x000fea0003800000 */
[----:B---3--:R-:W0:Y:S01]  /*1a90*/  LDC.64 R10, c[0x4][0x78] ;  /* 0x01001e00ff0a7b82 */ /* 0x008e220000000a00 */
[----:B--2---:R-:W2:Y:S04]  /*1aa0*/  LDG.E.64 R16, desc[UR10][R4.64] ;  /* 0x0000000a04107981 */ /* 0x004ea8000c1e1b00 */
[----:B0---4-:R-:W3:Y:S03]  /*1ab0*/  LDG.E.64 R12, desc[UR10][R10.64] ;  /* 0x0000000a0a0c7981 */ /* 0x011ee6000c1e1b00 */
[----:B------:R-:W0:Y:S02]  /*1ac0*/  LDC.64 R8, c[0x4][0x20] ;  /* 0x01000800ff087b82 */ /* 0x000e240000000a00 */
        /* <DEDUP_REMOVED lines=25> */
.L_x_137:
[----:B------:R-:W-:Y:S05]  /*1c60*/  BRA.U !UP0, `(.L_x_135) ;  /* 0x00000001083c7547 */ /* 0x000fea000b800000 */
[----:B01--4-:R-:W0:Y:S01]  /*1c70*/  LDC.64 R18, c[0x4][0x78] ;  /* 0x01001e00ff127b82 */ /* 0x013e220000000a00 */
[----:B------:R-:W4:Y:S04]  /*1c80*/  LDG.E.64 R4, desc[UR10][R4.64] ;  /* 0x0000000a04047981 */ /* 0x000f28000c1e1b00 */
[----:B0-----:R-:W5:Y:S03]  /*1c90*/  LDG.E.64 R8, desc[UR10][R18.64] ;  /* 0x0000000a12087981 */ /* 0x001f66000c1e1b00 */
[----:B--2---:R-:W3:Y:S02]  /*1ca0*/  LDC.64 R20, c[0x4][0x20] ;  /* 0x01000800ff147b82 */ /* 0x004ee40000000a00 */
[----:B---3--:R-:W2:Y:S01]  /*1cb0*/  LDG.E.64 R10, desc[UR10][R20.64] ;  /* 0x0000000a140a7981 */ /* 0x008ea2000c1e1b00 */
[----:B-----5:R-:W-:-:S06]  /*1cc0*/  IMAD.WIDE.U32 R8, R6, 0x8, R8 ;  /* 0x0000000806087825 */ /* 0x020fcc00078e0008 */
[----:B------:R-:W3:Y:S01]  /*1cd0*/  LDG.E.64 R8, desc[UR10][R8.64] ;  /* 0x0000000a08087981 */ /* 0x000ee2000c1e1b00 */
[----:B----4-:R-:W-:-:S05]  /*1ce0*/  IMAD.WIDE.U32 R14, R3, 0x8, R4 ;  /* 0x00000008030e7825 */ /* 0x010fca00078e0004 */
[----:B------:R-:W4:Y:S01]  /*1cf0*/  LDG.E.64 R16, desc[UR10][R14.64] ;  /* 0x0000000a0e107981 */ /* 0x000f22000c1e1b00 */
[----:B--2---:R-:W-:-:S06]  /*1d00*/  IMAD.WIDE.U32 R12, R6, 0x8, R10 ;  /* 0x00000008060c7825 */ /* 0x004fcc00078e000a */
[----:B------:R-:W4:Y:S01]  /*1d10*/  LDG.E.64 R12, desc[UR10][R12.64] ;  /* 0x0000000a0c0c7981 */ /* 0x000f22000c1e1b00 */
[----:B---3--:R-:W-:-:S06]  /*1d20*/  IMAD.WIDE.U32 R10, R3, 0x8, R8 ;  /* 0x00000008030a7825 */ /* 0x008fcc00078e0008 */
[----:B------:R-:W4:Y:S02]  /*1d30*/  LDG.E.64 R10, desc[UR10][R10.64] ;  /* 0x0000000a0a0a7981 */ /* 0x000f24000c1e1b00 */
[----:B----4-:R-:W-:-:S07]  /*1d40*/  DFMA R16, R10, R12, R16 ;  /* 0x0000000c0a10722b */ /* 0x010fce0000000010 */
[----:B------:R0:W-:Y:S04]  /*1d50*/  STG.E.64 desc[UR10][R14.64], R16 ;  /* 0x000000100e007986 */ /* 0x0001e8000c101b0a */
.L_x_135:
[----:B------:R-:W-:Y:S05]  /*1d60*/  @P0 BRA `(.L_x_138) ;  /* 0xfffffff000600947 */ /* 0x000fea000383ffff */
[C---:B------:R-:W-:Y:S01]  /*1d70*/  LOP3.LUT R3, R7.reuse, 0x7ffffff8, RZ, 0xc0, !PT ;  /* 0x7ffffff807037812 */ /* 0x040fe200078ec0ff */
[----:B------:R-:W-:Y:S01]  /*1d80*/  IMAD.SHL.U32 R4, R7, 0x8, RZ ;  /* 0x0000000807047824 */ /* 0x000fe200078e00ff */
[----:B------:R-:W-:Y:S02]  /*1d90*/  MOV R5, RZ ;  /* 0x000000ff00057202 */ /* 0x000fe40000000f00 */
[----:B------:R-:W-:-:S07]  /*1da0*/  IADD3 R6, PT, PT, -R3, RZ, RZ ;  /* 0x000000ff03067210 */ /* 0x000fce0007ffe1ff */
.L_x_144:
[----:B012---:R-:W0:Y:S08]  /*1db0*/  LDC.64 R14, c[0x4][0x10] ;  /* 0x01000400ff0e7b82 */ /* 0x007e300000000a00 */
[----:B------:R-:W1:Y:S01]  /*1dc0*/  LDC R0, c[0x3][RZ] ;  /* 0x00c00000ff007b82 */ /* 0x000e620000000800 */
[----:B0-----:R-:W2:Y:S01]  /*1dd0*/  LDG.E.64 R8, desc[UR10][R14.64] ;  /* 0x0000000a0e087981 */ /* 0x001ea2000c1e1b00 */
[----:B------:R-:W-:Y:S01]  /*1de0*/  IMAD.WIDE.U32 R16, R5, 0x8, RZ ;  /* 0x0000000805107825 */ /* 0x000fe200078e00ff */
[----:B-1----:R-:W-:-:S02]  /*1df0*/  IADD3 R7, PT, PT, R0, -0x1, RZ ;  /* 0xffffffff00077810 */ /* 0x002fc40007ffe0ff */
[----:B--2---:R-:W-:-:S05]  /*1e00*/  IADD3 R8, P0, PT, R8, R16, RZ ;  /* 0x0000001008087210 */ /* 0x004fca0007f1e0ff */
[----:B------:R-:W-:Y:S01]  /*1e10*/  IMAD.X R9, R9, 0x1, R17, P0 ;  /* 0x0000000109097824 */ /* 0x000fe200000e0611 */
[----:B------:R-:W-:Y:S01]  /*1e20*/  ISETP.GE.U32.AND P0, PT, R7, 0x7, PT ;  /* 0x000000070700780c */ /* 0x000fe20003f06070 */
[----:B------:R-:W-:-:S03]  /*1e30*/  HFMA2 R7, -RZ, RZ, 0, 0 ;  /* 0x00000000ff077431 */ /* 0x000fc600000001ff */
[----:B------:R0:W-:Y:S09]  /*1e40*/  STG.E.64 desc[UR10][R8.64], RZ ;  /* 0x000000ff08007986 */ /* 0x0001f2000c101b0a */
[----:B------:R-:W-:Y:S05]  /*1e50*/  @!P0 BRA `(.L_x_139) ;  /* 0x0000000400ec8947 */ /* 0x000fea0003800000 */
[----:B------:R-:W-:Y:S01]  /*1e60*/  IMAD.IADD R7, R5, 0x1, R0 ;  /* 0x0000000105077824 */ /* 0x000fe200078e0200 */
[CC--:B0-----:R-:W-:Y:S01]  /*1e70*/  LEA R9, R0.reuse, R5.reuse, 0x1 ;  /* 0x0000000500097211 */ /* 0x0c1fe200078e08ff */
[C-C-:B---3--:R-:W-:Y:S01]  /*1e80*/  IMAD R11, R0.reuse, 0x3, R5.reuse ;  /* 0x00000003000b7824 */ /* 0x148fe200078e0205 */
[C---:B----4-:R-:W-:Y:S01]  /*1e90*/  LEA R13, R0.reuse, R5, 0x2 ;  /* 0x00000005000d7211 */ /* 0x050fe200078e10ff */
[C-C-:B------:R-:W-:Y:S01]  /*1ea0*/  IMAD R31, R0.reuse, 0x5, R5.reuse ;  /* 0x00000005001f7824 */ /* 0x140fe200078e0205 */
[----:B------:R-:W-:Y:S01]  /*1eb0*/  UMOV UR4, URZ ;  /* 0x000000ff00047c82 */ /* 0x000fe20008000000 */
[C-C-:B------:R-:W-:Y:S01]  /*1ec0*/  IMAD R33, R0.reuse, 0x6, R5.reuse ;  /* 0x0000000600217824 */ /* 0x140fe200078e0205 */
[----:B------:R-:W-:Y:S01]  /*1ed0*/  UMOV UR5, URZ ;  /* 0x000000ff00057c82 */ /* 0x000fe20008000000 */
[----:B------:R-:W-:Y:S02]  /*1ee0*/  IMAD R35, R0, 0x7, R5 ;  /* 0x0000000700237824 */ /* 0x000fe400078e0205 */
[----:B------:R-:W-:-:S07]  /*1ef0*/  IMAD.MOV.U32 R8, RZ, RZ, R6 ;  /* 0x000000ffff087224 */ /* 0x000fce00078e0006 */
.L_x_140:
[----:B0-----:R-:W0:Y:S01]  /*1f00*/  LDC.64 R18, c[0x4][0x88] ;  /* 0x01002200ff127b82 */ /* 0x001e220000000a00 */
[----:B------:R-:W2:Y:S07]  /*1f10*/  LDG.E.64 R28, desc[UR10][R14.64] ;  /* 0x0000000a0e1c7981 */ /* 0x000eae000c1e1b00 */
[----:B------:R-:W1:Y:S01]  /*1f20*/  LDC.64 R20, c[0x4][0x28] ;  /* 0x01000a00ff147b82 */ /* 0x000e620000000a00 */
[----:B0-----:R-:W3:Y:S04]  /*1f30*/  LDG.E.64 R24, desc[UR10][R18.64] ;  /* 0x0000000a12187981 */ /* 0x001ee8000c1e1b00 */
[----:B-1----:R-:W4:Y:S01]  /*1f40*/  LDG.E.64 R22, desc[UR10][R20.64] ;  /* 0x0000000a14167981 */ /* 0x002f22000c1e1b00 */
[----:B--2---:R-:W-:Y:S01]  /*1f50*/  IMAD.WIDE.U32 R28, R5, 0x8, R28 ;  /* 0x00000008051c7825 */ /* 0x004fe200078e001c */
[----:B---3--:R-:W-:-:S04]  /*1f60*/  IADD3 R36, P0, PT, R24, R16, RZ ;  /* 0x0000001018247210 */ /* 0x008fc80007f1e0ff */
[----:B------:R-:W-:Y:S02]  /*1f70*/  IADD3.X R37, PT, PT, R25, R17, RZ, P0, !PT ;  /* 0x0000001119257210 */ /* 0x000fe400007fe4ff */
[----:B----4-:R-:W-:-:S04]  /*1f80*/  IADD3 R24, P1, PT, R22, UR4, RZ ;  /* 0x0000000416187c10 */ /* 0x010fc8000ff3e0ff */
[----:B------:R-:W2:Y:S01]  /*1f90*/  LDG.E.64 R36, desc[UR10][R36.64] ;  /* 0x0000000a24247981 */ /* 0x000ea2000c1e1b00 */
[----:B------:R-:W-:-:S03]  /*1fa0*/  IADD3.X R25, PT, PT, R23, UR5, RZ, P1, !PT ;  /* 0x0000000517197c10 */ /* 0x000fc60008ffe4ff */
[----:B------:R-:W2:Y:S04]  /*1fb0*/  LDG.E.64 R22, desc[UR10][R28.64] ;  /* 0x0000000a1c167981 */ /* 0x000ea8000c1e1b00 */
[----:B------:R-:W2:Y:S02]  /*1fc0*/  LDG.E.64 R24, desc[UR10][R24.64] ;  /* 0x0000000a18187981 */ /* 0x000ea4000c1e1b00 */
[----:B--2---:R-:W-:-:S07]  /*1fd0*/  DFMA R36, R36, R24, R22 ;  /* 0x000000182424722b */ /* 0x004fce0000000016 */
[----:B------:R0:W-:Y:S04]  /*1fe0*/  STG.E.64 desc[UR10][R28.64], R36 ;  /* 0x000000241c007986 */ /* 0x0001e8000c101b0a */
[----:B------:R-:W2:Y:S04]  /*1ff0*/  LDG.E.64 R22, desc[UR10][R20.64] ;  /* 0x0000000a14167981 */ /* 0x000ea8000c1e1b00 */
[----:B------:R-:W3:Y:S04]  /*2000*/  LDG.E.64 R26, desc[UR10][R18.64] ;  /* 0x0000000a121a7981 */ /* 0x000ee8000c1e1b00 */
[----:B0-----:R-:W4:Y:S01]  /*2010*/  LDG.E.64 R28, desc[UR10][R14.64] ;  /* 0x0000000a0e1c7981 */ /* 0x001f22000c1e1b00 */
[----:B--2---:R-:W-:Y:S01]  /*2020*/  IADD3 R22, P0, PT, R22, UR4, RZ ;  /* 0x0000000416167c10 */ /* 0x004fe2000ff1e0ff */
[----:B---3--:R-:W-:-:S03]  /*2030*/  IMAD.WIDE.U32 R26, R7, 0x8, R26 ;  /* 0x00000008071a7825 */ /* 0x008fc600078e001a */
[----:B------:R-:W-:Y:S01]  /*2040*/  IADD3.X R23, PT, PT, R23, UR5, RZ, P0, !PT ;  /* 0x0000000517177c10 */ /* 0x000fe200087fe4ff */
[----:B----4-:R-:W-:Y:S02]  /*2050*/  IMAD.WIDE.U32 R28, R5, 0x8, R28 ;  /* 0x00000008051c7825 */ /* 0x010fe400078e001c */
[----:B------:R-:W2:Y:S04]  /*2060*/  LDG.E.64 R26, desc[UR10][R26.64] ;  /* 0x0000000a1a1a7981 */ /* 0x000ea8000c1e1b00 */
[----:B------:R-:W2:Y:S04]  /*2070*/  LDG.E.64 R24, desc[UR10][R28.64] ;  /* 0x0000000a1c187981 */ /* 0x000ea8000c1e1b00 */
[----:B------:R-:W2:Y:S02]  /*2080*/  LDG.E.64 R22, desc[UR10][R22.64+0x8] ;  /* 0x0000080a16167981 */ /* 0x000ea4000c1e1b00 */
[----:B--2---:R-:W-:-:S07]  /*2090*/  DFMA R24, R26, R22, R24 ;  /* 0x000000161a18722b */ /* 0x004fce0000000018 */
[----:B------:R0:W-:Y:S04]  /*20a0*/  STG.E.64 desc[UR10][R28.64], R24 ;  /* 0x000000181c007986 */ /* 0x0001e8000c101b0a */
[----:B------:R-:W2:Y:S04]  /*20b0*/  LDG.E.64 R22, desc[UR10][R20.64] ;  /* 0x0000000a14167981 */ /* 0x000ea8000c1e1b00 */
[----:B------:R-:W3:Y:S04]  /*20c0*/  LDG.E.64 R36, desc[UR10][R18.64] ;  /* 0x0000000a12247981 */ /* 0x000ee8000c1e1b00 */
[----:B0-----:R-:W4:Y:S01]  /*20d0*/  LDG.E.64 R28, desc[UR10][R14.64] ;  /* 0x0000000a0e1c7981 */ /* 0x001f22000c1e1b00 */
[----:B--2---:R-:W-:-:S04]  /*20e0*/  IADD3 R26, P0, PT, R22, UR4, RZ ;  /* 0x00000004161a7c10 */ /* 0x004fc8000ff1e0ff */
[----:B------:R-:W-:Y:S01]  /*20f0*/  IADD3.X R27, PT, PT, R23, UR5, RZ, P0, !PT ;  /* 0x00000005171b7c10 */ /* 0x000fe200087fe4ff */
[----:B---3--:R-:W-:-:S04]  /*2100*/  IMAD.WIDE.U32 R36, R9, 0x8, R36 ;  /* 0x0000000809247825 */ /* 0x008fc800078e0024 */
[----:B----4-:R-:W-:Y:S01]  /*2110*/  IMAD.WIDE.U32 R28, R5, 0x8, R28 ;  /* 0x00000008051c7825 */ /* 0x010fe200078e001c */
        /* <DEDUP_REMOVED lines=19> */
[----:B------:R-:W4:Y:S01]  /*2250*/  LDG.E.64 R26, desc[UR10][R14.64] ;  /* 0x0000000a0e1a7981 */ /* 0x000f22000c1e1b00 */
[----:B--2---:R-:W-:Y:S01]  /*2260*/  IADD3 R22, P0, PT, R22, UR4, RZ ;  /* 0x0000000416167c10 */ /* 0x004fe2000ff1e0ff */
[----:B---3--:R-:W-:-:S03]  /*2270*/  IMAD.WIDE.U32 R24, R13, 0x8, R24 ;  /* 0x000000080d187825 */ /* 0x008fc600078e0018 */
[----:B------:R-:W-:Y:S01]  /*2280*/  IADD3.X R23, PT, PT, R23, UR5, RZ, P0, !PT ;  /* 0x0000000517177c10 */ /* 0x000fe200087fe4ff */
[----:B----4-:R-:W-:Y:S01]  /*2290*/  IMAD.WIDE.U32 R26, R5, 0x8, R26 ;  /* 0x00000008051a7825 */ /* 0x010fe200078e001a */
[----:B0-----:R-:W2:Y:S04]  /*22a0*/  LDG.E.64 R28, desc[UR10][R24.64] ;  /* 0x0000000a181c7981 */ /* 0x001ea8000c1e1b00 */
        /* <DEDUP_REMOVED lines=19> */
[----:B--2---:R-:W-:-:S04]  /*23e0*/  IMAD.WIDE.U32 R24, R33, 0x8, R24 ;  /* 0x0000000821187825 */ /* 0x004fc800078e0018 */
[----:B---3--:R-:W-:Y:S02]  /*23f0*/  IMAD.WIDE.U32 R22, R5, 0x8, R22 ;  /* 0x0000000805167825 */ /* 0x008fe400078e0016 */
[----:B------:R-:W2:Y:S01]  /*2400*/  LDG.E.64 R24, desc[UR10][R24.64] ;  /* 0x0000000a18187981 */ /* 0x000ea2000c1e1b00 */
[----:B----4-:R-:W-:-:S04]  /*2410*/  IADD3 R28, P0, PT, R26, UR4, RZ ;  /* 0x000000041a1c7c10 */ /* 0x010fc8000ff1e0ff */
[----:B------:R-:W-:Y:S02]  /*2420*/  IADD3.X R29, PT, PT, R27, UR5, RZ, P0, !PT ;  /* 0x000000051b1d7c10 */ /* 0x000fe400087fe4ff */
        /* <DEDUP_REMOVED lines=10> */
[----:B----4-:R-:W-:Y:S02]  /*24d0*/  IMAD.WIDE.U32 R26, R5, 0x8, R26 ;  /* 0x00000008051a7825 */ /* 0x010fe400078e001a */
[----:B------:R-:W2:Y:S04]  /*24e0*/  LDG.E.64 R36, desc[UR10][R36.64] ;  /* 0x0000000a24247981 */ /* 0x000ea8000c1e1b00 */
[----:B0-----:R-:W2:Y:S04]  /*24f0*/  LDG.E.64 R28, desc[UR10][R26.64] ;  /* 0x0000000a1a1c7981 */ /* 0x001ea8000c1e1b00 */
[----:B------:R-:W2:Y:S01]  /*2500*/  LDG.E.64 R24, desc[UR10][R24.64+0x38] ;  /* 0x0000380a18187981 */ /* 0x000ea2000c1e1b00 */
        /* <DEDUP_REMOVED lines=10> */
[C---:B------:R-:W-:Y:S02]  /*25b0*/  IADD3 R31, PT, PT, R4.reuse, R31, RZ ;  /* 0x0000001f041f7210 */ /* 0x040fe40007ffe0ff */
[----:B------:R-:W-:Y:S01]  /*25c0*/  IADD3 R33, PT, PT, R4, R33, RZ ;  /* 0x0000002104217210 */ /* 0x000fe20007ffe0ff */
[----:B--2---:R-:W-:-:S07]  /*25d0*/  DFMA R28, R36, R24, R28 ;  /* 0x00000018241c722b */ /* 0x004fce000000001c */
[----:B------:R0:W-:Y:S01]  /*25e0*/  STG.E.64 desc[UR10][R26.64], R28 ;  /* 0x0000001c1a007986 */ /* 0x0001e2000c101b0a */
[----:B------:R-:W-:Y:S05]  /*25f0*/  @P0 BRA `(.L_x_140) ;  /* 0xfffffff800400947 */ /* 0x000fea000383ffff */
[----:B------:R-:W-:-:S07]  /*2600*/  MOV R7, R3 ;  /* 0x0000000300077202 */ /* 0x000fce0000000f00 */
.L_x_139:
[----:B------:R-:W-:-:S09]  /*2610*/  UISETP.NE.AND UP0, UPT, UR7, URZ, UPT ;  /* 0x000000ff0700728c */ /* 0x000fd2000bf05270 */
[----:B------:R-:W-:Y:S05]  /*2620*/  BRA.U !UP0, `(.L_x_141) ;  /* 0x0000000508907547 */ /* 0x000fea000b800000 */
[----:B------:R-:W-:Y:S01]  /*2630*/  UISETP.GE.U32.AND UP0, UPT, UR8, 0x3, UPT ;  /* 0x000000030800788c */ /* 0x000fe2000bf06070 */
[----:B------:R-:W-:-:S08]  /*2640*/  ISETP.NE.AND P0, PT, R2, RZ, PT ;  /* 0x000000ff0200720c */ /* 0x000fd00003f05270 */
[----:B------:R-:W-:Y:S05]  /*2650*/  BRA.U !UP0, `(.L_x_142) ;  /* 0x0000000108cc7547 */ /* 0x000fea000b800000 */
[----:B---3--:R-:W1:Y:S01]  /*2660*/  LDC.64 R10, c[0x4][0x88] ;  /* 0x01002200ff0a7b82 */ /* 0x008e620000000a00 */
[----:B----4-:R-:W2:Y:S07]  /*2670*/  LDG.E.64 R12, desc[UR10][R14.64] ;  /* 0x0000000a0e0c7981 */ /* 0x010eae000c1e1b00 */
[----:B0-----:R-:W0:Y:S01]  /*2680*/  LDC.64 R8, c[0x4][0x28] ;  /* 0x01000a00ff087b82 */ /* 0x001e220000000a00 */
[----:B-1----:R-:W3:Y:S04]  /*2690*/  LDG.E.64 R18, desc[UR10][R10.64] ;  /* 0x0000000a0a127981 */ /* 0x002ee8000c1e1b00 */
[----:B0-----:R-:W4:Y:S01]  /*26a0*/  LDG.E.64 R20, desc[UR10][R8.64] ;  /* 0x0000000a08147981 */ /* 0x001f22000c1e1b00 */
[----:B------:R-:W-:-:S02]  /*26b0*/  IMAD R17, R7, R0, R5 ;  /* 0x0000000007117224 */ /* 0x000fc400078e0205 */
        /* <DEDUP_REMOVED lines=11> */
[----:B------:R-:W-:-:S05]  /*2770*/  IADD3 R17, PT, PT, R17, R0, RZ ;  /* 0x0000000011117210 */ /* 0x000fca0007ffe0ff */
        /* <DEDUP_REMOVED lines=11> */
[----:B------:R-:W-:-:S04]  /*2830*/  IMAD.IADD R17, R17, 0x1, R0 ;  /* 0x0000000111117824 */ /* 0x000fc800078e0200 */
        /* <DEDUP_REMOVED lines=8> */
[----:B------:R-:W3:Y:S04]  /*28c0*/  LDG.E.64 R10, desc[UR10][R10.64] ;  /* 0x0000000a0a0a7981 */ /* 0x000ee8000c1e1b00 */
[----:B------:R-:W1:Y:S04]  /*28d0*/  LDG.E.64 R8, desc[UR10][R8.64] ;  /* 0x0000000a08087981 */ /* 0x000e68000c1e1b00 */
[----:B------:R-:W4:Y:S01]  /*28e0*/  LDG.E.64 R26, desc[UR10][R14.64] ;  /* 0x0000000a0e1a7981 */ /* 0x000f22000c1e1b00 */
[----:B------:R-:W-:-:S05]  /*28f0*/  IADD3 R17, PT, PT, R17, R0, RZ ;  /* 0x0000000011117210 */ /* 0x000fca0007ffe0ff */
[----:B---3--:R-:W-:-:S04]  /*2900*/  IMAD.WIDE.U32 R16, R17, 0x8, R10 ;  /* 0x0000000811107825 */ /* 0x008fc800078e000a */
[----:B-1----:R-:W-:Y:S02]  /*2910*/  IMAD.WIDE.U32 R18, R7, 0x8, R8 ;  /* 0x0000000807127825 */ /* 0x002fe400078e0008 */
[----:B------:R-:W3:Y:S02]  /*2920*/  LDG.E.64 R16, desc[UR10][R16.64] ;  /* 0x0000000a10107981 */ /* 0x000ee4000c1e1b00 */
[----:B----4-:R-:W-:Y:S02]  /*2930*/  IMAD.WIDE.U32 R26, R5, 0x8, R26 ;  /* 0x00000008051a7825 */ /* 0x010fe400078e001a */
[----:B------:R-:W3:Y:S04]  /*2940*/  LDG.E.64 R18, desc[UR10][R18.64+0x18] ;  /* 0x0000180a12127981 */ /* 0x000ee8000c1e1b00 */
[----:B------:R-:W3:Y:S01]  /*2950*/  LDG.E.64 R12, desc[UR10][R26.64] ;  /* 0x0000000a1a0c7981 */ /* 0x000ee2000c1e1b00 */
[----:B------:R-:W-:Y:S01]  /*2960*/  IADD3 R7, PT, PT, R7, 0x4, RZ ;  /* 0x0000000407077810 */ /* 0x000fe20007ffe0ff */
[----:B---3--:R-:W-:-:S07]  /*2970*/  DFMA R12, R16, R18, R12 ;  /* 0x00000012100c722b */ /* 0x008fce000000000c */
[----:B------:R2:W-:Y:S04]  /*2980*/  STG.E.64 desc[UR10][R26.64], R12 ;  /* 0x0000000c1a007986 */ /* 0x0005e8000c101b0a */
.L_x_142:
[----:B------:R-:W-:Y:S05]  /*2990*/  @!P0 BRA `(.L_x_141) ;  /* 0x0000000000b48947 */ /* 0x000fea0003800000 */
[----:B------:R-:W-:Y:S01]  /*29a0*/  ISETP.NE.AND P0, PT, R2, 0x1, PT ;  /* 0x000000010200780c */ /* 0x000fe20003f05270 */
[----:B------:R-:W-:-:S12]  /*29b0*/  UISETP.NE.AND UP0, UPT, UR6, URZ, UPT ;  /* 0x000000ff0600728c */ /* 0x000fd8000bf05270 */
[----:B------:R-:W-:Y:S05]  /*29c0*/  @!P0 BRA `(.L_x_143) ;  /* 0x00000000006c8947 */ /* 0x000fea0003800000 */
[----:B---3--:R-:W1:Y:S01]  /*29d0*/  LDC.64 R10, c[0x4][0x88] ;  /* 0x01002200ff0a7b82 */ /* 0x008e620000000a00 */
[----:B--2-4-:R-:W2:Y:S07]  /*29e0*/  LDG.E.64 R12, desc[UR10][R14.64] ;  /* 0x0000000a0e0c7981 */ /* 0x014eae000c1e1b00 */
        /* <DEDUP_REMOVED lines=21> */
[----:B------:R-:W2:Y:S01]  /*2b40*/  LDG.E.64 R18, desc[UR10][R26.64] ;  /* 0x0000000a1a127981 */ /* 0x000ea2000c1e1b00 */
[----:B------:R-:W-:Y:S01]  /*2b50*/  IADD3 R7, PT, PT, R7, 0x2, RZ ;  /* 0x0000000207077810 */ /* 0x000fe20007ffe0ff */
[----:B--2---:R-:W-:-:S07]  /*2b60*/  DFMA R18, R16, R24, R18 ;  /* 0x000000181012722b */ /* 0x004fce0000000012 */
[----:B------:R1:W-:Y:S04]  /*2b70*/  STG.E.64 desc[UR10][R26.64], R18 ;  /* 0x000000121a007986 */ /* 0x0003e8000c101b0a */
.L_x_143:
[----:B------:R-:W-:Y:S05]  /*2b80*/  BRA.U !UP0, `(.L_x_141) ;  /* 0x0000000108387547 */ /* 0x000fea000b800000 */
[----:B-1--4-:R-:W0:Y:S01]  /*2b90*/  LDC.64 R18, c[0x4][0x88] ;  /* 0x01002200ff127b82 */ /* 0x012e220000000a00 */
[----:B------:R-:W2:Y:S07]  /*2ba0*/  LDG.E.64 R14, desc[UR10][R14.64] ;  /* 0x0000000a0e0e7981 */ /* 0x000eae000c1e1b00 */
[----:B------:R-:W3:Y:S01]  /*2bb0*/  LDC.64 R20, c[0x4][0x28] ;  /* 0x01000a00ff147b82 */ /* 0x000ee20000000a00 */
[----:B0-----:R-:W4:Y:S04]  /*2bc0*/  LDG.E.64 R8, desc[UR10][R18.64] ;  /* 0x0000000a12087981 */ /* 0x001f28000c1e1b00 */
[----:B---3--:R-:W3:Y:S01]  /*2bd0*/  LDG.E.64 R10, desc[UR10][R20.64] ;  /* 0x0000000a140a7981 */ /* 0x008ee2000c1e1b00 */
[----:B------:R-:W-:-:S02]  /*2be0*/  IMAD R17, R7, R0, R5 ;  /* 0x0000000007117224 */ /* 0x000fc400078e0205 */
[----:B--2---:R-:W-:-:S04]  /*2bf0*/  IMAD.WIDE.U32 R12, R5, 0x8, R14 ;  /* 0x00000008050c7825 */ /* 0x004fc800078e000e */
[----:B----4-:R-:W-:Y:S02]  /*2c00*/  IMAD.WIDE.U32 R8, R17, 0x8, R8 ;  /* 0x0000000811087825 */ /* 0x010fe400078e0008 */
[----:B------:R-:W2:Y:S04]  /*2c10*/  LDG.E.64 R16, desc[UR10][R12.64] ;  /* 0x0000000a0c107981 */ /* 0x000ea8000c1e1b00 */
[----:B------:R-:W2:Y:S01]  /*2c20*/  LDG.E.64 R8, desc[UR10][R8.64] ;  /* 0x0000000a08087981 */ /* 0x000ea2000c1e1b00 */
[----:B---3--:R-:W-:-:S06]  /*2c30*/  IMAD.WIDE.U32 R10, R7, 0x8, R10 ;  /* 0x00000008070a7825 */ /* 0x008fcc00078e000a */
[----:B------:R-:W2:Y:S02]  /*2c40*/  LDG.E.64 R10, desc[UR10][R10.64] ;  /* 0x0000000a0a0a7981 */ /* 0x000ea4000c1e1b00 */
[----:B--2---:R-:W-:-:S07]  /*2c50*/  DFMA R16, R8, R10, R16 ;  /* 0x0000000a0810722b */ /* 0x004fce0000000010 */
[----:B------:R0:W-:Y:S04]  /*2c60*/  STG.E.64 desc[UR10][R12.64], R16 ;  /* 0x000000100c007986 */ /* 0x0001e8000c101b0a */
.L_x_141:
[----:B------:R-:W-:-:S04]  /*2c70*/  IADD3 R5, PT, PT, R5, 0x1, RZ ;  /* 0x0000000105057810 */ /* 0x000fc80007ffe0ff */
[----:B------:R-:W-:-:S13]  /*2c80*/  ISETP.NE.AND P0, PT, R5, R0, PT ;  /* 0x000000000500720c */ /* 0x000fda0003f05270 */
[----:B------:R-:W-:Y:S05]  /*2c90*/  @P0 BRA `(.L_x_144) ;  /* 0xfffffff000440947 */ /* 0x000fea000383ffff */
.L_x_119:
[----:B------:R-:W-:Y:S02]  /*2ca0*/  ISETP.GE.AND P0, PT, R0, 0x1, PT ;  /* 0x000000010000780c */ /* 0x000fe40003f06270 */
[----:B--2---:R-:W-:-:S11]  /*2cb0*/  CS2R R24, SRZ ;  /* 0x0000000000187805 */ /* 0x004fd6000001ff00 */
[----:B------:R-:W-:Y:S05]  /*2cc0*/  @!P0 BRA `(.L_x_145) ;  /* 0x0000000400908947 */ /* 0x000fea0003800000 */
[----:B------:R-:W2:Y:S02]  /*2cd0*/  LDC.64 R4, c[0x4][0x10] ;  /* 0x01000400ff047b82 */ /* 0x000ea40000000a00 */
[----:B--2---:R-:W5:Y:S01]  /*2ce0*/  LDG.E.64 R4, desc[UR10][R4.64] ;  /* 0x0000000a04047981 */ /* 0x004f62000c1e1b00 */
[C---:B------:R-:W-:Y:S01]  /*2cf0*/  ISETP.GE.U32.AND P1, PT, R0.reuse, 0x10, PT ;  /* 0x000000100000780c */ /* 0x040fe20003f26070 */
[----:B------:R-:W-:Y:S01]  /*2d00*/  IMAD.MOV.U32 R3, RZ, RZ, RZ ;  /* 0x000000ffff037224 */ /* 0x000fe200078e00ff */
[----:B------:R-:W-:Y:S02]  /*2d10*/  LOP3.LUT R2, R0, 0xf, RZ, 0xc0, !PT ;  /* 0x0000000f00027812 */ /* 0x000fe400078ec0ff */
[----:B------:R-:W-:Y:S02]  /*2d20*/  CS2R R24, SRZ ;  /* 0x0000000000187805 */ /* 0x000fe4000001ff00 */
[----:B------:R-:W-:-:S07]  /*2d30*/  ISETP.NE.AND P0, PT, R2, RZ, PT ;  /* 0x000000ff0200720c */ /* 0x000fce0003f05270 */
[----:B------:R-:W-:Y:S06]  /*2d40*/  @!P1 BRA `(.L_x_146) ;  /* 0x0000000000a89947 */ /* 0x000fec0003800000 */
[----:B-----5:R-:W-:Y:S02]  /*2d50*/  IADD3 R6, P1, PT, R4, 0x40, RZ ;  /* 0x0000004004067810 */ /* 0x020fe40007f3e0ff */
[----:B------:R-:W-:Y:S02]  /*2d60*/  CS2R R24, SRZ ;  /* 0x0000000000187805 */ /* 0x000fe4000001ff00 */
[----:B------:R-:W-:Y:S02]  /*2d70*/  LOP3.LUT R3, R0, 0x7ffffff0, RZ, 0xc0, !PT ;  /* 0x7ffffff000037812 */ /* 0x000fe400078ec0ff */
[----:B------:R-:W-:Y:S02]  /*2d80*/  IADD3.X R7, PT, PT, RZ, R5, RZ, P1, !PT ;  /* 0x00000005ff077210 */ /* 0x000fe40000ffe4ff */
[----:B------:R-:W-:-:S07]  /*2d90*/  IADD3 R34, PT, PT, -R3, RZ, RZ ;  /* 0x000000ff03227210 */ /* 0x000fce0007ffe1ff */
.L_x_147:
[----:B01----:R-:W2:Y:S04]  /*2da0*/  LDG.E.64 R26, desc[UR10][R6.64+-0x40] ;  /* 0xffffc00a061a7981 */ /* 0x003ea8000c1e1b00 */
[----:B------:R-:W5:Y:S04]  /*2db0*/  LDG.E.64 R28, desc[UR10][R6.64+-0x38] ;  /* 0xffffc80a061c7981 */ /* 0x000f68000c1e1b00 */
[----:B------:R-:W5:Y:S04]  /*2dc0*/  LDG.E.64 R32, desc[UR10][R6.64+-0x30] ;  /* 0xffffd00a06207981 */ /* 0x000f68000c1e1b00 */
[----:B------:R-:W5:Y:S04]  /*2dd0*/  LDG.E.64 R30, desc[UR10][R6.64+-0x28] ;  /* 0xffffd80a061e7981 */ /* 0x000f68000c1e1b00 */
[----:B------:R-:W5:Y:S04]  /*2de0*/  LDG.E.64 R8, desc[UR10][R6.64+-0x20] ;  /* 0xffffe00a06087981 */ /* 0x000f68000c1e1b00 */
[----:B---3--:R-:W3:Y:S04]  /*2df0*/  LDG.E.64 R10, desc[UR10][R6.64+-0x18] ;  /* 0xffffe80a060a7981 */ /* 0x008ee8000c1e1b00 */
[----:B----4-:R-:W4:Y:S04]  /*2e00*/  LDG.E.64 R12, desc[UR10][R6.64+-0x10] ;  /* 0xfffff00a060c7981 */ /* 0x010f28000c1e1b00 */
[----:B------:R-:W4:Y:S04]  /*2e10*/  LDG.E.64 R14, desc[UR10][R6.64+-0x8] ;  /* 0xfffff80a060e7981 */ /* 0x000f28000c1e1b00 */
[----:B------:R-:W4:Y:S04]  /*2e20*/  LDG.E.64 R16, desc[UR10][R6.64] ;  /* 0x0000000a06107981 */ /* 0x000f28000c1e1b00 */
[----:B------:R-:W4:Y:S04]  /*2e30*/  LDG.E.64 R18, desc[UR10][R6.64+0x8] ;  /* 0x0000080a06127981 */ /* 0x000f28000c1e1b00 */
[----:B------:R-:W4:Y:S04]  /*2e40*/  LDG.E.64 R20, desc[UR10][R6.64+0x10] ;  /* 0x0000100a06147981 */ /* 0x000f28000c1e1b00 */
[----:B------:R-:W4:Y:S01]  /*2e50*/  LDG.E.64 R22, desc[UR10][R6.64+0x18] ;  /* 0x0000180a06167981 */ /* 0x000f22000c1e1b00 */
[----:B--2---:R-:W-:-:S03]  /*2e60*/  DFMA R26, R26, R26, R24 ;  /* 0x0000001a1a1a722b */ /* 0x004fc60000000018 */
[----:B------:R-:W2:Y:S05]  /*2e70*/  LDG.E.64 R24, desc[UR10][R6.64+0x20] ;  /* 0x0000200a06187981 */ /* 0x000eaa000c1e1b00 */
[----:B-----5:R-:W-:Y:S02]  /*2e80*/  DFMA R28, R28, R28, R26 ;  /* 0x0000001c1c1c722b */ /* 0x020fe4000000001a */
[----:B------:R-:W5:Y:S06]  /*2e90*/  LDG.E.64 R26, desc[UR10][R6.64+0x28] ;  /* 0x0000280a061a7981 */ /* 0x000f6c000c1e1b00 */
[----:B------:R-:W-:-:S02]  /*2ea0*/  DFMA R32, R32, R32, R28 ;  /* 0x000000202020722b */ /* 0x000fc4000000001c */
[----:B------:R-:W5:Y:S06]  /*2eb0*/  LDG.E.64 R28, desc[UR10][R6.64+0x30] ;  /* 0x0000300a061c7981 */ /* 0x000f6c000c1e1b00 */
[----:B------:R-:W-:Y:S02]  /*2ec0*/  DFMA R30, R30, R30, R32 ;  /* 0x0000001e1e1e722b */ /* 0x000fe40000000020 */
[----:B------:R0:W5:Y:S01]  /*2ed0*/  LDG.E.64 R32, desc[UR10][R6.64+0x38] ;  /* 0x0000380a06207981 */ /* 0x000162000c1e1b00 */
[----:B------:R-:W-:-:S05]  /*2ee0*/  VIADD R34, R34, 0x10 ;  /* 0x0000001022227836 */ /* 0x000fca0000000000 */
[----:B------:R-:W-:Y:S01]  /*2ef0*/  DFMA R30, R8, R8, R30 ;  /* 0x00000008081e722b */ /* 0x000fe2000000001e */
[----:B------:R-:W-:Y:S02]  /*2f00*/  ISETP.NE.AND P1, PT, R34, RZ, PT ;  /* 0x000000ff2200720c */ /* 0x000fe40003f25270 */
[----:B0-----:R-:W-:-:S05]  /*2f10*/  IADD3 R6, P2, PT, R6, 0x80, RZ ;  /* 0x0000008006067810 */ /* 0x001fca0007f5e0ff */
[----:B---3--:R-:W-:Y:S01]  /*2f20*/  DFMA R30, R10, R10, R30 ;  /* 0x0000000a0a1e722b */ /* 0x008fe2000000001e */
[----:B------:R-:W-:-:S07]  /*2f30*/  IADD3.X R7, PT, PT, RZ, R7, RZ, P2, !PT ;  /* 0x00000007ff077210 */ /* 0x000fce00017fe4ff */
[----:B----4-:R-:W-:-:S08]  /*2f40*/  DFMA R30, R12, R12, R30 ;  /* 0x0000000c0c1e722b */ /* 0x010fd0000000001e */
[----:B------:R-:W-:-:S08]  /*2f50*/  DFMA R30, R14, R14, R30 ;  /* 0x0000000e0e1e722b */ /* 0x000fd0000000001e */
[----:B------:R-:W-:-:S08]  /*2f60*/  DFMA R30, R16, R16, R30 ;  /* 0x00000010101e722b */ /* 0x000fd0000000001e */
[----:B------:R-:W-:-:S08]  /*2f70*/  DFMA R30, R18, R18, R30 ;  /* 0x00000012121e722b */ /* 0x000fd0000000001e */
[----:B------:R-:W-:-:S08]  /*2f80*/  DFMA R30, R20, R20, R30 ;  /* 0x00000014141e722b */ /* 0x000fd0000000001e */
[----:B------:R-:W-:-:S08]  /*2f90*/  DFMA R30, R22, R22, R30 ;  /* 0x00000016161e722b */ /* 0x000fd0000000001e */
[----:B--2---:R-:W-:-:S08]  /*2fa0*/  DFMA R30, R24, R24, R30 ;  /* 0x00000018181e722b */ /* 0x004fd0000000001e */
[----:B-----5:R-:W-:-:S08]  /*2fb0*/  DFMA R30, R26, R26, R30 ;  /* 0x0000001a1a1e722b */ /* 0x020fd0000000001e */
[----:B------:R-:W-:-:S08]  /*2fc0*/  DFMA R30, R28, R28, R30 ;  /* 0x0000001c1c1e722b */ /* 0x000fd0000000001e */
[----:B------:R-:W-:Y:S01]  /*2fd0*/  DFMA R24, R32, R32, R30 ;  /* 0x000000202018722b */ /* 0x000fe2000000001e */
[----:B------:R-:W-:Y:S10]  /*2fe0*/  @P1 BRA `(.L_x_147) ;  /* 0xfffffffc006c1947 */ /* 0x000ff4000383ffff */
.L_x_146:
[----:B------:R-:W-:Y:S05]  /*2ff0*/  @!P0 BRA `(.L_x_145) ;  /* 0x0000000000c48947 */ /* 0x000fea0003800000 */
[----:B------:R-:W-:Y:S02]  /*3000*/  ISETP.GE.U32.AND P0, PT, R2, 0x8, PT ;  /* 0x000000080200780c */ /* 0x000fe40003f06070 */
[----:B01----:R-:W-:-:S04]  /*3010*/  LOP3.LUT R26, R0, 0x7, RZ, 0xc0, !PT ;  /* 0x00000007001a7812 */ /* 0x003fc800078ec0ff */
[----:B------:R-:W-:-:S07]  /*3020*/  ISETP.NE.AND P1, PT, R26, RZ, PT ;  /* 0x000000ff1a00720c */ /* 0x000fce0003f25270 */
[----:B------:R-:W-:Y:S06]  /*3030*/  @!P0 BRA `(.L_x_148) ;  /* 0x0000000000488947 */ /* 0x000fec0003800000 */
[----:B---345:R-:W-:-:S05]  /*3040*/  IMAD.WIDE.U32 R12, R3, 0x8, R4 ;  /* 0x00000008030c7825 */ /* 0x038fca00078e0004 */
[----:B------:R-:W2:Y:S04]  /*3050*/  LDG.E.64 R14, desc[UR10][R12.64] ;  /* 0x0000000a0c0e7981 */ /* 0x000ea8000c1e1b00 */
[----:B------:R-:W3:Y:S04]  /*3060*/  LDG.E.64 R16, desc[UR10][R12.64+0x8] ;  /* 0x0000080a0c107981 */ /* 0x000ee8000c1e1b00 */
[----:B------:R-:W4:Y:S04]  /*3070*/  LDG.E.64 R18, desc[UR10][R12.64+0x10] ;  /* 0x0000100a0c127981 */ /* 0x000f28000c1e1b00 */
[----:B------:R-:W4:Y:S04]  /*3080*/  LDG.E.64 R20, desc[UR10][R12.64+0x18] ;  /* 0x0000180a0c147981 */ /* 0x000f28000c1e1b00 */
[----:B------:R-:W4:Y:S04]  /*3090*/  LDG.E.64 R22, desc[UR10][R12.64+0x20] ;  /* 0x0000200a0c167981 */ /* 0x000f28000c1e1b00 */
[----:B------:R-:W4:Y:S04]  /*30a0*/  LDG.E.64 R6, desc[UR10][R12.64+0x28] ;  /* 0x0000280a0c067981 */ /* 0x000f28000c1e1b00 */
[----:B------:R-:W4:Y:S04]  /*30b0*/  LDG.E.64 R8, desc[UR10][R12.64+0x30] ;  /* 0x0000300a0c087981 */ /* 0x000f28000c1e1b00 */
[----:B------:R-:W4:Y:S01]  /*30c0*/  LDG.E.64 R10, desc[UR10][R12.64+0x38] ;  /* 0x0000380a0c0a7981 */ /* 0x000f22000c1e1b00 */
[----:B------:R-:W-:Y:S01]  /*30d0*/  IADD3 R3, PT, PT, R3, 0x8, RZ ;  /* 0x0000000803037810 */ /* 0x000fe20007ffe0ff */
[----:B--2---:R-:W-:-:S08]  /*30e0*/  DFMA R14, R14, R14, R24 ;  /* 0x0000000e0e0e722b */ /* 0x004fd00000000018 */
[----:B---3--:R-:W-:-:S08]  /*30f0*/  DFMA R14, R16, R16, R14 ;  /* 0x00000010100e722b */ /* 0x008fd0000000000e */
[----:B----4-:R-:W-:-:S08]  /*3100*/  DFMA R14, R18, R18, R14 ;  /* 0x00000012120e722b */ /* 0x010fd0000000000e */
[----:B------:R-:W-:-:S08]  /*3110*/  DFMA R14, R20, R20, R14 ;  /* 0x00000014140e722b */ /* 0x000fd0000000000e */
[----:B------:R-:W-:-:S08]  /*3120*/  DFMA R14, R22, R22, R14 ;  /* 0x00000016160e722b */ /* 0x000fd0000000000e */
[----:B------:R-:W-:-:S08]  /*3130*/  DFMA R14, R6, R6, R14 ;  /* 0x00000006060e722b */ /* 0x000fd0000000000e */
[----:B------:R-:W-:-:S08]  /*3140*/  DFMA R14, R8, R8, R14 ;  /* 0x00000008080e722b */ /* 0x000fd0000000000e */
[----:B------:R-:W-:-:S11]  /*3150*/  DFMA R24, R10, R10, R14 ;  /* 0x0000000a0a18722b */ /* 0x000fd6000000000e */
.L_x_148:
[----:B------:R-:W-:Y:S05]  /*3160*/  @!P1 BRA `(.L_x_145) ;  /* 0x0000000000689947 */ /* 0x000fea0003800000 */
[----:B------:R-:W-:Y:S02]  /*3170*/  ISETP.GE.U32.AND P0, PT, R26, 0x4, PT ;  /* 0x000000041a00780c */ /* 0x000fe40003f06070 */
[----:B------:R-:W-:-:S04]  /*3180*/  LOP3.LUT R0, R0, 0x3, RZ, 0xc0, !PT ;  /* 0x0000000300007812 */ /* 0x000fc800078ec0ff */
[----:B------:R-:W-:-:S07]  /*3190*/  ISETP.NE.AND P1, PT, R0, RZ, PT ;  /* 0x000000ff0000720c */ /* 0x000fce0003f25270 */
[----:B------:R-:W-:Y:S06]  /*31a0*/  @!P0 BRA `(.L_x_149) ;  /* 0x0000000000288947 */ /* 0x000fec0003800000 */
[----:B-----5:R-:W-:-:S05]  /*31b0*/  IMAD.WIDE.U32 R6, R3, 0x8, R4 ;  /* 0x0000000803067825 */ /* 0x020fca00078e0004 */
[----:B------:R-:W2:Y:S04]  /*31c0*/  LDG.E.64 R8, desc[UR10][R6.64] ;  /* 0x0000000a06087981 */ /* 0x000ea8000c1e1b00 */
[----:B---3--:R-:W3:Y:S04]  /*31d0*/  LDG.E.64 R10, desc[UR10][R6.64+0x8] ;  /* 0x0000080a060a7981 */ /* 0x008ee8000c1e1b00 */
[----:B----4-:R-:W4:Y:S04]  /*31e0*/  LDG.E.64 R12, desc[UR10][R6.64+0x10] ;  /* 0x0000100a060c7981 */ /* 0x010f28000c1e1b00 */
[----:B------:R-:W4:Y:S01]  /*31f0*/  LDG.E.64 R14, desc[UR10][R6.64+0x18] ;  /* 0x0000180a060e7981 */ /* 0x000f22000c1e1b00 */
[----:B------:R-:W-:Y:S01]  /*3200*/  VIADD R3, R3, 0x4 ;  /* 0x0000000403037836 */ /* 0x000fe20000000000 */
[----:B--2---:R-:W-:-:S08]  /*3210*/  DFMA R8, R8, R8, R24 ;  /* 0x000000080808722b */ /* 0x004fd00000000018 */
[----:B---3--:R-:W-:-:S08]  /*3220*/  DFMA R8, R10, R10, R8 ;  /* 0x0000000a0a08722b */ /* 0x008fd00000000008 */
[----:B----4-:R-:W-:-:S08]  /*3230*/  DFMA R8, R12, R12, R8 ;  /* 0x0000000c0c08722b */ /* 0x010fd00000000008 */
[----:B------:R-:W-:-:S11]  /*3240*/  DFMA R24, R14, R14, R8 ;  /* 0x0000000e0e18722b */ /* 0x000fd60000000008 */
.L_x_149:
[----:B------:R-:W-:Y:S05]  /*3250*/  @!P1 BRA `(.L_x_145) ;  /* 0x00000000002c9947 */ /* 0x000fea0003800000 */
[----:B-----5:R-:W-:Y:S01]  /*3260*/  IMAD.WIDE.U32 R4, R3, 0x8, R4 ;  /* 0x0000000803047825 */ /* 0x020fe200078e0004 */
[----:B------:R-:W-:-:S07]  /*3270*/  IADD3 R0, PT, PT, -R0, RZ, RZ ;  /* 0x000000ff00007210 */ /* 0x000fce0007ffe1ff */
.L_x_150:
[----:B------:R-:W-:Y:S01]  /*3280*/  MOV R2, R4 ;  /* 0x0000000400027202 */ /* 0x000fe20000000f00 */
[----:B------:R-:W-:-:S06]  /*3290*/  IMAD.MOV.U32 R3, RZ, RZ, R5 ;  /* 0x000000ffff037224 */ /* 0x000fcc00078e0005 */
[----:B------:R-:W2:Y:S01]  /*32a0*/  LDG.E.64 R2, desc[UR10][R2.64] ;  /* 0x0000000a02027981 */ /* 0x000ea2000c1e1b00 */
[----:B------:R-:W-:Y:S02]  /*32b0*/  IADD3 R0, PT, PT, R0, 0x1, RZ ;  /* 0x0000000100007810 */ /* 0x000fe40007ffe0ff */
[----:B------:R-:W-:Y:S02]  /*32c0*/  IADD3 R4, P1, PT, R4, 0x8, RZ ;  /* 0x0000000804047810 */ /* 0x000fe40007f3e0ff */
[----:B------:R-:W-:Y:S02]  /*32d0*/  ISETP.NE.AND P0, PT, R0, RZ, PT ;  /* 0x000000ff0000720c */ /* 0x000fe40003f05270 */
[----:B------:R-:W-:Y:S01]  /*32e0*/  IADD3.X R5, PT, PT, RZ, R5, RZ, P1, !PT ;  /* 0x00000005ff057210 */ /* 0x000fe20000ffe4ff */
[----:B--2---:R-:W-:-:S10]  /*32f0*/  DFMA R24, R2, R2, R24 ;  /* 0x000000020218722b */ /* 0x004fd40000000018 */
[----:B------:R-:W-:Y:S05]  /*3300*/  @P0 BRA `(.L_x_150) ;  /* 0xfffffffc00dc0947 */ /* 0x000fea000383ffff */
.L_x_145:
[----:B------:R-:W2:Y:S02]  /*3310*/  LDC.64 R2, c[0x4][0x40] ;  /* 0x01001000ff027b82 */ /* 0x000ea40000000a00 */
[----:B--2--5:R-:W2:Y:S06]  /*3320*/  LDG.E.64 R4, desc[UR10][R2.64] ;  /* 0x0000000a02047981 */ /* 0x024eac000c1e1b00 */
[----:B0-----:R-:W0:Y:S01]  /*3330*/  LDC.64 R8, c[0x4][0x60] ;  /* 0x01001800ff087b82 */ /* 0x001e220000000a00 */
[----:B--2---:R-:W-:Y:S04]  /*3340*/  STG.E.64 desc[UR10][R4.64], R24 ;  /* 0x0000001804007986 */ /* 0x004fe8000c101b0a */
[----:B------:R-:W2:Y:S04]  /*3350*/  LDG.E.64 R6, desc[UR10][R2.64] ;  /* 0x0000000a02067981 */ /* 0x000ea8000c1e1b00 */
[----:B0-----:R-:W2:Y:S01]  /*3360*/  LDG.E.64 R8, desc[UR10][R8.64] ;  /* 0x0000000a08087981 */ /* 0x001ea2000c1e1b00 */
[----:B-1-34-:R-:W0:Y:S03]  /*3370*/  LDC.64 R12, c[0x0][0x388] ;  /* 0x0000e200ff0c7b82 */ /* 0x01ae260000000a00 */
[----:B--2---:R-:W2:Y:S04]  /*3380*/  LDG.E.64 R6, desc[UR10][R6.64] ;  /* 0x0000000a06067981 */ /* 0x004ea8000c1e1b00 */
[----:B------:R-:W2:Y:S02]  /*3390*/  LDG.E.64 R10, desc[UR10][R8.64] ;  /* 0x0000000a080a7981 */ /* 0x000ea4000c1e1b00 */
[----:B--2---:R-:W-:-:S07]  /*33a0*/  DADD R10, R6, R10 ;  /* 0x00000000060a7229 */ /* 0x004fce000000000a */
[----:B0-----:R-:W-:Y:S01]  /*33b0*/  STG.E.64 desc[UR10][R12.64], R10 ;  /* 0x0000000a0c007986 */ /* 0x001fe2000c101b0a */
[----:B------:R-:W-:Y:S05]  /*33c0*/  EXIT ;  /* 0x000000000000794d */ /* 0x000fea0003800000 */
        .weak           $__internal_2_$__cuda_sm20_div_rn_f64_full
        .type           $__internal_2_$__cuda_sm20_div_rn_f64_full,@function
        .size           $__internal_2_$__cuda_sm20_div_rn_f64_full,(.L_x_160 - $__internal_2_$__cuda_sm20_div_rn_f64_full)
$__internal_2_$__cuda_sm20_div_rn_f64_full:
        /* <DEDUP_REMOVED lines=9> */
[----:B------:R-:W-:Y:S01]  /*3460*/  ISETP.GE.U32.AND P2, PT, R11, R22, PT ;  /* 0x000000160b00720c */ /* 0x000fe20003f46070 */
[----:B------:R-:W-:-:S04]  /*3470*/  IMAD.MOV.U32 R23, RZ, RZ, R11 ;  /* 0x000000ffff177224 */ /* 0x000fc800078e000b */
        /* <DEDUP_REMOVED lines=11> */
[----:B------:R-:W-:-:S04]  /*3530*/  LOP3.LUT R18, R9, 0x7ff00000, RZ, 0xc0, !PT ;  /* 0x7ff0000009127812 */ /* 0x000fc800078ec0ff */
[----:B------:R-:W-:Y:S02]  /*3540*/  ISETP.GE.U32.AND P2, PT, R11, R18, PT ;  /* 0x000000120b00720c */ /* 0x000fe40003f46070 */
[----:B------:R-:W-:Y:S02]  /*3550*/  MOV R18, RZ ;  /* 0x000000ff00127202 */ /* 0x000fe40000000f00 */
[----:B------:R-:W-:-:S04]  /*3560*/  SEL R19, R7, 0x63400000, !P2 ;  /* 0x6340000007137807 */ /* 0x000fc80005000000 */
[----:B------:R-:W-:-:S04]  /*3570*/  LOP3.LUT R19, R19, 0x80000000, R13, 0xf8, !PT ;  /* 0x8000000013137812 */ /* 0x000fc800078ef80d */
[----:B------:R-:W-:-:S06]  /*3580*/  LOP3.LUT R19, R19, 0x100000, RZ, 0xfc, !PT ;  /* 0x0010000013137812 */ /* 0x000fcc00078efcff */
[----:B------:R-:W-:-:S10]  /*3590*/  DFMA R14, R14, 2, -R18 ;  /* 0x400000000e0e782b */ /* 0x000fd40000000812 */
[----:B------:R-:W-:-:S07]  /*35a0*/  LOP3.LUT R23, R15, 0x7ff00000, RZ, 0xc0, !PT ;  /* 0x7ff000000f177812 */ /* 0x000fce00078ec0ff */
.L_x_151:
[----:B------:R-:W-:Y:S01]  /*35b0*/  VIADD R24, R23, 0xffffffff ;  /* 0xffffffff17187836 */ /* 0x000fe20000000000 */
[----:B------:R-:W-:Y:S01]  /*35c0*/  @!P0 LOP3.LUT R22, R5, 0x7ff00000, RZ, 0xc0, !PT ;  /* 0x7ff0000005168812 */ /* 0x000fe200078ec0ff */
[----:B------:R-:W-:-:S03]  /*35d0*/  DMUL R18, R16, R14 ;  /* 0x0000000e10127228 */ /* 0x000fc60000000000 */
[----:B------:R-:W-:Y:S02]  /*35e0*/  IADD3 R25, PT, PT, R22, -0x1, RZ ;  /* 0xffffffff16197810 */ /* 0x000fe40007ffe0ff */
        /* <DEDUP_REMOVED lines=22> */
[----:B------:R-:W-:Y:S01]  /*3750*/  IMAD.MOV R5, RZ, RZ, -R7 ;  /* 0x000000ffff057224 */ /* 0x000fe200078e0a07 */
[----:B------:R-:W-:Y:S01]  /*3760*/  MOV R4, RZ ;  /* 0x000000ff00047202 */ /* 0x000fe20000000f00 */
        /* <DEDUP_REMOVED lines=8> */
.L_x_152:
        /* <DEDUP_REMOVED lines=12> */
[----:B------:R-:W-:Y:S02]  /*38b0*/  @!P0 MOV R18, RZ ;  /* 0x000000ff00128202 */ /* 0x000fe40000000f00 */
[----:B------:R-:W-:Y:S01]  /*38c0*/  @P0 MOV R18, RZ ;  /* 0x000000ff00120202 */ /* 0x000fe20000000f00 */
[----:B------:R-:W-:Y:S01]  /*38d0*/  @P0 IMAD.MOV.U32 R19, RZ, RZ, R4 ;  /* 0x000000ffff130224 */ /* 0x000fe200078e0004 */
[----:B------:R-:W-:Y:S06]  /*38e0*/  BRA `(.L_x_153) ;  /* 0x0000000000147947 */ /* 0x000fec0003800000 */
.L_x_155:
[----:B------:R-:W-:Y:S02]  /*38f0*/  LOP3.LUT R19, R9, 0x80000, RZ, 0xfc, !PT ;  /* 0x0008000009137812 */ /* 0x000fe400078efcff */
[----:B------:R-:W-:Y:S01]  /*3900*/  MOV R18, R8 ;  /* 0x0000000800127202 */ /* 0x000fe20000000f00 */
[----:B------:R-:W-:Y:S06]  /*3910*/  BRA `(.L_x_153) ;  /* 0x0000000000087947 */ /* 0x000fec0003800000 */
.L_x_154:
[----:B------:R-:W-:Y:S02]  /*3920*/  LOP3.LUT R19, R13, 0x80000, RZ, 0xfc, !PT ;  /* 0x000800000d137812 */ /* 0x000fe400078efcff */
[----:B------:R-:W-:-:S07]  /*3930*/  MOV R18, R12 ;  /* 0x0000000c00127202 */ /* 0x000fce0000000f00 */
.L_x_153:
[----:B------:R-:W-:Y:S01]  /*3940*/  MOV R11, 0x0 ;  /* 0x00000000000b7802 */ /* 0x000fe20000000f00 */
[----:B------:R-:W-:Y:S01]  /*3950*/  IMAD.MOV.U32 R4, RZ, RZ, R18 ;  /* 0x000000ffff047224 */ /* 0x000fe200078e0012 */
[----:B------:R-:W-:Y:S02]  /*3960*/  MOV R5, R19 ;  /* 0x0000001300057202 */ /* 0x000fe40000000f00 */
[----:B------:R-:W-:Y:S05]  /*3970*/  RET.REL.NODEC R10 `(_Z22calc_benchmark_func_f1PdS_) ;  /* 0xffffffc40aa07950 */ /* 0x000fea0003c3ffff */
.L_x_156:
        /* <DEDUP_REMOVED lines=16> */
.L_x_160:


//--------------------- .nv.shared.reserved.0     --------------------------
	.section	.nv.shared.reserved.0,"aw",@nobits
	.weak		__nv_reservedSMEM_offset_0_alias
	.size		__nv_reservedSMEM_offset_0_alias, 0, 64
	.other		__nv_reservedSMEM_offset_0_alias,@"STO_CUDA_RESERVED_SHARED STV_DEFAULT"
__nv_reservedSMEM_offset_0_alias:
	.zero		0
	.zero		64


//--------------------- .nv.global                --------------------------
	.section	.nv.global,"aw",@nobits
	.align	8
.nv.global:
	.type		C,@object
	.size		C,(l - C)
C:
	.zero		8
	.type		l,@object
	.size		l,(basic_f - l)
l:
	.zero		8
	.type		basic_f,@object
	.size		basic_f,(bias - basic_f)
basic_f:
	.zero		8
	.type		bias,@object
	.size		bias,(temp_x2 - bias)
bias:
	.zero		8
	.type		temp_x2,@object
	.size		temp_x2,(sigma - temp_x2)
temp_x2:
	.zero		8
	.type		sigma,@object
	.size		sigma,(trans_x - sigma)
sigma:
	.zero		8
	.type		trans_x,@object
	.size		trans_x,(o - trans_x)
trans_x:
	.zero		8
	.type		o,@object
	.size		o,(temp_x4 - o)
o:
	.zero		8
	.type		temp_x4,@object
	.size		temp_x4,(global_bias - temp_x4)
temp_x4:
	.zero		8
	.type		global_bias,@object
	.size		global_bias,(l_flat - global_bias)
global_bias:
	.zero		8
	.type		l_flat,@object
	.size		l_flat,(weight - l_flat)
l_flat:
	.zero		8
	.type		weight,@object
	.size		weight,(norm_f - weight)
weight:
	.zero		8
	.type		norm_f,@object
	.size		norm_f,(temp_x3 - norm_f)
norm_f:
	.zero		8
	.type		temp_x3,@object
	.size		temp_x3,(lambda - temp_x3)
temp_x3:
	.zero		8
	.type		lambda,@object
	.size		lambda,(temp_x1 - lambda)
lambda:
	.zero		8
	.type		temp_x1,@object
	.size		temp_x1,(g - temp_x1)
temp_x1:
	.zero		8
	.type		g,@object
	.size		g,(norm_x - g)
g:
	.zero		8
	.type		norm_x,@object
	.size		norm_x,(.L_9 - norm_x)
norm_x:
	.zero		8
.L_9:


//--------------------- .nv.constant0._Z4testPdS_S_S_ --------------------------
	.section	.nv.constant0._Z4testPdS_S_S_,"a",@progbits
	.sectionflags	@""
	.align	4
.nv.constant0._Z4testPdS_S_S_:
	.zero		928


//--------------------- .nv.constant0._Z1fPdS_    --------------------------
	.section	.nv.constant0._Z1fPdS_,"a",@progbits
	.sectionflags	@""
	.align	4
.nv.constant0._Z1fPdS_:
	.zero		912


//--------------------- .nv.constant0._Z22calc_benchmark_func_f3PdS_ --------------------------
	.section	.nv.constant0._Z22calc_benchmark_func_f3PdS_,"a",@progbits
	.sectionflags	@""
	.align	4
.nv.constant0._Z22calc_benchmark_func_f3PdS_:
	.zero		912


//--------------------- .nv.constant0._Z22calc_benchmark_func_f2PdS_ --------------------------
	.section	.nv.constant0._Z22calc_benchmark_func_f2PdS_,"a",@progbits
	.sectionflags	@""
	.align	4
.nv.constant0._Z22calc_benchmark_func_f2PdS_:
	.zero		912


//--------------------- .nv.constant0._Z22calc_benchmark_func_f1PdS_ --------------------------
	.section	.nv.constant0._Z22calc_benchmark_func_f1PdS_,"a",@progbits
	.sectionflags	@""
	.align	4
.nv.constant0._Z22calc_benchmark_func_f1PdS_:
	.zero		912


//--------------------- SYMBOLS --------------------------

	.type		.nv.reservedSmem.offset0,@object
	.size		.nv.reservedSmem.offset0,0x4
